// auto-generated by cutlass_sweep.gemm — config: {"arch": "sm_90", "cluster_m": 2, "cluster_n": 1, "dtype": "e4m3", "dtype_b": "e4m3", "layout": "nt", "stages": 0, "tile_k": 128, "tile_m": 256, "tile_n": 240}
#include "cutlass/cutlass.h"
#include "cutlass/gemm/collective/collective_builder.hpp"
#include "cutlass/gemm/device/gemm_universal_adapter.h"
#include "cutlass/gemm/kernel/gemm_universal.hpp"
#include "cutlass/epilogue/collective/collective_builder.hpp"

using ElemA = cutlass::float_e4m3_t;
using ElemB = cutlass::float_e4m3_t;
using ElemCD = cutlass::float_e4m3_t;
using Acc  = float;
using TileShape    = cute::Shape<cute::_256, cute::_240, cute::_128>;
using ClusterShape = cute::Shape<cute::_2, cute::_1, cute::_1>;

using CollectiveEpilogue = typename cutlass::epilogue::collective::CollectiveBuilder<
    cutlass::arch::Sm90, cutlass::arch::OpClassTensorOp,
    TileShape, ClusterShape,
    cutlass::epilogue::collective::EpilogueTileAuto,
    Acc, Acc,
    ElemCD, cutlass::layout::RowMajor, 128 / cutlass::sizeof_bits<ElemCD>::value,
    ElemCD, cutlass::layout::RowMajor, 128 / cutlass::sizeof_bits<ElemCD>::value,
    cutlass::epilogue::collective::EpilogueScheduleAuto
  >::CollectiveOp;

using CollectiveMainloop = typename cutlass::gemm::collective::CollectiveBuilder<
    cutlass::arch::Sm90, cutlass::arch::OpClassTensorOp,
    ElemA, cutlass::layout::RowMajor, 128 / cutlass::sizeof_bits<ElemA>::value,
    ElemB, cutlass::layout::ColumnMajor, 128 / cutlass::sizeof_bits<ElemB>::value,
    Acc,
    TileShape, ClusterShape,
    cutlass::gemm::collective::StageCountAutoCarveout<static_cast<int>(sizeof(typename CollectiveEpilogue::SharedStorage))>,
    cutlass::gemm::collective::KernelScheduleAuto
  >::CollectiveOp;

using GemmKernel = cutlass::gemm::kernel::GemmUniversal<
    cute::Shape<int,int,int,int>,
    CollectiveMainloop,
    CollectiveEpilogue
>;
using Gemm = cutlass::gemm::device::GemmUniversalAdapter<GemmKernel>;

// Force the device kernel symbol into the cubin without needing a host main.
auto* _anchor = &cutlass::device_kernel<GemmKernel>;


// ===== COMPILED SASS (sm_90a) =====

	.target	sm_90a

	.elftype	@"ET_EXEC"


//--------------------- .note.nv.tkinfo           --------------------------
	.section	.note.nv.tkinfo,"",@"SHT_NOTE"
	.sectionflags	@"SHF_NOTE_NV_TKINFO"
	.tkinfo
        /*0018*/ 	.word	0x00000002
        /*0030*/ 	.string	""
        /*0030*/ 	.string	"ptxas"
        /*0030*/ 	.string	"Cuda compilation tools, release 13.0, V13.0.88"
        /*0030*/ 	.string	"Build cuda_13.0.r13.0/compiler.36424714_0"
        /*0030*/ 	.string	"-arch sm_90a -m 64 "



//--------------------- .note.nv.cuinfo           --------------------------
	.section	.note.nv.cuinfo,"",@"SHT_NOTE"
	.sectionflags	@"SHF_NOTE_NV_CUINFO"
        /*0018*/ 	.short	0x0002
        /*001a*/ 	.short	0x005a
        /*001c*/ 	.short	0x0082
	.zero		2


//--------------------- .nv.info                  --------------------------
	.section	.nv.info,"",@"SHT_CUDA_INFO"
	.align	4


	//----- nvinfo : EIATTR_REGCOUNT
	.align		4
        /*0000*/ 	.byte	0x04, 0x2f
        /*0002*/ 	.short	(.L_12 - .L_11)
	.align		4
.L_11:
        /*0004*/ 	.word	index@(_ZN7cutlass13device_kernelINS_4gemm6kernel13GemmUniversalIN4cute5tupleIJiiiiEEENS1_10collective13CollectiveMmaINS1_37MainloopSm90TmaGmmaWarpSpecializedFP8ILi3ENS5_IJNS4_1CILi2EEENSA_ILi1EEESC_EEENS1_35KernelTmaWarpSpecializedCooperativeEEENS5_IJNSA_ILi256EEENSA_ILi240EEENSA_ILi128EEEEEENS_12float_e4m3_tENS5_IJlSC_lEEESK_SL_NS4_8TiledMMAINS4_8MMA_AtomIJNS4_4SM904GMMA30MMA_64x16x32_F32E4M3E4M3_SS_TNILNSP_7ScaleInE1ELSR_1EEEEEENS4_6LayoutISD_NS5_IJSC_NSA_ILi0EEESV_EEEEENS5_IJNS4_10UnderscoreESY_SY_EEEEENS4_13SM90_TMA_LOADENS4_14ComposedLayoutINS4_7SwizzleILi3ELi4ELi3EEENS4_18smem_ptr_flag_bitsILi8EEENSU_INS5_IJNSA_ILi8EEESI_EEENS5_IJSI_SC_EEEEEEEvNS4_8identityENS4_23SM90_TMA_LOAD_MULTICASTES1B_vS1C_EENS_8epilogue10collective6detail29Sm90TmaWarpSpecializedAdapterINS1G_15DefaultEpilogueISK_SL_SL_NS1F_6thread17LinearCombinationISK_Li1EffLNS1K_9ScaleType4KindE0ELNS_15FloatRoundStyleE2ESK_EENS1_15EpilogueDefaultEEEEEvvEEEEvNT_6ParamsE)
        /*0008*/ 	.word	0x000000a8


	//----- nvinfo : EIATTR_FRAME_SIZE
	.align		4
.L_12:
        /*000c*/ 	.byte	0x04, 0x11
        /*000e*/ 	.short	(.L_14 - .L_13)
	.align		4
.L_13:
        /*0010*/ 	.word	index@(_ZN7cutlass13device_kernelINS_4gemm6kernel13GemmUniversalIN4cute5tupleIJiiiiEEENS1_10collective13CollectiveMmaINS1_37MainloopSm90TmaGmmaWarpSpecializedFP8ILi3ENS5_IJNS4_1CILi2EEENSA_ILi1EEESC_EEENS1_35KernelTmaWarpSpecializedCooperativeEEENS5_IJNSA_ILi256EEENSA_ILi240EEENSA_ILi128EEEEEENS_12float_e4m3_tENS5_IJlSC_lEEESK_SL_NS4_8TiledMMAINS4_8MMA_AtomIJNS4_4SM904GMMA30MMA_64x16x32_F32E4M3E4M3_SS_TNILNSP_7ScaleInE1ELSR_1EEEEEENS4_6LayoutISD_NS5_IJSC_NSA_ILi0EEESV_EEEEENS5_IJNS4_10UnderscoreESY_SY_EEEEENS4_13SM90_TMA_LOADENS4_14ComposedLayoutINS4_7SwizzleILi3ELi4ELi3EEENS4_18smem_ptr_flag_bitsILi8EEENSU_INS5_IJNSA_ILi8EEESI_EEENS5_IJSI_SC_EEEEEEEvNS4_8identityENS4_23SM90_TMA_LOAD_MULTICASTES1B_vS1C_EENS_8epilogue10collective6detail29Sm90TmaWarpSpecializedAdapterINS1G_15DefaultEpilogueISK_SL_SL_NS1F_6thread17LinearCombinationISK_Li1EffLNS1K_9ScaleType4KindE0ELNS_15FloatRoundStyleE2ESK_EENS1_15EpilogueDefaultEEEEEvvEEEEvNT_6ParamsE)
        /*0014*/ 	.word	0x000005a8


	//----- nvinfo : EIATTR_MIN_STACK_SIZE
	.align		4
.L_14:
        /*0018*/ 	.byte	0x04, 0x12
        /*001a*/ 	.short	(.L_16 - .L_15)
	.align		4
.L_15:
        /*001c*/ 	.word	index@(_ZN7cutlass13device_kernelINS_4gemm6kernel13GemmUniversalIN4cute5tupleIJiiiiEEENS1_10collective13CollectiveMmaINS1_37MainloopSm90TmaGmmaWarpSpecializedFP8ILi3ENS5_IJNS4_1CILi2EEENSA_ILi1EEESC_EEENS1_35KernelTmaWarpSpecializedCooperativeEEENS5_IJNSA_ILi256EEENSA_ILi240EEENSA_ILi128EEEEEENS_12float_e4m3_tENS5_IJlSC_lEEESK_SL_NS4_8TiledMMAINS4_8MMA_AtomIJNS4_4SM904GMMA30MMA_64x16x32_F32E4M3E4M3_SS_TNILNSP_7ScaleInE1ELSR_1EEEEEENS4_6LayoutISD_NS5_IJSC_NSA_ILi0EEESV_EEEEENS5_IJNS4_10UnderscoreESY_SY_EEEEENS4_13SM90_TMA_LOADENS4_14ComposedLayoutINS4_7SwizzleILi3ELi4ELi3EEENS4_18smem_ptr_flag_bitsILi8EEENSU_INS5_IJNSA_ILi8EEESI_EEENS5_IJSI_SC_EEEEEEEvNS4_8identityENS4_23SM90_TMA_LOAD_MULTICASTES1B_vS1C_EENS_8epilogue10collective6detail29Sm90TmaWarpSpecializedAdapterINS1G_15DefaultEpilogueISK_SL_SL_NS1F_6thread17LinearCombinationISK_Li1EffLNS1K_9ScaleType4KindE0ELNS_15FloatRoundStyleE2ESK_EENS1_15EpilogueDefaultEEEEEvvEEEEvNT_6ParamsE)
        /*0020*/ 	.word	0x000005a8
.L_16:


//--------------------- .nv.compat                --------------------------
	.section	.nv.compat,"",@"SHT_CUDA_COMPAT_INFO"
	.align	4
        /*0000*/ 	.byte	0x02, 0x09, 0x01, 0x00, 0x02, 0x02, 0x04, 0x00, 0x02, 0x05, 0x05, 0x00, 0x03, 0x07, 0x01, 0x01
        /*0010*/ 	.byte	0x02, 0x03, 0x01, 0x00, 0x02, 0x06, 0x01, 0x00, 0x04, 0x0b, 0x08, 0x00, 0x00, 0x00, 0x00, 0x00
        /*0020*/ 	.byte	0x00, 0x00, 0x00, 0x00


//--------------------- .nv.info._ZN7cutlass13device_kernelINS_4gemm6kernel13GemmUniversalIN4cute5tupleIJiiiiEEENS1_10collective13CollectiveMmaINS1_37MainloopSm90TmaGmmaWarpSpecializedFP8ILi3ENS5_IJNS4_1CILi2EEENSA_ILi1EEESC_EEENS1_35KernelTmaWarpSpecializedCooperativeEEENS5_IJNSA_ILi256EEENSA_ILi240EEENSA_ILi128EEEEEENS_12float_e4m3_tENS5_IJlSC_lEEESK_SL_NS4_8TiledMMAINS4_8MMA_AtomIJNS4_4SM904GMMA30MMA_64x16x32_F32E4M3E4M3_SS_TNILNSP_7ScaleInE1ELSR_1EEEEEENS4_6LayoutISD_NS5_IJSC_NSA_ILi0EEESV_EEEEENS5_IJNS4_10UnderscoreESY_SY_EEEEENS4_13SM90_TMA_LOADENS4_14ComposedLayoutINS4_7SwizzleILi3ELi4ELi3EEENS4_18smem_ptr_flag_bitsILi8EEENSU_INS5_IJNSA_ILi8EEESI_EEENS5_IJSI_SC_EEEEEEEvNS4_8identityENS4_23SM90_TMA_LOAD_MULTICASTES1B_vS1C_EENS_8epilogue10collective6detail29Sm90TmaWarpSpecializedAdapterINS1G_15DefaultEpilogueISK_SL_SL_NS1F_6thread17LinearCombinationISK_Li1EffLNS1K_9ScaleType4KindE0ELNS_15FloatRoundStyleE2ESK_EENS1_15EpilogueDefaultEEEEEvvEEEEvNT_6ParamsE --------------------------
	.section	.nv.info._ZN7cutlass13device_kernelINS_4gemm6kernel13GemmUniversalIN4cute5tupleIJiiiiEEENS1_10collective13CollectiveMmaINS1_37MainloopSm90TmaGmmaWarpSpecializedFP8ILi3ENS5_IJNS4_1CILi2EEENSA_ILi1EEESC_EEENS1_35KernelTmaWarpSpecializedCooperativeEEENS5_IJNSA_ILi256EEENSA_ILi240EEENSA_ILi128EEEEEENS_12float_e4m3_tENS5_IJlSC_lEEESK_SL_NS4_8TiledMMAINS4_8MMA_AtomIJNS4_4SM904GMMA30MMA_64x16x32_F32E4M3E4M3_SS_TNILNSP_7ScaleInE1ELSR_1EEEEEENS4_6LayoutISD_NS5_IJSC_NSA_ILi0EEESV_EEEEENS5_IJNS4_10UnderscoreESY_SY_EEEEENS4_13SM90_TMA_LOADENS4_14ComposedLayoutINS4_7SwizzleILi3ELi4ELi3EEENS4_18smem_ptr_flag_bitsILi8EEENSU_INS5_IJNSA_ILi8EEESI_EEENS5_IJSI_SC_EEEEEEEvNS4_8identityENS4_23SM90_TMA_LOAD_MULTICASTES1B_vS1C_EENS_8epilogue10collective6detail29Sm90TmaWarpSpecializedAdapterINS1G_15DefaultEpilogueISK_SL_SL_NS1F_6thread17LinearCombinationISK_Li1EffLNS1K_9ScaleType4KindE0ELNS_15FloatRoundStyleE2ESK_EENS1_15EpilogueDefaultEEEEEvvEEEEvNT_6ParamsE,"",@"SHT_CUDA_INFO"
	.sectionflags	@""
	.align	4


	//----- nvinfo : EIATTR_CUDA_API_VERSION
	.align		4
        /*0000*/ 	.byte	0x04, 0x37
        /*0002*/ 	.short	(.L_18 - .L_17)
.L_17:
        /*0004*/ 	.word	0x00000082


	//----- nvinfo : EIATTR_KPARAM_INFO
	.align		4
.L_18:
        /*0008*/ 	.byte	0x04, 0x17
        /*000a*/ 	.short	(.L_20 - .L_19)
.L_19:
        /*000c*/ 	.word	0x00000000
        /*0010*/ 	.short	0x0000
        /*0012*/ 	.short	0x0070
        /*0014*/ 	.byte	0x00, 0xf0, 0x01, 0x10


	//----- nvinfo : EIATTR_SPARSE_MMA_MASK
	.align		4
.L_20:
        /*0018*/ 	.byte	0x03, 0x50
        /*001a*/ 	.short	0x0000


	//----- nvinfo : EIATTR_MAXREG_COUNT
	.align		4
        /*001c*/ 	.byte	0x03, 0x1b
        /*001e*/ 	.short	0x00a8


	//----- nvinfo : EIATTR_NUM_BARRIERS
	.align		4
        /*0020*/ 	.byte	0x02, 0x4c
        /*0022*/ 	.byte	0x01
	.zero		1


	//----- nvinfo : EIATTR_ANNOTATIONS
	.align		4
        /*0024*/ 	.byte	0x04, 0x55
        /*0026*/ 	.short	(.L_22 - .L_21)


	//   ....[0]....
.L_21:
        /*0028*/ 	.word	0x00000001
        /*002c*/ 	.byte	0x50, 0x02, 0x00, 0x00, 0x01, 0x00, 0x00, 0x00, 0x10, 0x07, 0x00, 0x00, 0x01, 0x00, 0x00, 0x00
        /* <DEDUP_REMOVED lines=1280> */
        /*503c*/ 	.byte	0x50, 0xa4, 0x02, 0x00


	//----- nvinfo : EIATTR_MERCURY_ISA_VERSION
	.align		4
.L_22:
        /*5040*/ 	.byte	0x03, 0x5f
        /*5042*/ 	.short	0x0101


	//----- nvinfo : EIATTR_INT_WARP_WIDE_INSTR_OFFSETS
	.align		4
        /*5044*/ 	.byte	0x04, 0x31
        /*5046*/ 	.short	(.L_24 - .L_23)


	//   ....[0]....
.L_23:
        /*5048*/ 	.word	0x00000550


	//   ....[1]....
        /*504c*/ 	.word	0x00000570


	//   ....[2]....
        /*5050*/ 	.word	0x000006e0


	//----- nvinfo : EIATTR_COOP_GROUP_MASK_REGIDS
	.align		4
.L_24:
        /*5054*/ 	.byte	0x04, 0x29
        /*5056*/ 	.short	(.L_26 - .L_25)


	//   ....[0]....
.L_25:
        /*5058*/ 	.word	0xffffffff


	//   ....[1]....
        /*505c*/ 	.word	0xffffffff


	//   ....[2]....
        /*5060*/ 	.word	0xffffffff


	//   ....[3]....
        /*5064*/ 	.word	0xffffffff


	//   ....[4]....
        /*5068*/ 	.word	0xffffffff


	//   ....[5]....
        /*506c*/ 	.word	0xffffffff


	//----- nvinfo : EIATTR_COOP_GROUP_INSTR_OFFSETS
	.align		4
.L_26:
        /*5070*/ 	.byte	0x04, 0x28
        /*5072*/ 	.short	(.L_28 - .L_27)


	//   ....[0]....
.L_27:
        /*5074*/ 	.word	0x00000070


	//   ....[1]....
        /*5078*/ 	.word	0x00000080


	//   ....[2]....
        /*507c*/ 	.word	0x000001b0


	//   ....[3]....
        /*5080*/ 	.word	0x000003c0


	//   ....[4]....
        /*5084*/ 	.word	0x00000840


	//   ....[5]....
        /*5088*/ 	.word	0x00002430


	//----- nvinfo : EIATTR_REG_RECONFIG
	.align		4
.L_28:
        /*508c*/ 	.byte	0x01, 0x54
	.zero		2


	//----- nvinfo : EIATTR_MBARRIER_INSTR_OFFSETS
	.align		4
        /*5090*/ 	.byte	0x04, 0x39
        /*5092*/ 	.short	(.L_30 - .L_29)


	//   ....[0]....
.L_29:
        /*5094*/ 	.word	0x00000340
        /*5098*/ 	.word	0x000000ff
        /*509c*/ 	.word	0x00000000
        /*50a0*/ 	.short	0x0100
        /*50a2*/ 	.byte	0x09
	.zero		1


	//   ....[1]....
        /*50a4*/ 	.word	0x00000350
        /*50a8*/ 	.word	0x000000ff
        /*50ac*/ 	.word	0x00000018
        /*50b0*/ 	.short	0x0100
        /*50b2*/ 	.byte	0x09
	.zero		1


	//   ....[2]....
        /*50b4*/ 	.word	0x00000360
        /*50b8*/ 	.word	0x000000ff
        /*50bc*/ 	.word	0x00000008
        /*50c0*/ 	.short	0x0100
        /*50c2*/ 	.byte	0x09
	.zero		1


	//   ....[3]....
        /*50c4*/ 	.word	0x00000370
        /*50c8*/ 	.word	0x000000ff
        /*50cc*/ 	.word	0x00000020
        /*50d0*/ 	.short	0x0100
        /*50d2*/ 	.byte	0x09
	.zero		1


	//   ....[4]....
        /*50d4*/ 	.word	0x00000380
        /*50d8*/ 	.word	0x000000ff
        /*50dc*/ 	.word	0x00000010
        /*50e0*/ 	.short	0x0100
        /*50e2*/ 	.byte	0x09
	.zero		1


	//   ....[5]....
        /*50e4*/ 	.word	0x00000390
        /*50e8*/ 	.word	0x000000ff
        /*50ec*/ 	.word	0x00000028
        /*50f0*/ 	.short	0x0100
        /*50f2*/ 	.byte	0x09
	.zero		1


	//   ....[6]....
        /*50f4*/ 	.word	0x00000770
        /*50f8*/ 	.word	0x000000ff
        /*50fc*/ 	.word	0x00000040
        /*5100*/ 	.short	0x0100
        /*5102*/ 	.byte	0x06
	.zero		1


	//   ....[7]....
        /*5104*/ 	.word	0x000007e0
        /*5108*/ 	.word	0x000000ff
        /*510c*/ 	.word	0x00000048
        /*5110*/ 	.short	0x0100
        /*5112*/ 	.byte	0x06
	.zero		1


	//   ....[8]....
        /*5114*/ 	.word	0x00002da0
        /*5118*/ 	.word	0x000000ff
        /*511c*/ 	.word	0x00000000
        /*5120*/ 	.short	0x010a
        /*5122*/ 	.byte	0x04
	.zero		1


	//   ....[9]....
        /*5124*/ 	.word	0x00002e10
        /*5128*/ 	.word	0x000000ff
        /*512c*/ 	.word	0x00000000
        /*5130*/ 	.short	0x010a
        /*5132*/ 	.byte	0x04
	.zero		1


	//   ....[10]....
        /*5134*/ 	.word	0x00009d40
        /*5138*/ 	.word	0x000000ff
        /*513c*/ 	.word	0x00000000
        /*5140*/ 	.short	0x010a
        /*5142*/ 	.byte	0x06
	.zero		1


	//   ....[11]....
        /*5144*/ 	.word	0x00009d80
        /*5148*/ 	.word	0x000000ff
        /*514c*/ 	.word	0x00000000
        /*5150*/ 	.short	0x010a
        /*5152*/ 	.byte	0x06
	.zero		1


	//   ....[12]....
        /*5154*/ 	.word	0x000111a0
        /*5158*/ 	.word	0x00000006
        /*515c*/ 	.word	0x00000000
        /*5160*/ 	.short	0x0101
        /*5162*/ 	.byte	0x3f
	.zero		1


	//   ....[13]....
        /*5164*/ 	.word	0x000145c0
        /*5168*/ 	.word	0x00000000
        /*516c*/ 	.word	0x00000000
        /*5170*/ 	.short	0x0101
        /*5172*/ 	.byte	0x3f
	.zero		1


	//   ....[14]....
        /*5174*/ 	.word	0x000296c0
        /*5178*/ 	.word	0x0000000e
        /*517c*/ 	.word	0x00000018
        /*5180*/ 	.short	0x010a
        /*5182*/ 	.byte	0x3f
	.zero		1


	//   ....[15]....
        /*5184*/ 	.word	0x00029a50
        /*5188*/ 	.word	0x00000002
        /*518c*/ 	.word	0x00000048
        /*5190*/ 	.short	0x0101
        /*5192*/ 	.byte	0x3f
	.zero		1


	//   ....[16]....
        /*5194*/ 	.word	0x0002a220
        /*5198*/ 	.word	0x00000004
        /*519c*/ 	.word	0x00000000
        /*51a0*/ 	.short	0x010a
        /*51a2*/ 	.byte	0x3f
	.zero		1


	//   ....[17]....
        /*51a4*/ 	.word	0x0002a2b0
        /*51a8*/ 	.word	0x00000003
        /*51ac*/ 	.word	0x00000000
        /*51b0*/ 	.short	0x010a
        /*51b2*/ 	.byte	0x3f
	.zero		1


	//   ....[18]....
        /*51b4*/ 	.word	0x0002a340
        /*51b8*/ 	.word	0x00000003
        /*51bc*/ 	.word	0x00000000
        /*51c0*/ 	.short	0x010a
        /*51c2*/ 	.byte	0x3f
	.zero		1


	//   ....[19]....
        /*51c4*/ 	.word	0x0002a3b0
        /*51c8*/ 	.word	0x00000005
        /*51cc*/ 	.word	0x00000000
        /*51d0*/ 	.short	0x010a
        /*51d2*/ 	.byte	0x3f
	.zero		1


	//   ....[20]....
        /*51d4*/ 	.word	0x0002a420
        /*51d8*/ 	.word	0x00000000
        /*51dc*/ 	.word	0x00000000
        /*51e0*/ 	.short	0x010a
        /*51e2*/ 	.byte	0x3f
	.zero		1


	//   ....[21]....
        /*51e4*/ 	.word	0x0002a500
        /*51e8*/ 	.word	0x0000000e
        /*51ec*/ 	.word	0x00000018
        /*51f0*/ 	.short	0x010a
        /*51f2*/ 	.byte	0x3f
	.zero		1


	//   ....[22]....
        /*51f4*/ 	.word	0x0002a5d0
        /*51f8*/ 	.word	0x00000004
        /*51fc*/ 	.word	0x00000000
        /*5200*/ 	.short	0x010a
        /*5202*/ 	.byte	0x3f
	.zero		1


	//   ....[23]....
        /*5204*/ 	.word	0x0002a620
        /*5208*/ 	.word	0x00000003
        /*520c*/ 	.word	0x00000000
        /*5210*/ 	.short	0x010a
        /*5212*/ 	.byte	0x3f
	.zero		1


	//----- nvinfo : EIATTR_NUM_MBARRIERS
	.align		4
.L_30:
        /*5214*/ 	.byte	0x03, 0x38
        /*5216*/ 	.short	0x0008


	//----- nvinfo : EIATTR_EXIT_INSTR_OFFSETS
	.align		4
        /*5218*/ 	.byte	0x04, 0x1c
        /*521a*/ 	.short	(.L_32 - .L_31)


	//   ....[0]....
.L_31:
        /*521c*/ 	.word	0x000009d0


	//   ....[1]....
        /*5220*/ 	.word	0x00001300


	//   ....[2]....
        /*5224*/ 	.word	0x00028dc0


	//   ....[3]....
        /*5228*/ 	.word	0x00029350


	//   ....[4]....
        /*522c*/ 	.word	0x0002a390


	//----- nvinfo : EIATTR_MAX_THREADS
	.align		4
.L_32:
        /*5230*/ 	.byte	0x04, 0x05
        /*5232*/ 	.short	(.L_34 - .L_33)
.L_33:
        /*5234*/ 	.word	0x00000180
        /*5238*/ 	.word	0x00000001
        /*523c*/ 	.word	0x00000001


	//----- nvinfo : EIATTR_CRS_STACK_SIZE
	.align		4
.L_34:
        /*5240*/ 	.byte	0x04, 0x1e
        /*5242*/ 	.short	(.L_36 - .L_35)
.L_35:
        /*5244*/ 	.word	0x00000000


	//----- nvinfo : EIATTR_CBANK_PARAM_SIZE
	.align		4
.L_36:
        /*5248*/ 	.byte	0x03, 0x19
        /*524a*/ 	.short	0x0470


	//----- nvinfo : EIATTR_PARAM_CBANK
	.align		4
        /*524c*/ 	.byte	0x04, 0x0a
        /*524e*/ 	.short	(.L_38 - .L_37)
	.align		4
.L_37:
        /*5250*/ 	.word	index@(.nv.constant0._ZN7cutlass13device_kernelINS_4gemm6kernel13GemmUniversalIN4cute5tupleIJiiiiEEENS1_10collective13CollectiveMmaINS1_37MainloopSm90TmaGmmaWarpSpecializedFP8ILi3ENS5_IJNS4_1CILi2EEENSA_ILi1EEESC_EEENS1_35KernelTmaWarpSpecializedCooperativeEEENS5_IJNSA_ILi256EEENSA_ILi240EEENSA_ILi128EEEEEENS_12float_e4m3_tENS5_IJlSC_lEEESK_SL_NS4_8TiledMMAINS4_8MMA_AtomIJNS4_4SM904GMMA30MMA_64x16x32_F32E4M3E4M3_SS_TNILNSP_7ScaleInE1ELSR_1EEEEEENS4_6LayoutISD_NS5_IJSC_NSA_ILi0EEESV_EEEEENS5_IJNS4_10UnderscoreESY_SY_EEEEENS4_13SM90_TMA_LOADENS4_14ComposedLayoutINS4_7SwizzleILi3ELi4ELi3EEENS4_18smem_ptr_flag_bitsILi8EEENSU_INS5_IJNSA_ILi8EEESI_EEENS5_IJSI_SC_EEEEEEEvNS4_8identityENS4_23SM90_TMA_LOAD_MULTICASTES1B_vS1C_EENS_8epilogue10collective6detail29Sm90TmaWarpSpecializedAdapterINS1G_15DefaultEpilogueISK_SL_SL_NS1F_6thread17LinearCombinationISK_Li1EffLNS1K_9ScaleType4KindE0ELNS_15FloatRoundStyleE2ESK_EENS1_15EpilogueDefaultEEEEEvvEEEEvNT_6ParamsE)
        /*5254*/ 	.short	0x0210
        /*5256*/ 	.short	0x0470


	//----- nvinfo : EIATTR_SW_WAR
	.align		4
.L_38:
        /*5258*/ 	.byte	0x04, 0x36
        /*525a*/ 	.short	(.L_40 - .L_39)
.L_39:
        /*525c*/ 	.word	0x00000008
.L_40:


//--------------------- .nv.callgraph             --------------------------
	.section	.nv.callgraph,"",@"SHT_CUDA_CALLGRAPH"
	.align	4
	.sectionentsize	8
	.align		4
        /*0000*/ 	.word	0x00000000
	.align		4
        /*0004*/ 	.word	0xffffffff
	.align		4
        /*0008*/ 	.word	0x00000000
	.align		4
        /*000c*/ 	.word	0xfffffffe
	.align		4
        /*0010*/ 	.word	0x00000000
	.align		4
        /*0014*/ 	.word	0xfffffffd
	.align		4
        /*0018*/ 	.word	0x00000000
	.align		4
        /*001c*/ 	.word	0xfffffffc


//--------------------- .nv.constant4             --------------------------
	.section	.nv.constant4,"a",@progbits
	.align	8
	.align		8
.nv.constant4:
        /*0000*/ 	.dword	_ZN40_INTERNAL_d649f636_4_k_cu_6c53d1ed_142214cuda3std3__45__cpo5beginE
	.align		8
        /*0008*/ 	.dword	_ZN40_INTERNAL_d649f636_4_k_cu_6c53d1ed_142214cuda3std3__45__cpo3endE
	.align		8
        /*0010*/ 	.dword	_ZN40_INTERNAL_d649f636_4_k_cu_6c53d1ed_142214cuda3std3__45__cpo6cbeginE
	.align		8
        /*0018*/ 	.dword	_ZN40_INTERNAL_d649f636_4_k_cu_6c53d1ed_142214cuda3std3__45__cpo4cendE
	.align		8
        /*0020*/ 	.dword	_ZN40_INTERNAL_d649f636_4_k_cu_6c53d1ed_142214cuda3std3__442_GLOBAL__N__d649f636_4_k_cu_6c53d1ed_142216ignoreE
	.align		8
        /*0028*/ 	.dword	_ZN40_INTERNAL_d649f636_4_k_cu_6c53d1ed_142214cuda3std3__419piecewise_constructE
	.align		8
        /*0030*/ 	.dword	_ZN40_INTERNAL_d649f636_4_k_cu_6c53d1ed_142214cuda3std3__48in_placeE
	.align		8
        /*0038*/ 	.dword	_ZN40_INTERNAL_d649f636_4_k_cu_6c53d1ed_142214cuda3std6ranges3__45__cpo4swapE
	.align		8
        /*0040*/ 	.dword	_ZN40_INTERNAL_d649f636_4_k_cu_6c53d1ed_142214cuda3std6ranges3__45__cpo9iter_moveE
	.align		8
        /*0048*/ 	.dword	_ZN40_INTERNAL_d649f636_4_k_cu_6c53d1ed_142214cute7productE
	.align		8
        /*0050*/ 	.dword	_ZN40_INTERNAL_d649f636_4_k_cu_6c53d1ed_142214cute1_E


//--------------------- .text._ZN7cutlass13device_kernelINS_4gemm6kernel13GemmUniversalIN4cute5tupleIJiiiiEEENS1_10collective13CollectiveMmaINS1_37MainloopSm90TmaGmmaWarpSpecializedFP8ILi3ENS5_IJNS4_1CILi2EEENSA_ILi1EEESC_EEENS1_35KernelTmaWarpSpecializedCooperativeEEENS5_IJNSA_ILi256EEENSA_ILi240EEENSA_ILi128EEEEEENS_12float_e4m3_tENS5_IJlSC_lEEESK_SL_NS4_8TiledMMAINS4_8MMA_AtomIJNS4_4SM904GMMA30MMA_64x16x32_F32E4M3E4M3_SS_TNILNSP_7ScaleInE1ELSR_1EEEEEENS4_6LayoutISD_NS5_IJSC_NSA_ILi0EEESV_EEEEENS5_IJNS4_10UnderscoreESY_SY_EEEEENS4_13SM90_TMA_LOADENS4_14ComposedLayoutINS4_7SwizzleILi3ELi4ELi3EEENS4_18smem_ptr_flag_bitsILi8EEENSU_INS5_IJNSA_ILi8EEESI_EEENS5_IJSI_SC_EEEEEEEvNS4_8identityENS4_23SM90_TMA_LOAD_MULTICASTES1B_vS1C_EENS_8epilogue10collective6detail29Sm90TmaWarpSpecializedAdapterINS1G_15DefaultEpilogueISK_SL_SL_NS1F_6thread17LinearCombinationISK_Li1EffLNS1K_9ScaleType4KindE0ELNS_15FloatRoundStyleE2ESK_EENS1_15EpilogueDefaultEEEEEvvEEEEvNT_6ParamsE --------------------------
	.section	.text._ZN7cutlass13device_kernelINS_4gemm6kernel13GemmUniversalIN4cute5tupleIJiiiiEEENS1_10collective13CollectiveMmaINS1_37MainloopSm90TmaGmmaWarpSpecializedFP8ILi3ENS5_IJNS4_1CILi2EEENSA_ILi1EEESC_EEENS1_35KernelTmaWarpSpecializedCooperativeEEENS5_IJNSA_ILi256EEENSA_ILi240EEENSA_ILi128EEEEEENS_12float_e4m3_tENS5_IJlSC_lEEESK_SL_NS4_8TiledMMAINS4_8MMA_AtomIJNS4_4SM904GMMA30MMA_64x16x32_F32E4M3E4M3_SS_TNILNSP_7ScaleInE1ELSR_1EEEEEENS4_6LayoutISD_NS5_IJSC_NSA_ILi0EEESV_EEEEENS5_IJNS4_10UnderscoreESY_SY_EEEEENS4_13SM90_TMA_LOADENS4_14ComposedLayoutINS4_7SwizzleILi3ELi4ELi3EEENS4_18smem_ptr_flag_bitsILi8EEENSU_INS5_IJNSA_ILi8EEESI_EEENS5_IJSI_SC_EEEEEEEvNS4_8identityENS4_23SM90_TMA_LOAD_MULTICASTES1B_vS1C_EENS_8epilogue10collective6detail29Sm90TmaWarpSpecializedAdapterINS1G_15DefaultEpilogueISK_SL_SL_NS1F_6thread17LinearCombinationISK_Li1EffLNS1K_9ScaleType4KindE0ELNS_15FloatRoundStyleE2ESK_EENS1_15EpilogueDefaultEEEEEvvEEEEvNT_6ParamsE,"ax",@progbits
	.align	128
.text._ZN7cutlass13device_kernelINS_4gemm6kernel13GemmUniversalIN4cute5tupleIJiiiiEEENS1_10collective13CollectiveMmaINS1_37MainloopSm90TmaGmmaWarpSpecializedFP8ILi3ENS5_IJNS4_1CILi2EEENSA_ILi1EEESC_EEENS1_35KernelTmaWarpSpecializedCooperativeEEENS5_IJNSA_ILi256EEENSA_ILi240EEENSA_ILi128EEEEEENS_12float_e4m3_tENS5_IJlSC_lEEESK_SL_NS4_8TiledMMAINS4_8MMA_AtomIJNS4_4SM904GMMA30MMA_64x16x32_F32E4M3E4M3_SS_TNILNSP_7ScaleInE1ELSR_1EEEEEENS4_6LayoutISD_NS5_IJSC_NSA_ILi0EEESV_EEEEENS5_IJNS4_10UnderscoreESY_SY_EEEEENS4_13SM90_TMA_LOADENS4_14ComposedLayoutINS4_7SwizzleILi3ELi4ELi3EEENS4_18smem_ptr_flag_bitsILi8EEENSU_INS5_IJNSA_ILi8EEESI_EEENS5_IJSI_SC_EEEEEEEvNS4_8identityENS4_23SM90_TMA_LOAD_MULTICASTES1B_vS1C_EENS_8epilogue10collective6detail29Sm90TmaWarpSpecializedAdapterINS1G_15DefaultEpilogueISK_SL_SL_NS1F_6thread17LinearCombinationISK_Li1EffLNS1K_9ScaleType4KindE0ELNS_15FloatRoundStyleE2ESK_EENS1_15EpilogueDefaultEEEEEvvEEEEvNT_6ParamsE:
        .type           _ZN7cutlass13device_kernelINS_4gemm6kernel13GemmUniversalIN4cute5tupleIJiiiiEEENS1_10collective13CollectiveMmaINS1_37MainloopSm90TmaGmmaWarpSpecializedFP8ILi3ENS5_IJNS4_1CILi2EEENSA_ILi1EEESC_EEENS1_35KernelTmaWarpSpecializedCooperativeEEENS5_IJNSA_ILi256EEENSA_ILi240EEENSA_ILi128EEEEEENS_12float_e4m3_tENS5_IJlSC_lEEESK_SL_NS4_8TiledMMAINS4_8MMA_AtomIJNS4_4SM904GMMA30MMA_64x16x32_F32E4M3E4M3_SS_TNILNSP_7ScaleInE1ELSR_1EEEEEENS4_6LayoutISD_NS5_IJSC_NSA_ILi0EEESV_EEEEENS5_IJNS4_10UnderscoreESY_SY_EEEEENS4_13SM90_TMA_LOADENS4_14ComposedLayoutINS4_7SwizzleILi3ELi4ELi3EEENS4_18smem_ptr_flag_bitsILi8EEENSU_INS5_IJNSA_ILi8EEESI_EEENS5_IJSI_SC_EEEEEEEvNS4_8identityENS4_23SM90_TMA_LOAD_MULTICASTES1B_vS1C_EENS_8epilogue10collective6detail29Sm90TmaWarpSpecializedAdapterINS1G_15DefaultEpilogueISK_SL_SL_NS1F_6thread17LinearCombinationISK_Li1EffLNS1K_9ScaleType4KindE0ELNS_15FloatRoundStyleE2ESK_EENS1_15EpilogueDefaultEEEEEvvEEEEvNT_6ParamsE,@function
        .size           _ZN7cutlass13device_kernelINS_4gemm6kernel13GemmUniversalIN4cute5tupleIJiiiiEEENS1_10collective13CollectiveMmaINS1_37MainloopSm90TmaGmmaWarpSpecializedFP8ILi3ENS5_IJNS4_1CILi2EEENSA_ILi1EEESC_EEENS1_35KernelTmaWarpSpecializedCooperativeEEENS5_IJNSA_ILi256EEENSA_ILi240EEENSA_ILi128EEEEEENS_12float_e4m3_tENS5_IJlSC_lEEESK_SL_NS4_8TiledMMAINS4_8MMA_AtomIJNS4_4SM904GMMA30MMA_64x16x32_F32E4M3E4M3_SS_TNILNSP_7ScaleInE1ELSR_1EEEEEENS4_6LayoutISD_NS5_IJSC_NSA_ILi0EEESV_EEEEENS5_IJNS4_10UnderscoreESY_SY_EEEEENS4_13SM90_TMA_LOADENS4_14ComposedLayoutINS4_7SwizzleILi3ELi4ELi3EEENS4_18smem_ptr_flag_bitsILi8EEENSU_INS5_IJNSA_ILi8EEESI_EEENS5_IJSI_SC_EEEEEEEvNS4_8identityENS4_23SM90_TMA_LOAD_MULTICASTES1B_vS1C_EENS_8epilogue10collective6detail29Sm90TmaWarpSpecializedAdapterINS1G_15DefaultEpilogueISK_SL_SL_NS1F_6thread17LinearCombinationISK_Li1EffLNS1K_9ScaleType4KindE0ELNS_15FloatRoundStyleE2ESK_EENS1_15EpilogueDefaultEEEEEvvEEEEvNT_6ParamsE,(.L_x_556 - _ZN7cutlass13device_kernelINS_4gemm6kernel13GemmUniversalIN4cute5tupleIJiiiiEEENS1_10collective13CollectiveMmaINS1_37MainloopSm90TmaGmmaWarpSpecializedFP8ILi3ENS5_IJNS4_1CILi2EEENSA_ILi1EEESC_EEENS1_35KernelTmaWarpSpecializedCooperativeEEENS5_IJNSA_ILi256EEENSA_ILi240EEENSA_ILi128EEEEEENS_12float_e4m3_tENS5_IJlSC_lEEESK_SL_NS4_8TiledMMAINS4_8MMA_AtomIJNS4_4SM904GMMA30MMA_64x16x32_F32E4M3E4M3_SS_TNILNSP_7ScaleInE1ELSR_1EEEEEENS4_6LayoutISD_NS5_IJSC_NSA_ILi0EEESV_EEEEENS5_IJNS4_10UnderscoreESY_SY_EEEEENS4_13SM90_TMA_LOADENS4_14ComposedLayoutINS4_7SwizzleILi3ELi4ELi3EEENS4_18smem_ptr_flag_bitsILi8EEENSU_INS5_IJNSA_ILi8EEESI_EEENS5_IJSI_SC_EEEEEEEvNS4_8identityENS4_23SM90_TMA_LOAD_MULTICASTES1B_vS1C_EENS_8epilogue10collective6detail29Sm90TmaWarpSpecializedAdapterINS1G_15DefaultEpilogueISK_SL_SL_NS1F_6thread17LinearCombinationISK_Li1EffLNS1K_9ScaleType4KindE0ELNS_15FloatRoundStyleE2ESK_EENS1_15EpilogueDefaultEEEEEvvEEEEvNT_6ParamsE)
        .other          _ZN7cutlass13device_kernelINS_4gemm6kernel13GemmUniversalIN4cute5tupleIJiiiiEEENS1_10collective13CollectiveMmaINS1_37MainloopSm90TmaGmmaWarpSpecializedFP8ILi3ENS5_IJNS4_1CILi2EEENSA_ILi1EEESC_EEENS1_35KernelTmaWarpSpecializedCooperativeEEENS5_IJNSA_ILi256EEENSA_ILi240EEENSA_ILi128EEEEEENS_12float_e4m3_tENS5_IJlSC_lEEESK_SL_NS4_8TiledMMAINS4_8MMA_AtomIJNS4_4SM904GMMA30MMA_64x16x32_F32E4M3E4M3_SS_TNILNSP_7ScaleInE1ELSR_1EEEEEENS4_6LayoutISD_NS5_IJSC_NSA_ILi0EEESV_EEEEENS5_IJNS4_10UnderscoreESY_SY_EEEEENS4_13SM90_TMA_LOADENS4_14ComposedLayoutINS4_7SwizzleILi3ELi4ELi3EEENS4_18smem_ptr_flag_bitsILi8EEENSU_INS5_IJNSA_ILi8EEESI_EEENS5_IJSI_SC_EEEEEEEvNS4_8identityENS4_23SM90_TMA_LOAD_MULTICASTES1B_vS1C_EENS_8epilogue10collective6detail29Sm90TmaWarpSpecializedAdapterINS1G_15DefaultEpilogueISK_SL_SL_NS1F_6thread17LinearCombinationISK_Li1EffLNS1K_9ScaleType4KindE0ELNS_15FloatRoundStyleE2ESK_EENS1_15EpilogueDefaultEEEEEvvEEEEvNT_6ParamsE,@"STO_CUDA_ENTRY STV_DEFAULT"
_ZN7cutlass13device_kernelINS_4gemm6kernel13GemmUniversalIN4cute5tupleIJiiiiEEENS1_10collective13CollectiveMmaINS1_37MainloopSm90TmaGmmaWarpSpecializedFP8ILi3ENS5_IJNS4_1CILi2EEENSA_ILi1EEESC_EEENS1_35KernelTmaWarpSpecializedCooperativeEEENS5_IJNSA_ILi256EEENSA_ILi240EEENSA_ILi128EEEEEENS_12float_e4m3_tENS5_IJlSC_lEEESK_SL_NS4_8TiledMMAINS4_8MMA_AtomIJNS4_4SM904GMMA30MMA_64x16x32_F32E4M3E4M3_SS_TNILNSP_7ScaleInE1ELSR_1EEEEEENS4_6LayoutISD_NS5_IJSC_NSA_ILi0EEESV_EEEEENS5_IJNS4_10UnderscoreESY_SY_EEEEENS4_13SM90_TMA_LOADENS4_14ComposedLayoutINS4_7SwizzleILi3ELi4ELi3EEENS4_18smem_ptr_flag_bitsILi8EEENSU_INS5_IJNSA_ILi8EEESI_EEENS5_IJSI_SC_EEEEEEEvNS4_8identityENS4_23SM90_TMA_LOAD_MULTICASTES1B_vS1C_EENS_8epilogue10collective6detail29Sm90TmaWarpSpecializedAdapterINS1G_15DefaultEpilogueISK_SL_SL_NS1F_6thread17LinearCombinationISK_Li1EffLNS1K_9ScaleType4KindE0ELNS_15FloatRoundStyleE2ESK_EENS1_15EpilogueDefaultEEEEEvvEEEEvNT_6ParamsE:
[----:B------:R-:W0:Y:S02]  /*0000*/  LDC R1, c[0x0][0x28] ;  /* 0x00000a00ff017b82 */ /* 0x000e240000000800 */
[----:B0-----:R-:W-:Y:S01]  /*0010*/  VIADD R1, R1, 0xfffffa58 ;  /* 0xfffffa5801017836 */ /* 0x001fe20000000000 */
[----:B------:R-:W0:Y:S01]  /*0020*/  S2R R4, SR_TID.X ;  /* 0x0000000000047919 */ /* 0x000e220000002100 */
[----:B------:R-:W-:Y:S01]  /*0030*/  ELECT P0, URZ, PT ;  /* 0x00000000003f782f */ /* 0x000fe20003800000 */
[----:B------:R-:W-:Y:S01]  /*0040*/  BSSY B0, `(.L_x_0) ;  /* 0x0000015000007945 */ /* 0x000fe20003800000 */
[--C-:B0-----:R-:W-:Y:S02]  /*0050*/  SHF.R.U32.HI R0, RZ, 0x5, R4.reuse ;  /* 0x00000005ff007819 */ /* 0x101fe40000011604 */
[----:B------:R-:W-:-:S03]  /*0060*/  SHF.R.U32.HI R2, RZ, 0x7, R4 ;  /* 0x00000007ff027819 */ /* 0x000fc60000011604 */
[----:B------:R-:W0:Y:S04]  /*0070*/  SHFL.IDX PT, R3, R0, RZ, 0x1f ;  /* 0x00001fff00037589 */ /* 0x000e2800000e0000 */
[----:B------:R-:W1:Y:S01]  /*0080*/  SHFL.IDX PT, R2, R2, RZ, 0x1f ;  /* 0x00001fff02027589 */ /* 0x000e6200000e0000 */
[----:B0-----:R-:W-:Y:S02]  /*0090*/  R2UR UR4, R3 ;  /* 0x00000000030472ca */ /* 0x001fe400000e0000 */
[----:B-1----:R-:W-:-:S11]  /*00a0*/  R2UR UR6, R2 ;  /* 0x00000000020672ca */ /* 0x002fd600000e0000 */
[----:B------:R-:W-:Y:S02]  /*00b0*/  USHF.R.S32.HI UR5, URZ, 0x1f, UR4 ;  /* 0x0000001f3f057899 */ /* 0x000fe40008011404 */
[----:B------:R-:W-:Y:S02]  /*00c0*/  ISETP.NE.OR P0, PT, RZ, UR4, !P0 ;  /* 0x00000004ff007c0c */ /* 0x000fe4000c705670 */
[----:B------:R-:W-:-:S04]  /*00d0*/  ULEA.HI UR5, UR5, UR4, URZ, 0x2 ;  /* 0x0000000405057291 */ /* 0x000fc8000f8f103f */
[----:B------:R-:W-:-:S04]  /*00e0*/  ULOP3.LUT UR5, UR5, 0xfffffffc, URZ, 0xc0, !UPT ;  /* 0xfffffffc05057892 */ /* 0x000fc8000f8ec03f */
[----:B------:R-:W-:-:S03]  /*00f0*/  UIADD3 UR8, UR4, -UR5, URZ ;  /* 0x8000000504087290 */ /* 0x000fc6000fffe03f */
[----:B------:R-:W-:Y:S09]  /*0100*/  @P0 BRA `(.L_x_1) ;  /* 0x0000000000200947 */ /* 0x000ff20003800000 */
[----:B------:R-:W-:Y:S02]  /*0110*/  ULDC.64 UR4, c[0x0][0x198] ;  /* 0x0000660000047ab9 */ /* 0x000fe40000000a00 */
[----:B------:R-:W-:Y:S02]  /*0120*/  UIADD3 UR10, UP0, UR4, 0xf0, URZ ;  /* 0x000000f0040a7890 */ /* 0x000fe4000ff1e03f */
[----:B------:R-:W-:Y:S02]  /*0130*/  UIADD3 UR4, UP1, UR4, 0x1f0, URZ ;  /* 0x000001f004047890 */ /* 0x000fe4000ff3e03f */
[----:B------:R-:W-:Y:S02]  /*0140*/  UIADD3.X UR11, URZ, UR5, URZ, UP0, !UPT ;  /* 0x000000053f0b7290 */ /* 0x000fe400087fe43f */
[----:B------:R-:W-:-:S07]  /*0150*/  UIADD3.X UR5, URZ, UR5, URZ, UP1, !UPT ;  /* 0x000000053f057290 */ /* 0x000fce0008ffe43f */
[----:B------:R0:W-:Y:S02]  /*0160*/  UTMACCTL.PF [UR10] ;  /* 0x000000000a0079b9 */ /* 0x0001e40008040000 */
[----:B------:R0:W-:Y:S02]  /*0170*/  UTMACCTL.PF [UR4] ;  /* 0x00000000040079b9 */ /* 0x0001e40008040000 */
[----:B0-----:R-:W-:Y:S01]  /*0180*/  NOP ;  /* 0x0000000000007918 */ /* 0x001fe20000000000 */
.L_x_1:
[----:B------:R-:W-:Y:S05]  /*0190*/  BSYNC B0 ;  /* 0x0000000000007941 */ /* 0x000fea0003800000 */
.L_x_0:
[----:B------:R-:W-:Y:S01]  /*01a0*/  UISETP.NE.AND UP0, UPT, UR8, 0x3, UPT ;  /* 0x000000030800788c */ /* 0x000fe2000bf05270 */
[----:B------:R-:W0:Y:S01]  /*01b0*/  SHFL.IDX PT, R3, R0, RZ, 0x1f ;  /* 0x00001fff00037589 */ /* 0x000e2200000e0000 */
[----:B------:R-:W-:Y:S02]  /*01c0*/  UIADD3 UR10, UR6, -0x1, URZ ;  /* 0xffffffff060a7890 */ /* 0x000fe4000fffe03f */
[----:B------:R-:W-:Y:S01]  /*01d0*/  ISETP.NE.AND P1, PT, RZ, UR6, PT ;  /* 0x00000006ff007c0c */ /* 0x000fe2000bf25270 */
[----:B------:R-:W-:Y:S02]  /*01e0*/  UISETP.EQ.OR UP0, UPT, UR8, URZ, !UP0 ;  /* 0x0000003f0800728c */ /* 0x000fe4000c702670 */
[----:B------:R-:W-:Y:S02]  /*01f0*/  UISETP.GE.U32.AND UP1, UPT, UR10, 0x2, UPT ;  /* 0x000000020a00788c */ /* 0x000fe4000bf26070 */
[----:B------:R-:W-:-:S04]  /*0200*/  UISETP.EQ.AND UP0, UPT, UR6, URZ, UP0 ;  /* 0x0000003f0600728c */ /* 0x000fc80008702270 */
[----:B------:R-:W-:-:S04]  /*0210*/  USEL UR4, URZ, 0x1, !UP0 ;  /* 0x000000013f047887 */ /* 0x000fc8000c000000 */
[----:B------:R-:W-:-:S06]  /*0220*/  USEL UR4, UR4, 0x2, UP1 ;  /* 0x0000000204047887 */ /* 0x000fcc0008800000 */
[----:B------:R-:W-:Y:S01]  /*0230*/  IMAD.U32 R2, RZ, RZ, UR4 ;  /* 0x00000004ff027e24 */ /* 0x000fe2000f8e00ff */
[----:B0-----:R-:W-:-:S04]  /*0240*/  ISETP.NE.AND P0, PT, R3, RZ, PT ;  /* 0x000000ff0300720c */ /* 0x001fc80003f05270 */
[----:B------:R0:W-:Y:S09]  /*0250*/  STL [R1+0x3f8], R2 ;  /* 0x0003f80201007387 */ /* 0x0001f20000100800 */
[----:B0-----:R-:W-:Y:S05]  /*0260*/  @P0 BRA `(.L_x_2) ;  /* 0x0000000000500947 */ /* 0x001fea0003800000 */
[----:B------:R-:W0:Y:S01]  /*0270*/  S2UR UR9, SR_CgaCtaId ;  /* 0x00000000000979c3 */ /* 0x000e220000008800 */
[----:B------:R-:W-:Y:S01]  /*0280*/  UMOV UR4, 0x400 ;  /* 0x0000040000047882 */ /* 0x000fe20000000000 */
[----:B------:R-:W-:Y:S01]  /*0290*/  UMOV UR5, 0x1 ;  /* 0x0000000100057882 */ /* 0x000fe20000000000 */
[----:B------:R-:W-:Y:S01]  /*02a0*/  UMOV UR6, 0x4 ;  /* 0x0000000400067882 */ /* 0x000fe20000000000 */
[----:B------:R-:W-:Y:S01]  /*02b0*/  ELECT P0, URZ, PT ;  /* 0x00000000003f782f */ /* 0x000fe20003800000 */
[----:B------:R-:W-:-:S04]  /*02c0*/  UIADD3 UR6, -UR6, 0x100000, URZ ;  /* 0x0010000006067890 */ /* 0x000fc8000fffe13f */
[----:B------:R-:W-:Y:S02]  /*02d0*/  USHF.L.U32 UR7, UR6, 0xb, URZ ;  /* 0x0000000b06077899 */ /* 0x000fe4000800063f */
[----:B------:R-:W-:Y:S02]  /*02e0*/  USHF.L.U32 UR6, UR6, 0x1, URZ ;  /* 0x0000000106067899 */ /* 0x000fe4000800063f */
[----:B0-----:R-:W-:Y:S02]  /*02f0*/  ULEA UR9, UR9, UR4, 0x18 ;  /* 0x0000000409097291 */ /* 0x001fe4000f8ec03f */
[----:B------:R-:W-:-:S04]  /*0300*/  UIADD3 UR4, -UR5, 0x100000, URZ ;  /* 0x0010000005047890 */ /* 0x000fc8000fffe13f */
[----:B------:R-:W-:Y:S02]  /*0310*/  USHF.L.U32 UR5, UR4, 0xb, URZ ;  /* 0x0000000b04057899 */ /* 0x000fe4000800063f */
[----:B------:R-:W-:Y:S01]  /*0320*/  USHF.L.U32 UR4, UR4, 0x1, URZ ;  /* 0x0000000104047899 */ /* 0x000fe2000800063f */
[----:B------:R-:W0:Y:S11]  /*0330*/  FENCE.VIEW.ASYNC.S ;  /* 0x00000000000073c6 */ /* 0x000e360000000000 */
[----:B0-----:R0:W1:Y:S01]  /*0340*/  SYNCS.EXCH.64 URZ, [UR9], UR4 ;  /* 0x00000004093f75b2 */ /* 0x0010620008000100 */
[----:B------:R0:W2:Y:S01]  /*0350*/  SYNCS.EXCH.64 URZ, [UR9+0x18], UR6 ;  /* 0x00001806093f75b2 */ /* 0x0000a20008000100 */
[----:B------:R0:W3:Y:S01]  /*0360*/  SYNCS.EXCH.64 URZ, [UR9+0x8], UR4 ;  /* 0x00000804093f75b2 */ /* 0x0000e20008000100 */
[----:B------:R0:W4:Y:S01]  /*0370*/  SYNCS.EXCH.64 URZ, [UR9+0x20], UR6 ;  /* 0x00002006093f75b2 */ /* 0x0001220008000100 */
[----:B------:R0:W0:Y:S01]  /*0380*/  SYNCS.EXCH.64 URZ, [UR9+0x10], UR4 ;  /* 0x00001004093f75b2 */ /* 0x0000220008000100 */
[----:B------:R0:W0:Y:S01]  /*0390*/  SYNCS.EXCH.64 URZ, [UR9+0x28], UR6 ;  /* 0x00002806093f75b2 */ /* 0x0000220008000100 */
[----:B------:R-:W-:Y:S01]  /*03a0*/  NOP ;  /* 0x0000000000007918 */ /* 0x000fe20000000000 */
.L_x_2:
[----:B------:R-:W-:Y:S01]  /*03b0*/  SHF.R.S32.HI R2, RZ, 0x1f, R4 ;  /* 0x0000001fff027819 */ /* 0x000fe20000011404 */
[----:B------:R-:W5:Y:S01]  /*03c0*/  SHFL.IDX PT, R0, R0, RZ, 0x1f ;  /* 0x00001fff00007589 */ /* 0x000f6200000e0000 */
[----:B0-----:R-:W0:Y:S01]  /*03d0*/  S2UR UR9, SR_CTAID.X ;  /* 0x00000000000979c3 */ /* 0x001e220000002500 */
[----:B------:R-:W-:Y:S02]  /*03e0*/  ELECT P0, URZ, PT ;  /* 0x00000000003f782f */ /* 0x000fe40003800000 */
[----:B------:R-:W-:Y:S01]  /*03f0*/  LEA.HI R2, R2, R4, RZ, 0x7 ;  /* 0x0000000402027211 */ /* 0x000fe200078f38ff */
[----:B------:R-:W-:Y:S01]  /*0400*/  ULDC UR4, c[0x0][0x150] ;  /* 0x0000540000047ab9 */ /* 0x000fe20000000800 */
[----:B------:R-:W-:Y:S01]  /*0410*/  SHF.R.S32.HI R6, RZ, 0x1f, R3 ;  /* 0x0000001fff067819 */ /* 0x000fe20000011403 */
[----:B------:R-:W-:Y:S01]  /*0420*/  NOP ;  /* 0x0000000000007918 */ /* 0x000fe20000000000 */
[----:B------:R-:W-:Y:S01]  /*0430*/  LOP3.LUT R2, R2, 0xffffff80, RZ, 0xc0, !PT ;  /* 0xffffff8002027812 */ /* 0x000fe200078ec0ff */
[----:B------:R-:W-:Y:S01]  /*0440*/  NOP ;  /* 0x0000000000007918 */ /* 0x000fe20000000000 */
[----:B------:R-:W-:Y:S01]  /*0450*/  LEA.HI R6, R6, R3, RZ, 0x2 ;  /* 0x0000000306067211 */ /* 0x000fe200078f10ff */
[----:B------:R-:W1:Y:S02]  /*0460*/  LDC R8, c[0x0][0x144] ;  /* 0x00005100ff087b82 */ /* 0x000e640000000800 */
[----:B------:R-:W-:Y:S01]  /*0470*/  IMAD.IADD R4, R4, 0x1, -R2 ;  /* 0x0000000104047824 */ /* 0x000fe200078e0a02 */
[----:B------:R-:W-:Y:S01]  /*0480*/  LOP3.LUT R6, R6, 0x3ffffffc, RZ, 0xc0, !PT ;  /* 0x3ffffffc06067812 */ /* 0x000fe200078ec0ff */
[----:B------:R-:W2:Y:S03]  /*0490*/  S2R R2, SR_CTAID.Y ;  /* 0x0000000000027919 */ /* 0x000ea60000002600 */
[----:B------:R-:W-:Y:S01]  /*04a0*/  SHF.R.S32.HI R5, RZ, 0x1f, R4 ;  /* 0x0000001fff057819 */ /* 0x000fe20000011404 */
[----:B------:R-:W-:Y:S01]  /*04b0*/  IMAD.IADD R6, R3, 0x1, -R6 ;  /* 0x0000000103067824 */ /* 0x000fe200078e0a06 */
[----:B------:R-:W3:Y:S02]  /*04c0*/  LDC R11, c[0x0][0x148] ;  /* 0x00005200ff0b7b82 */ /* 0x000ee40000000800 */
[----:B------:R-:W-:-:S02]  /*04d0*/  LEA.HI R5, R5, R4, RZ, 0x3 ;  /* 0x0000000405057211 */ /* 0x000fc400078f18ff */
[----:B-----5:R-:W-:Y:S02]  /*04e0*/  ISETP.NE.OR P0, PT, R0, RZ, !P0 ;  /* 0x000000ff0000720c */ /* 0x020fe40004705670 */
[--C-:B------:R-:W-:Y:S02]  /*04f0*/  SHF.R.S32.HI R0, RZ, 0x3, R5.reuse ;  /* 0x00000003ff007819 */ /* 0x100fe40000011405 */
[----:B------:R-:W-:Y:S02]  /*0500*/  SHF.R.S32.HI R5, RZ, 0x1f, R5 ;  /* 0x0000001fff057819 */ /* 0x000fe40000011405 */
[----:B0-----:R-:W-:Y:S02]  /*0510*/  I2FP.F32.U32 R7, UR9 ;  /* 0x0000000900077c45 */ /* 0x001fe40008201000 */
[----:B------:R-:W-:-:S03]  /*0520*/  LEA.HI R5, R5, R0, RZ, 0x2 ;  /* 0x0000000005057211 */ /* 0x000fc600078f10ff */
[----:B------:R-:W-:Y:S01]  /*0530*/  FMUL R7, R7, UR4 ;  /* 0x0000000407077c20 */ /* 0x000fe20008400000 */
[----:B------:R-:W-:Y:S01]  /*0540*/  LOP3.LUT R5, R5, 0xfffffffc, RZ, 0xc0, !PT ;  /* 0xfffffffc05057812 */ /* 0x000fe200078ec0ff */
[----:B------:R-:W-:Y:S01]  /*0550*/  VOTEU.ALL UP0, P0 ;  /* 0x00000000003f7886 */ /* 0x000fe20000000000 */
[----:B------:R-:W-:Y:S01]  /*0560*/  ULDC UR4, c[0x0][0x154] ;  /* 0x0000550000047ab9 */ /* 0x000fe20000000800 */
[----:B------:R-:W-:Y:S02]  /*0570*/  VOTEU.ALL UP1, P0 ;  /* 0x00000000003f7886 */ /* 0x000fe40000020000 */
[----:B------:R-:W0:Y:S01]  /*0580*/  F2I.U32.TRUNC.NTZ R7, R7 ;  /* 0x0000000700077305 */ /* 0x000e22000020f000 */
[----:B------:R-:W-:Y:S01]  /*0590*/  IMAD.IADD R5, R0, 0x1, -R5 ;  /* 0x0000000100057824 */ /* 0x000fe200078e0a05 */
[----:B------:R-:W5:Y:S01]  /*05a0*/  @!UP0 S2UR UR7, SR_CgaCtaId ;  /* 0x00000000000789c3 */ /* 0x000f620000008800 */
[----:B------:R-:W-:Y:S02]  /*05b0*/  @!UP0 UMOV UR6, 0x400 ;  /* 0x0000040000068882 */ /* 0x000fe40000000000 */
[----:B------:R-:W-:Y:S01]  /*05c0*/  IMAD R5, R6, 0x4, R5 ;  /* 0x0000000406057824 */ /* 0x000fe200078e0205 */
[----:B--2---:R-:W-:-:S04]  /*05d0*/  I2FP.F32.U32 R9, R2 ;  /* 0x0000000200097245 */ /* 0x004fc80000201000 */
[----:B------:R-:W-:Y:S01]  /*05e0*/  LEA.HI R0, R5, R5, RZ, 0x1 ;  /* 0x0000000505007211 */ /* 0x000fe200078f08ff */
[----:B------:R-:W-:Y:S01]  /*05f0*/  FMUL R9, R9, UR4 ;  /* 0x0000000409097c20 */ /* 0x000fe20008400000 */
[----:B------:R-:W-:Y:S02]  /*0600*/  UMOV UR4, 0x20 ;  /* 0x0000002000047882 */ /* 0x000fe40000000000 */
[----:B------:R-:W-:Y:S01]  /*0610*/  LOP3.LUT R6, R0, 0xfffffffe, RZ, 0xc0, !PT ;  /* 0xfffffffe00067812 */ /* 0x000fe200078ec0ff */
[----:B0-----:R-:W-:Y:S01]  /*0620*/  IMAD.MOV R13, RZ, RZ, -R7 ;  /* 0x000000ffff0d7224 */ /* 0x001fe200078e0a07 */
[----:B------:R-:W-:-:S04]  /*0630*/  @!UP0 UIADD3 UR4, -UR4, 0x100000, URZ ;  /* 0x0010000004048890 */ /* 0x000fc8000fffe13f */
[----:B------:R-:W-:Y:S02]  /*0640*/  @!UP0 USHF.L.U32 UR5, UR4, 0xb, URZ ;  /* 0x0000000b04058899 */ /* 0x000fe4000800063f */
[----:B------:R-:W-:Y:S01]  /*0650*/  @!UP0 USHF.L.U32 UR4, UR4, 0x1, URZ ;  /* 0x0000000104048899 */ /* 0x000fe2000800063f */
[----:B------:R-:W0:Y:S01]  /*0660*/  F2I.U32.TRUNC.NTZ R9, R9 ;  /* 0x0000000900097305 */ /* 0x000e22000020f000 */
[----:B-1----:R-:W-:Y:S02]  /*0670*/  IMAD R0, R8, R13, UR9 ;  /* 0x0000000908007e24 */ /* 0x002fe4000f8e020d */
[C---:B------:R-:W-:Y:S02]  /*0680*/  IMAD.IADD R7, R5.reuse, 0x1, -R6 ;  /* 0x0000000105077824 */ /* 0x040fe400078e0a06 */
[----:B------:R-:W-:-:S03]  /*0690*/  IMAD.SHL.U32 R6, R5, 0x4, RZ ;  /* 0x0000000405067824 */ /* 0x000fc600078e00ff */
[----:B------:R-:W-:Y:S01]  /*06a0*/  ISETP.NE.AND P2, PT, R7, R0, PT ;  /* 0x000000000700720c */ /* 0x000fe20003f45270 */
[----:B-----5:R-:W-:Y:S01]  /*06b0*/  @!UP0 ULEA UR6, UR7, UR6, 0x18 ;  /* 0x0000000607068291 */ /* 0x020fe2000f8ec03f */
[----:B------:R-:W-:Y:S01]  /*06c0*/  LOP3.LUT R10, R5, 0xc, R6, 0x78, !PT ;  /* 0x0000000c050a7812 */ /* 0x000fe200078e7806 */
[----:B------:R-:W1:Y:S01]  /*06d0*/  LDC R7, c[0x0][0x140] ;  /* 0x00005000ff077b82 */ /* 0x000e620000000800 */
[----:B------:R-:W-:Y:S01]  /*06e0*/  VOTEU.ALL UP0, P0 ;  /* 0x00000000003f7886 */ /* 0x000fe20000000000 */
[----:B------:R-:W-:Y:S01]  /*06f0*/  LOP3.LUT P0, RZ, R4, 0x7, RZ, 0xc0, !PT ;  /* 0x0000000704ff7812 */ /* 0x000fe2000780c0ff */
[----:B0-----:R-:W-:Y:S01]  /*0700*/  IMAD.MOV R12, RZ, RZ, -R9 ;  /* 0x000000ffff0c7224 */ /* 0x001fe200078e0a09 */
[----:B------:R0:W-:Y:S01]  /*0710*/  STL [R1+0x3f4], R10 ;  /* 0x0003f40a01007387 */ /* 0x0001e20000100800 */
[----:B------:R-:W-:Y:S01]  /*0720*/  IMAD.MOV.U32 R4, RZ, RZ, 0x1 ;  /* 0x00000001ff047424 */ /* 0x000fe200078e00ff */
[----:B------:R-:W-:Y:S01]  /*0730*/  ISETP.LT.U32.AND P0, PT, R10, 0x2, !P0 ;  /* 0x000000020a00780c */ /* 0x000fe20004701070 */
[----:B---3--:R-:W-:-:S03]  /*0740*/  IMAD R6, R11, R12, R2 ;  /* 0x0000000c0b067224 */ /* 0x008fc600078e0202 */
[----:B------:R-:W-:Y:S01]  /*0750*/  @P2 LEA.HI R5, R10, R10, RZ, 0x1 ;  /* 0x0000000a0a052211 */ /* 0x000fe200078f08ff */
[----:B------:R-:W2:Y:S02]  /*0760*/  FENCE.VIEW.ASYNC.S ;  /* 0x00000000000073c6 */ /* 0x000ea40000000000 */
[----:B--2---:R0:W2:Y:S01]  /*0770*/  @!UP0 SYNCS.EXCH.64 URZ, [UR6+0x40], UR4 ;  /* 0x00004004063f85b2 */ /* 0x0040a20008000100 */
[----:B------:R-:W-:-:S04]  /*0780*/  @P2 SHF.R.S32.HI R5, RZ, 0x1, R5 ;  /* 0x00000001ff052819 */ /* 0x000fc80000011405 */
[----:B------:R-:W-:Y:S02]  /*0790*/  @P2 ISETP.NE.AND P3, PT, R5, R6, PT ;  /* 0x000000060500220c */ /* 0x000fe40003f65270 */
[----:B------:R-:W-:Y:S02]  /*07a0*/  SEL R5, RZ, 0x1, !P0 ;  /* 0x00000001ff057807 */ /* 0x000fe40004000000 */
[----:B------:R-:W-:Y:S02]  /*07b0*/  @P2 SEL R4, RZ, 0x1, P3 ;  /* 0x00000001ff042807 */ /* 0x000fe40001800000 */
[----:B-1----:R-:W-:Y:S02]  /*07c0*/  ISETP.EQ.U32.AND P5, PT, R7, 0x1, PT ;  /* 0x000000010700780c */ /* 0x002fe40003fa2070 */
[----:B------:R-:W-:Y:S01]  /*07d0*/  LOP3.LUT R4, R4, R5, RZ, 0xc0, !PT ;  /* 0x0000000504047212 */ /* 0x000fe200078ec0ff */
[----:B------:R0:W1:Y:S01]  /*07e0*/  @!UP1 SYNCS.EXCH.64 URZ, [UR6+0x48], UR4 ;  /* 0x00004804063f95b2 */ /* 0x0000620008000100 */
[----:B------:R-:W-:-:S03]  /*07f0*/  NOP ;  /* 0x0000000000007918 */ /* 0x000fc60000000000 */
[----:B------:R0:W-:Y:S06]  /*0800*/  STL [R1+0x3f0], R4 ;  /* 0x0003f00401007387 */ /* 0x0001ec0000100800 */
[----:B--2---:R-:W-:Y:S05]  /*0810*/  @!P5 BRA `(.L_x_3) ;  /* 0x000000000008d947 */ /* 0x004fea0003800000 */
[----:B-1--4-:R-:W-:Y:S01]  /*0820*/  UCGABAR_ARV ;  /* 0x00000000000079c7 */ /* 0x012fe20008000000 */
[----:B------:R-:W-:Y:S05]  /*0830*/  BRA `(.L_x_4) ;  /* 0x0000000000047947 */ /* 0x000fea0003800000 */
.L_x_3:
[----:B-1--4-:R-:W-:Y:S01]  /*0840*/  NOP ;  /* 0x0000000000007918 */ /* 0x012fe20000000000 */
.L_x_4:
[----:B------:R-:W1:Y:S01]  /*0850*/  LDC R3, c[0x0][0x65c] ;  /* 0x00019700ff037b82 */ /* 0x000e620000000800 */
[----:B0-----:R-:W-:Y:S02]  /*0860*/  IMAD.U32 R4, RZ, RZ, UR9 ;  /* 0x00000009ff047e24 */ /* 0x001fe4000f8e00ff */
[----:B------:R-:W-:Y:S01]  /*0870*/  IMAD.MOV.U32 R5, RZ, RZ, RZ ;  /* 0x000000ffff057224 */ /* 0x000fe200078e00ff */
[----:B-1----:R-:W-:-:S13]  /*0880*/  ISETP.NE.AND P4, PT, R3, 0x1, PT ;  /* 0x000000010300780c */ /* 0x002fda0003f85270 */
[----:B------:R-:W0:Y:S01]  /*0890*/  @P4 LDC R7, c[0x0][0x10] ;  /* 0x00000400ff074b82 */ /* 0x000e220000000800 */
[----:B------:R-:W-:Y:S02]  /*08a0*/  @P4 IMAD.MOV.U32 R3, RZ, RZ, RZ ;  /* 0x000000ffff034224 */ /* 0x000fe400078e00ff */
[----:B------:R-:W-:-:S05]  /*08b0*/  @P4 IMAD.MOV.U32 R13, RZ, RZ, RZ ;  /* 0x000000ffff0d4224 */ /* 0x000fca00078e00ff */
[----:B------:R-:W1:Y:S01]  /*08c0*/  @!P4 LDC R9, c[0x0][0xc] ;  /* 0x00000300ff09cb82 */ /* 0x000e620000000800 */
[----:B0-----:R-:W-:-:S04]  /*08d0*/  @P4 IMAD.WIDE.U32 R6, R7, UR9, R2 ;  /* 0x0000000907064c25 */ /* 0x001fc8000f8e0002 */
[----:B------:R-:W-:Y:S02]  /*08e0*/  @P4 IMAD.MOV.U32 R10, RZ, RZ, R6 ;  /* 0x000000ffff0a4224 */ /* 0x000fe400078e0006 */
[----:B------:R-:W-:Y:S02]  /*08f0*/  @P4 IMAD.IADD R15, R7, 0x1, R13 ;  /* 0x00000001070f4824 */ /* 0x000fe400078e020d */
[----:B-1----:R-:W-:-:S04]  /*0900*/  @!P4 IMAD.WIDE.U32 R4, R2, R9, R4 ;  /* 0x000000090204c225 */ /* 0x002fc800078e0004 */
[----:B------:R-:W-:Y:S02]  /*0910*/  @!P4 IMAD.MOV.U32 R10, RZ, RZ, R4 ;  /* 0x000000ffff0ac224 */ /* 0x000fe400078e0004 */
[----:B------:R-:W-:-:S03]  /*0920*/  @!P4 IMAD.MOV.U32 R15, RZ, RZ, R5 ;  /* 0x000000ffff0fc224 */ /* 0x000fc600078e0005 */
[----:B------:R0:W-:Y:S04]  /*0930*/  STL [R1+0x400], R10 ;  /* 0x0004000a01007387 */ /* 0x0001e80000100800 */
[----:B------:R0:W-:Y:S01]  /*0940*/  STL [R1+0x3fc], R15 ;  /* 0x0003fc0f01007387 */ /* 0x0001e20000100800 */
[----:B------:R-:W-:Y:S05]  /*0950*/  @!P5 BRA `(.L_x_5) ;  /* 0x00000000000cd947 */ /* 0x000fea0003800000 */
[----:B------:R-:W-:Y:S01]  /*0960*/  UCGABAR_WAIT ;  /* 0x0000000000007dc7 */ /* 0x000fe20008000000 */
[----:B------:R-:W-:Y:S01]  /*0970*/  CCTL.IVALL ;  /* 0x00000000ff00798f */ /* 0x000fe20002000000 */
[----:B------:R-:W-:Y:S05]  /*0980*/  BRA `(.L_x_6) ;  /* 0x0000000000047947 */ /* 0x000fea0003800000 */
.L_x_5:
[----:B------:R-:W-:Y:S06]  /*0990*/  BAR.SYNC.DEFER_BLOCKING 0x0 ;  /* 0x0000000000007b1d */ /* 0x000fec0000010000 */
.L_x_6:
[----:B------:R-:W-:Y:S05]  /*09a0*/  @!P1 BRA `(.L_x_7) ;  /* 0x0000028400089947 */ /* 0x000fea0003800000 */
[----:B------:R-:W-:-:S06]  /*09b0*/  UISETP.GT.U32.AND UP0, UPT, UR10, 0x1, UPT ;  /* 0x000000010a00788c */ /* 0x000fcc000bf04070 */
[----:B------:R-:W-:-:S13]  /*09c0*/  PLOP3.LUT P0, PT, PT, PT, UP0, 0x80, 0x0 ;  /* 0x000000000000781c */ /* 0x000fda0003f0f008 */
[----:B------:R-:W-:Y:S05]  /*09d0*/  @P0 EXIT ;  /* 0x000000000000094d */ /* 0x000fea0003800000 */
[----:B------:R-:W-:Y:S01]  /*09e0*/  IMAD.MOV.U32 R5, RZ, RZ, -0x1 ;  /* 0xffffffffff057424 */ /* 0x000fe200078e00ff */
[----:B------:R-:W-:Y:S01]  /*09f0*/  ULDC.64 UR4, c[0x0][0x650] ;  /* 0x0001940000047ab9 */ /* 0x000fe20000000a00 */
[----:B------:R-:W-:Y:S01]  /*0a00*/  IMAD.MOV.U32 R6, RZ, RZ, -0x1 ;  /* 0xffffffffff067424 */ /* 0x000fe200078e00ff */
[----:B------:R-:W-:Y:S01]  /*0a10*/  ISETP.GE.U32.AND P0, PT, R10, UR4, PT ;  /* 0x000000040a007c0c */ /* 0x000fe2000bf06070 */
[----:B------:R-:W-:Y:S01]  /*0a20*/  UMOV UR4, 0xffffffff ;  /* 0xffffffff00047882 */ /* 0x000fe20000000000 */
[----:B------:R1:W-:Y:S01]  /*0a30*/  STL [R1+0x414], R5 ;  /* 0x0004140501007387 */ /* 0x0003e20000100800 */
[----:B------:R-:W-:Y:S02]  /*0a40*/  PRMT R4, RZ, 0x7610, R4 ;  /* 0x00007610ff047816 */ /* 0x000fe40000000004 */
[----:B------:R-:W-:Y:S01]  /*0a50*/  ISETP.GE.U32.AND.EX P0, PT, R15, UR5, PT, P0 ;  /* 0x000000050f007c0c */ /* 0x000fe2000bf06100 */
[----:B------:R2:W-:Y:S01]  /*0a60*/  STL [R1+0x410], R6 ;  /* 0x0004100601007387 */ /* 0x0005e20000100800 */
[----:B-1----:R-:W-:-:S05]  /*0a70*/  IMAD.U32 R5, RZ, RZ, UR4 ;  /* 0x00000004ff057e24 */ /* 0x002fca000f8e00ff */
[----:B------:R2:W-:Y:S06]  /*0a80*/  STL [R1+0x40c], R5 ;  /* 0x00040c0501007387 */ /* 0x0005ec0000100800 */
[----:B------:R-:W-:Y:S05]  /*0a90*/  @P0 BRA `(.L_x_8) ;  /* 0x0000000400440947 */ /* 0x000fea0003800000 */
[----:B------:R-:W-:Y:S01]  /*0aa0*/  ULDC.64 UR12, c[0x0][0x628] ;  /* 0x00018a00000c7ab9 */ /* 0x000fe20000000a00 */
[----:B------:R-:W1:Y:S01]  /*0ab0*/  LDC.64 R8, c[0x0][0x620] ;  /* 0x00018800ff087b82 */ /* 0x000e620000000a00 */
[----:B------:R-:W-:Y:S01]  /*0ac0*/  ISETP.NE.U32.AND P0, PT, RZ, UR12, PT ;  /* 0x0000000cff007c0c */ /* 0x000fe2000bf05070 */
[----:B------:R-:W-:Y:S01]  /*0ad0*/  ULDC UR11, c[0x0][0x630] ;  /* 0x00018c00000b7ab9 */ /* 0x000fe20000000800 */
[----:B------:R-:W-:Y:S02]  /*0ae0*/  R2UR UR4, R10 ;  /* 0x000000000a0472ca */ /* 0x000fe400000e0000 */
[----:B------:R-:W-:Y:S02]  /*0af0*/  ISETP.NE.AND.EX P0, PT, RZ, UR13, PT, P0 ;  /* 0x0000000dff007c0c */ /* 0x000fe4000bf05300 */
[----:B------:R-:W-:-:S11]  /*0b00*/  R2UR UR5, R15 ;  /* 0x000000000f0572ca */ /* 0x000fd600000e0000 */
[----:B------:R-:W-:Y:S05]  /*0b10*/  @!P0 BRA `(.L_x_9) ;  /* 0x0000000000308947 */ /* 0x000fea0003800000 */
[----:B------:R-:W-:Y:S01]  /*0b20*/  R2UR UR4, R10 ;  /* 0x000000000a0472ca */ /* 0x000fe200000e0000 */
[----:B------:R-:W-:Y:S01]  /*0b30*/  ULDC UR8, c[0x0][0x634] ;  /* 0x00018d0000087ab9 */ /* 0x000fe20000000800 */
[----:B------:R-:W-:-:S11]  /*0b40*/  R2UR UR10, R15 ;  /* 0x000000000f0a72ca */ /* 0x000fd600000e0000 */
[----:B------:R-:W-:-:S04]  /*0b50*/  UIADD3 UR8, UP0, UR4, UR8, URZ ;  /* 0x0000000804087290 */ /* 0x000fc8000ff1e03f */
[----:B------:R-:W-:-:S04]  /*0b60*/  UIADD3.X UR10, URZ, UR10, URZ, UP0, !UPT ;  /* 0x0000000a3f0a7290 */ /* 0x000fc800087fe43f */
[----:B------:R-:W-:-:S04]  /*0b70*/  UIMAD.WIDE.U32 UR4, UR10, UR12, URZ ;  /* 0x0000000c0a0472a5 */ /* 0x000fc8000f8e003f */
[----:B------:R-:W-:Y:S02]  /*0b80*/  UIMAD.WIDE.U32 UR6, UP0, UR8, UR13, UR4 ;  /* 0x0000000d080672a5 */ /* 0x000fe4000f800004 */
[----:B------:R-:W-:Y:S02]  /*0b90*/  UIMAD.WIDE.U32 UR4, UR8, UR12, URZ ;  /* 0x0000000c080472a5 */ /* 0x000fe4000f8e003f */
[----:B------:R-:W-:Y:S02]  /*0ba0*/  UIADD3.X UR9, URZ, URZ, URZ, UP0, !UPT ;  /* 0x0000003f3f097290 */ /* 0x000fe400087fe43f */
[----:B------:R-:W-:Y:S01]  /*0bb0*/  UIADD3 URZ, UP0, UR5, UR6, URZ ;  /* 0x00000006053f7290 */ /* 0x000fe2000ff1e03f */
[----:B------:R-:W-:-:S03]  /*0bc0*/  UMOV UR8, UR7 ;  /* 0x0000000700087c82 */ /* 0x000fc60008000000 */
[----:B------:R-:W-:-:S12]  /*0bd0*/  UIMAD.WIDE.U32.X UR4, UR10, UR13, UR8, UP0 ;  /* 0x0000000d0a0472a5 */ /* 0x000fd800080e0408 */
.L_x_9:
[----:B------:R-:W-:Y:S01]  /*0be0*/  USHF.R.U64 UR6, UR4, UR11, UR5 ;  /* 0x0000000b04067299 */ /* 0x000fe20008001205 */
[----:B------:R-:W3:Y:S01]  /*0bf0*/  LDC.64 R20, c[0x0][0x640] ;  /* 0x00019000ff147b82 */ /* 0x000ee20000000a00 */
[----:B------:R-:W-:Y:S01]  /*0c00*/  USHF.R.U32.HI UR4, URZ, UR11, UR5 ;  /* 0x0000000b3f047299 */ /* 0x000fe20008011605 */
[----:B------:R-:W-:Y:S02]  /*0c10*/  IMAD.MOV.U32 R4, RZ, RZ, R10 ;  /* 0x000000ffff047224 */ /* 0x000fe400078e000a */
[----:B------:R-:W-:Y:S01]  /*0c20*/  IMAD R25, R11, R12, R2 ;  /* 0x0000000c0b197224 */ /* 0x000fe200078e0202 */
[----:B------:R-:W-:Y:S01]  /*0c30*/  IADD3 R3, P0, RZ, -UR6, RZ ;  /* 0x80000006ff037c10 */ /* 0x000fe2000ff1e0ff */
[----:B------:R-:W-:Y:S02]  /*0c40*/  IMAD.MOV.U32 R11, RZ, RZ, 0x1 ;  /* 0x00000001ff0b7424 */ /* 0x000fe400078e00ff */
[----:B------:R-:W0:Y:S02]  /*0c50*/  LDC R14, c[0x0][0x618] ;  /* 0x00018600ff0e7b82 */ /* 0x000e240000000800 */
[----:B--2---:R-:W-:-:S04]  /*0c60*/  IMAD.X R5, RZ, RZ, ~UR4, P0 ;  /* 0x80000004ff057e24 */ /* 0x004fc800080e06ff */
[-C--:B-1----:R-:W-:Y:S02]  /*0c70*/  IMAD R6, R5, R8.reuse, RZ ;  /* 0x0000000805067224 */ /* 0x082fe400078e02ff */
[----:B------:R-:W1:Y:S01]  /*0c80*/  LDC R16, c[0x0][0x608] ;  /* 0x00018200ff107b82 */ /* 0x000e620000000800 */
[----:B------:R-:W-:Y:S02]  /*0c90*/  IMAD.MOV.U32 R5, RZ, RZ, R15 ;  /* 0x000000ffff057224 */ /* 0x000fe400078e000f */
[----:B------:R-:W-:-:S05]  /*0ca0*/  IMAD.WIDE.U32 R4, R3, R8, R4 ;  /* 0x0000000803047225 */ /* 0x000fca00078e0004 */
[----:B------:R-:W2:Y:S01]  /*0cb0*/  LDC R18, c[0x0][0x658] ;  /* 0x00019600ff127b82 */ /* 0x000ea20000000800 */
[----:B------:R-:W-:Y:S01]  /*0cc0*/  IMAD R3, R3, R9, R6 ;  /* 0x0000000903037224 */ /* 0x000fe200078e0206 */
[----:B---3--:R-:W-:-:S03]  /*0cd0*/  ISETP.NE.U32.AND P0, PT, R20, RZ, PT ;  /* 0x000000ff1400720c */ /* 0x008fc60003f05070 */
[----:B------:R-:W-:Y:S01]  /*0ce0*/  IMAD.IADD R3, R5, 0x1, R3 ;  /* 0x0000000105037824 */ /* 0x000fe200078e0203 */
[----:B------:R-:W-:Y:S01]  /*0cf0*/  ISETP.NE.AND.EX P0, PT, R21, RZ, PT, P0 ;  /* 0x000000ff1500720c */ /* 0x000fe20003f05300 */
[----:B------:R-:W-:Y:S01]  /*0d00*/  IMAD.MOV.U32 R5, RZ, RZ, -0x1 ;  /* 0xffffffffff057424 */ /* 0x000fe200078e00ff */
[----:B------:R-:W3:Y:S02]  /*0d10*/  LDC R13, c[0x0][0x600] ;  /* 0x00018000ff0d7b82 */ /* 0x000ee40000000800 */
[-CC-:B0-----:R-:W-:Y:S02]  /*0d20*/  SHF.R.U64 R10, R4, R14.reuse, R3.reuse ;  /* 0x0000000e040a7219 */ /* 0x181fe40000001203 */
[----:B------:R-:W-:-:S04]  /*0d30*/  SHF.R.U32.HI R3, RZ, R14, R3 ;  /* 0x0000000eff037219 */ /* 0x000fc80000011603 */
[----:B------:R-:W0:Y:S01]  /*0d40*/  LDC R15, c[0x0][0x648] ;  /* 0x00019200ff0f7b82 */ /* 0x000e220000000800 */
[-CC-:B-1----:R-:W-:Y:S02]  /*0d50*/  SHF.R.U64 R23, R10, R16.reuse, R3.reuse ;  /* 0x000000100a177219 */ /* 0x182fe40000001203 */
[----:B------:R-:W-:-:S05]  /*0d60*/  SHF.R.U32.HI R3, RZ, R16, R3 ;  /* 0x00000010ff037219 */ /* 0x000fca0000011603 */
[----:B------:R-:W1:Y:S01]  /*0d70*/  LDC R17, c[0x0][0x638] ;  /* 0x00018e00ff117b82 */ /* 0x000e620000000800 */
[-C--:B--2---:R-:W-:Y:S02]  /*0d80*/  SHF.L.U32 R2, R5, R18.reuse, RZ ;  /* 0x0000001205027219 */ /* 0x084fe400000006ff */
[--C-:B------:R-:W-:Y:S02]  /*0d90*/  SHF.R.U64 R12, R23, R18, R3.reuse ;  /* 0x00000012170c7219 */ /* 0x100fe40000001203 */
[----:B------:R-:W-:Y:S02]  /*0da0*/  LOP3.LUT R8, RZ, R2, RZ, 0x33, !PT ;  /* 0x00000002ff087212 */ /* 0x000fe400078e33ff */
[----:B------:R-:W-:Y:S01]  /*0db0*/  SHF.R.U32.HI R3, RZ, R18, R3 ;  /* 0x00000012ff037219 */ /* 0x000fe20000011603 */
[----:B------:R-:W2:Y:S01]  /*0dc0*/  LDC R19, c[0x0][0x610] ;  /* 0x00018400ff137b82 */ /* 0x000ea20000000800 */
[----:B------:R-:W-:Y:S01]  /*0dd0*/  IMAD.MOV.U32 R2, RZ, RZ, R12 ;  /* 0x000000ffff027224 */ /* 0x000fe200078e000c */
[----:B------:R-:W-:Y:S06]  /*0de0*/  @!P0 BRA `(.L_x_10) ;  /* 0x0000000000288947 */ /* 0x000fec0003800000 */
[----:B------:R-:W4:Y:S02]  /*0df0*/  LDC R7, c[0x0][0x64c] ;  /* 0x00019300ff077b82 */ /* 0x000f240000000800 */
[----:B----4-:R-:W-:-:S05]  /*0e00*/  IADD3 R7, P0, R12, R7, RZ ;  /* 0x000000070c077210 */ /* 0x010fca0007f1e0ff */
[----:B------:R-:W-:-:S04]  /*0e10*/  IMAD.X R9, RZ, RZ, R3, P0 ;  /* 0x000000ffff097224 */ /* 0x000fc800000e0603 */
[----:B------:R-:W-:-:S04]  /*0e20*/  IMAD.WIDE.U32 R2, R9, R20, RZ ;  /* 0x0000001409027225 */ /* 0x000fc800078e00ff */
[----:B------:R-:W-:-:S04]  /*0e30*/  IMAD.WIDE.U32 R4, P0, R7, R21, R2 ;  /* 0x0000001507047225 */ /* 0x000fc80007800002 */
[----:B------:R-:W-:-:S04]  /*0e40*/  IMAD.WIDE.U32 R2, R7, R20, RZ ;  /* 0x0000001407027225 */ /* 0x000fc800078e00ff */
[----:B------:R-:W-:Y:S01]  /*0e50*/  IMAD.X R7, RZ, RZ, RZ, P0 ;  /* 0x000000ffff077224 */ /* 0x000fe200000e06ff */
[----:B------:R-:W-:Y:S01]  /*0e60*/  IADD3 RZ, P0, R3, R4, RZ ;  /* 0x0000000403ff7210 */ /* 0x000fe20007f1e0ff */
[----:B------:R-:W-:-:S04]  /*0e70*/  IMAD.MOV.U32 R6, RZ, RZ, R5 ;  /* 0x000000ffff067224 */ /* 0x000fc800078e0005 */
[----:B------:R-:W-:-:S08]  /*0e80*/  IMAD.WIDE.U32.X R2, R9, R21, R6, P0 ;  /* 0x0000001509027225 */ /* 0x000fd000000e0406 */
.L_x_10:
[----:B0-----:R-:W-:Y:S01]  /*0e90*/  SHF.R.U64 R4, R2, R15, R3 ;  /* 0x0000000f02047219 */ /* 0x001fe20000001203 */
[----:B---3--:R-:W-:Y:S01]  /*0ea0*/  VIADD R5, R13, 0xffffffff ;  /* 0xffffffff0d057836 */ /* 0x008fe20000000000 */
[----:B------:R-:W-:Y:S02]  /*0eb0*/  SHF.L.U32 R2, R11, R18, RZ ;  /* 0x000000120b027219 */ /* 0x000fe400000006ff */
[----:B------:R-:W-:Y:S01]  /*0ec0*/  LOP3.LUT R3, R23, R8, RZ, 0xc0, !PT ;  /* 0x0000000817037212 */ /* 0x000fe200078ec0ff */
[----:B------:R-:W-:Y:S01]  /*0ed0*/  IMAD.MOV R6, RZ, RZ, -R4 ;  /* 0x000000ffff067224 */ /* 0x000fe200078e0a04 */
[----:B------:R-:W-:Y:S02]  /*0ee0*/  SEL R0, R0, R25, !P4 ;  /* 0x0000001900007207 */ /* 0x000fe40006000000 */
[----:B------:R-:W-:Y:S01]  /*0ef0*/  LOP3.LUT R5, R10, R5, RZ, 0xc0, !PT ;  /* 0x000000050a057212 */ /* 0x000fe200078ec0ff */
[----:B------:R-:W-:Y:S02]  /*0f00*/  IMAD R3, R2, R4, R3 ;  /* 0x0000000402037224 */ /* 0x000fe400078e0203 */
[----:B-1----:R-:W-:-:S02]  /*0f10*/  IMAD R2, R6, R17, R12 ;  /* 0x0000001106027224 */ /* 0x002fc400078e020c */
[----:B--2---:R-:W-:Y:S02]  /*0f20*/  IMAD R0, R3, R19, R0 ;  /* 0x0000001303007224 */ /* 0x004fe400078e0200 */
[----:B------:R-:W-:Y:S02]  /*0f30*/  IMAD R3, R2, R13, R5 ;  /* 0x0000000d02037224 */ /* 0x000fe400078e0205 */
[----:B------:R-:W-:-:S03]  /*0f40*/  IMAD.MOV.U32 R4, RZ, RZ, 0x1 ;  /* 0x00000001ff047424 */ /* 0x000fc600078e00ff */
[----:B------:R-:W-:Y:S02]  /*0f50*/  SEL R5, R3, R0, !P4 ;  /* 0x0000000003057207 */ /* 0x000fe40006000000 */
[----:B------:R-:W-:Y:S01]  /*0f60*/  SEL R2, R0, R3, !P4 ;  /* 0x0000000300027207 */ /* 0x000fe20006000000 */
[----:B------:R-:W-:Y:S02]  /*0f70*/  IMAD.U32 R0, RZ, RZ, UR6 ;  /* 0x00000006ff007e24 */ /* 0x000fe4000f8e00ff */
[----:B------:R1:W-:Y:S04]  /*0f80*/  STL [R1+0x410], R5 ;  /* 0x0004100501007387 */ /* 0x0003e80000100800 */
[----:B------:R1:W-:Y:S04]  /*0f90*/  STL [R1+0x414], R2 ;  /* 0x0004140201007387 */ /* 0x0003e80000100800 */
[----:B------:R1:W-:Y:S02]  /*0fa0*/  STL [R1+0x40c], R0 ;  /* 0x00040c0001007387 */ /* 0x0003e40000100800 */
.L_x_8:
[----:B------:R-:W-:-:S08]  /*0fb0*/  NOP ;  /* 0x0000000000007918 */ /* 0x000fd00000000000 */
[----:B------:R-:W3:Y:S02]  /*0fc0*/  USETMAXREG.TRY_ALLOC.CTAPOOL UP0, 0xf0 ;  /* 0x000000f0000079c8 */ /* 0x000ee40008000600 */
[----:B---3--:R-:W-:-:S13]  /*0fd0*/  PLOP3.LUT P0, PT, PT, PT, UP0, 0x80, 0x0 ;  /* 0x000000000000781c */ /* 0x008fda0003f0f008 */
[----:B------:R-:W-:Y:S05]  /*0fe0*/  @!P0 BRA `(.L_x_8) ;  /* 0xfffffffc00f08947 */ /* 0x000fea000383ffff */
[----:B------:R-:W-:Y:S02]  /*0ff0*/  ULDC.64 UR4, c[0x0][0x598] ;  /* 0x0001660000047ab9 */ /* 0x000fe40000000a00 */
[----:B------:R-:W-:-:S04]  /*1000*/  ISETP.NE.U32.AND P0, PT, RZ, UR4, PT ;  /* 0x00000004ff007c0c */ /* 0x000fc8000bf05070 */
[----:B------:R-:W-:-:S13]  /*1010*/  ISETP.NE.AND.EX P0, PT, RZ, UR5, PT, P0 ;  /* 0x00000005ff007c0c */ /* 0x000fda000bf05300 */
[----:B------:R-:W-:Y:S05]  /*1020*/  @!P0 BRA `(.L_x_11) ;  /* 0x0000000000288947 */ /* 0x000fea0003800000 */
[----:B-1----:R-:W1:Y:S01]  /*1030*/  LDC.64 R2, c[0x0][0x598] ;  /* 0x00016600ff027b82 */ /* 0x002e620000000a00 */
[----:B------:R-:W-:Y:S02]  /*1040*/  ULDC.64 UR4, c[0x0][0x208] ;  /* 0x0000820000047ab9 */ /* 0x000fe40000000a00 */
[----:B-1----:R-:W3:Y:S02]  /*1050*/  LDG.E.64 R2, desc[UR4][R2.64] ;  /* 0x0000000402027981 */ /* 0x002ee4000c1e1b00 */
[----:B---3--:R-:W-:-:S04]  /*1060*/  ISETP.NE.U32.AND P0, PT, R2, RZ, PT ;  /* 0x000000ff0200720c */ /* 0x008fc80003f05070 */
[----:B------:R-:W-:-:S13]  /*1070*/  ISETP.NE.AND.EX P0, PT, R3, RZ, PT, P0 ;  /* 0x000000ff0300720c */ /* 0x000fda0003f05300 */
[----:B------:R-:W-:Y:S05]  /*1080*/  @!P0 BRA `(.L_x_11) ;  /* 0x0000000000108947 */ /* 0x000fea0003800000 */
[----:B------:R-:W-:Y:S02]  /*1090*/  ULDC.64 UR4, c[0x0][0x208] ;  /* 0x0000820000047ab9 */ /* 0x000fe40000000a00 */
[----:B------:R-:W3:Y:S02]  /*10a0*/  LD.E R2, desc[UR4][R2.64] ;  /* 0x0000000402027980 */ /* 0x000ee4000c101900 */
[----:B---3--:R-:W-:Y:S01]  /*10b0*/  R2UR UR60, R2 ;  /* 0x00000000023c72ca */ /* 0x008fe200000e0000 */
[----:B------:R-:W-:-:S14]  /*10c0*/  BRA `(.L_x_12) ;  /* 0x0000000000287947 */ /* 0x000fdc0003800000 */
.L_x_11:
[----:B------:R-:W-:Y:S02]  /*10d0*/  ULDC.64 UR4, c[0x0][0x588] ;  /* 0x0001620000047ab9 */ /* 0x000fe40000000a00 */
[----:B------:R-:W-:-:S04]  /*10e0*/  ISETP.NE.U32.AND P0, PT, RZ, UR4, PT ;  /* 0x00000004ff007c0c */ /* 0x000fc8000bf05070 */
[----:B------:R-:W-:-:S13]  /*10f0*/  ISETP.NE.AND.EX P0, PT, RZ, UR5, PT, P0 ;  /* 0x00000005ff007c0c */ /* 0x000fda000bf05300 */
[----:B------:R-:W-:Y:S05]  /*1100*/  @!P0 BRA `(.L_x_13) ;  /* 0x0000000000148947 */ /* 0x000fea0003800000 */
[----:B-1----:R-:W1:Y:S01]  /*1110*/  LDC.64 R2, c[0x0][0x588] ;  /* 0x00016200ff027b82 */ /* 0x002e620000000a00 */
[----:B------:R-:W-:Y:S02]  /*1120*/  ULDC.64 UR4, c[0x0][0x208] ;  /* 0x0000820000047ab9 */ /* 0x000fe40000000a00 */
[----:B-1----:R-:W3:Y:S02]  /*1130*/  LDG.E R2, desc[UR4][R2.64] ;  /* 0x0000000402027981 */ /* 0x002ee4000c1e1900 */
[----:B---3--:R-:W-:Y:S01]  /*1140*/  R2UR UR60, R2 ;  /* 0x00000000023c72ca */ /* 0x008fe200000e0000 */
[----:B------:R-:W-:-:S14]  /*1150*/  BRA `(.L_x_12) ;  /* 0x0000000000047947 */ /* 0x000fdc0003800000 */
.L_x_13:
[----:B------:R-:W-:-:S05]  /*1160*/  ULDC UR60, c[0x0][0x580] ;  /* 0x00016000003c7ab9 */ /* 0x000fca0000000800 */
.L_x_12:
        /* <DEDUP_REMOVED lines=14> */
.L_x_14:
        /* <DEDUP_REMOVED lines=9> */
.L_x_16:
[----:B------:R-:W-:-:S05]  /*12e0*/  ULDC UR61, c[0x0][0x584] ;  /* 0x00016100003d7ab9 */ /* 0x000fca0000000800 */
.L_x_15:
[----:B------:R-:W-:-:S13]  /*12f0*/  LOP3.LUT P0, RZ, R4, 0xff, RZ, 0xc0, !PT ;  /* 0x000000ff04ff7812 */ /* 0x000fda000780c0ff */
[----:B------:R-:W-:Y:S05]  /*1300*/  @!P0 EXIT ;  /* 0x000000000000894d */ /* 0x000fea0003800000 */
[----:B-1----:R-:W3:Y:S01]  /*1310*/  LDL R0, [R1+0x3f8] ;  /* 0x0003f80001007983 */ /* 0x002ee20000100800 */
[----:B------:R-:W-:Y:S02]  /*1320*/  ULDC UR4, c[0x0][0x28c] ;  /* 0x0000a30000047ab9 */ /* 0x000fe40000000800 */
[----:B------:R-:W-:-:S04]  /*1330*/  UIADD3 UR4, UR4, 0x7f, URZ ;  /* 0x0000007f04047890 */ /* 0x000fc8000fffe03f */
[----:B------:R-:W-:-:S04]  /*1340*/  USHF.R.S32.HI UR5, URZ, 0x1f, UR4 ;  /* 0x0000001f3f057899 */ /* 0x000fc80008011404 */
[----:B------:R-:W-:Y:S01]  /*1350*/  ULEA.HI UR5, UR5, UR4, URZ, 0x7 ;  /* 0x0000000405057291 */ /* 0x000fe2000f8f383f */
[----:B---3--:R-:W-:-:S13]  /*1360*/  R2UR UR6, R0 ;  /* 0x00000000000672ca */ /* 0x008fda00000e0000 */
[----:B------:R-:W-:Y:S02]  /*1370*/  ULOP3.LUT UR4, UR6, 0x1, URZ, 0xfc, !UPT ;  /* 0x0000000106047892 */ /* 0x000fe4000f8efc3f */
[----:B------:R-:W-:-:S03]  /*1380*/  USHF.R.S32.HI UR6, URZ, 0x7, UR5 ;  /* 0x000000073f067899 */ /* 0x000fc60008011405 */
[----:B------:R-:W-:Y:S01]  /*1390*/  UMOV UR5, URZ ;  /* 0x0000003f00057c82 */ /* 0x000fe20008000000 */
[----:B------:R-:W-:Y:S01]  /*13a0*/  IMAD.U32 R0, RZ, RZ, UR4 ;  /* 0x00000004ff007e24 */ /* 0x000fe2000f8e00ff */
[----:B------:R-:W-:Y:S01]  /*13b0*/  UMOV UR4, URZ ;  /* 0x0000003f00047c82 */ /* 0x000fe20008000000 */
[----:B------:R-:W-:Y:S02]  /*13c0*/  IMAD.U32 R3, RZ, RZ, UR6 ;  /* 0x00000006ff037e24 */ /* 0x000fe4000f8e00ff */
[----:B------:R-:W-:Y:S01]  /*13d0*/  IMAD.U32 R2, RZ, RZ, UR4 ;  /* 0x00000004ff027e24 */ /* 0x000fe2000f8e00ff */
[----:B------:R1:W-:Y:S04]  /*13e0*/  STL [R1+0x3ec], R0 ;  /* 0x0003ec0001007387 */ /* 0x0003e80000100800 */
[----:B------:R3:W-:Y:S01]  /*13f0*/  STL [R1+0x418], R3 ;  /* 0x0004180301007387 */ /* 0x0007e20000100800 */
[----:B-1----:R-:W-:-:S05]  /*1400*/  IMAD.U32 R0, RZ, RZ, UR5 ;  /* 0x00000005ff007e24 */ /* 0x002fca000f8e00ff */
[----:B------:R3:W-:Y:S04]  /*1410*/  STL [R1+0x408], R0 ;  /* 0x0004080001007387 */ /* 0x0007e80000100800 */
[----:B------:R3:W-:Y:S02]  /*1420*/  STL [R1+0x404], R2 ;  /* 0x0004040201007387 */ /* 0x0007e40000100800 */
.L_x_523:
[----:B--2---:R-:W2:Y:S01]  /*1430*/  LDL R6, [R1+0x404] ;  /* 0x0004040001067983 */ /* 0x004ea20000100800 */
[----:B01-3--:R-:W1:Y:S03]  /*1440*/  LDC R2, c[0x0][0x28c] ;  /* 0x0000a300ff027b82 */ /* 0x00be660000000800 */
[----:B------:R-:W-:Y:S04]  /*1450*/  STL [R1+0x3e0], RZ ;  /* 0x0003e0ff01007387 */ /* 0x000fe80000100800 */
        /* <DEDUP_REMOVED lines=240> */
[----:B------:R-:W-:Y:S04]  /*2360*/  STL [R1], RZ ;  /* 0x000000ff01007387 */ /* 0x000fe80000100800 */
[----:B------:R-:W-:Y:S04]  /*2370*/  STL [R1+0x4], RZ ;  /* 0x000004ff01007387 */ /* 0x000fe80000100800 */
[----:B------:R-:W-:Y:S04]  /*2380*/  STL [R1+0x8], RZ ;  /* 0x000008ff01007387 */ /* 0x000fe80000100800 */
[----:B------:R-:W-:Y:S04]  /*2390*/  STL [R1+0xc], RZ ;  /* 0x00000cff01007387 */ /* 0x000fe80000100800 */
[----:B------:R-:W-:Y:S04]  /*23a0*/  STL [R1+0x10], RZ ;  /* 0x000010ff01007387 */ /* 0x000fe80000100800 */
[----:B------:R-:W-:Y:S04]  /*23b0*/  STL [R1+0x14], RZ ;  /* 0x000014ff01007387 */ /* 0x000fe80000100800 */
[----:B------:R-:W-:Y:S04]  /*23c0*/  STL [R1+0x18], RZ ;  /* 0x000018ff01007387 */ /* 0x000fe80000100800 */
[----:B------:R-:W-:Y:S04]  /*23d0*/  STL [R1+0x1c], RZ ;  /* 0x00001cff01007387 */ /* 0x000fe80000100800 */
[----:B------:R-:W3:Y:S01]  /*23e0*/  LDL R5, [R1+0x408] ;  /* 0x0004080001057983 */ /* 0x000ee20000100800 */
[----:B----4-:R-:W4:Y:S01]  /*23f0*/  S2R R0, SR_TID.X ;  /* 0x0000000000007919 */ /* 0x010f220000002100 */
[----:B------:R-:W5:Y:S01]  /*2400*/  S2UR UR9, SR_CgaCtaId ;  /* 0x00000000000979c3 */ /* 0x000f620000008800 */
[----:B----4-:R-:W-:-:S04]  /*2410*/  LOP3.LUT R0, R0, 0x80, RZ, 0xc0, !PT ;  /* 0x0000008000007812 */ /* 0x010fc800078ec0ff */
[----:B------:R-:W-:-:S06]  /*2420*/  SHF.R.U32.HI R0, RZ, 0x7, R0 ;  /* 0x00000007ff007819 */ /* 0x000fcc0000011600 */
[----:B------:R-:W4:Y:S01]  /*2430*/  SHFL.IDX PT, R0, R0, RZ, 0x1f ;  /* 0x00001fff00007589 */ /* 0x000f2200000e0000 */
[----:B--2---:R-:W-:Y:S01]  /*2440*/  R2UR UR7, R6 ;  /* 0x00000000060772ca */ /* 0x004fe200000e0000 */
[----:B------:R-:W-:Y:S01]  /*2450*/  UMOV UR8, 0x400 ;  /* 0x0000040000087882 */ /* 0x000fe20000000000 */
[----:B----4-:R-:W-:-:S11]  /*2460*/  R2UR UR6, R0 ;  /* 0x00000000000672ca */ /* 0x010fd600000e0000 */
[----:B------:R-:W-:Y:S01]  /*2470*/  IMAD.U32 R0, RZ, RZ, UR7 ;  /* 0x00000007ff007e24 */ /* 0x000fe2000f8e00ff */
[----:B-----5:R-:W-:Y:S02]  /*2480*/  ULEA UR8, UR9, UR8, 0x18 ;  /* 0x0000000809087291 */ /* 0x020fe4000f8ec03f */
[----:B------:R-:W-:-:S04]  /*2490*/  ULEA.HI UR7, UR6, UR6, URZ, 0x1 ;  /* 0x0000000606077291 */ /* 0x000fc8000f8f083f */
[----:B------:R-:W-:-:S04]  /*24a0*/  ULOP3.LUT UR7, UR7, 0x7fffe, URZ, 0xc0, !UPT ;  /* 0x0007fffe07077892 */ /* 0x000fc8000f8ec03f */
[----:B------:R-:W-:-:S04]  /*24b0*/  UIADD3 UR7, UR6, -UR7, URZ ;  /* 0x8000000706077290 */ /* 0x000fc8000fffe03f */
[----:B------:R-:W-:-:S04]  /*24c0*/  ULEA UR7, UR7, UR8, 0xd ;  /* 0x0000000807077291 */ /* 0x000fc8000f8e683f */
[----:B------:R-:W-:-:S04]  /*24d0*/  UIADD3 UR7, UR7, 0x100, URZ ;  /* 0x0000010007077890 */ /* 0x000fc8000fffe03f */
[----:B------:R-:W-:-:S04]  /*24e0*/  USHF.R.U32.HI UR7, URZ, 0x4, UR7 ;  /* 0x000000043f077899 */ /* 0x000fc80008011607 */
[----:B------:R-:W-:Y:S01]  /*24f0*/  ULOP3.LUT UR6, UR7, 0x3fff, URZ, 0xc0, !UPT ;  /* 0x00003fff07067892 */ /* 0x000fe2000f8ec03f */
[----:B-1----:R-:W-:-:S05]  /*2500*/  ISETP.GE.AND P0, PT, R2, 0x1, PT ;  /* 0x000000010200780c */ /* 0x002fca0003f06270 */
[----:B------:R-:W-:Y:S01]  /*2510*/  IMAD.U32 R4, RZ, RZ, UR6 ;  /* 0x00000006ff047e24 */ /* 0x000fe2000f8e00ff */
[----:B------:R-:W-:Y:S01]  /*2520*/  UMOV UR4, URZ ;  /* 0x0000003f00047c82 */ /* 0x000fe20008000000 */
[----:B------:R-:W-:Y:S01]  /*2530*/  UMOV UR5, URZ ;  /* 0x0000003f00057c82 */ /* 0x000fe20008000000 */
[----:B------:R-:W-:Y:S02]  /*2540*/  IMAD.U32 R3, RZ, RZ, UR4 ;  /* 0x00000004ff037e24 */ /* 0x000fe4000f8e00ff */
[----:B------:R1:W-:Y:S01]  /*2550*/  STL [R1+0x3e8], R4 ;  /* 0x0003e80401007387 */ /* 0x0003e20000100800 */
[----:B------:R-:W-:Y:S01]  /*2560*/  IMAD.U32 R2, RZ, RZ, UR8 ;  /* 0x00000008ff027e24 */ /* 0x000fe2000f8e00ff */
[----:B------:R-:W-:Y:S02]  /*2570*/  CS2R R236, SRZ ;  /* 0x0000000000ec7805 */ /* 0x000fe4000001ff00 */
[----:B------:R-:W-:Y:S02]  /*2580*/  CS2R R234, SRZ ;  /* 0x0000000000ea7805 */ /* 0x000fe4000001ff00 */
[----:B------:R-:W-:-:S02]  /*2590*/  CS2R R232, SRZ ;  /* 0x0000000000e87805 */ /* 0x000fc4000001ff00 */
[----:B------:R-:W-:Y:S02]  /*25a0*/  CS2R R22, SRZ ;  /* 0x0000000000167805 */ /* 0x000fe4000001ff00 */
[----:B------:R-:W-:Y:S02]  /*25b0*/  CS2R R20, SRZ ;  /* 0x0000000000147805 */ /* 0x000fe4000001ff00 */
[----:B------:R-:W-:Y:S02]  /*25c0*/  CS2R R18, SRZ ;  /* 0x0000000000127805 */ /* 0x000fe4000001ff00 */
[----:B------:R-:W-:Y:S02]  /*25d0*/  CS2R R16, SRZ ;  /* 0x0000000000107805 */ /* 0x000fe4000001ff00 */
[----:B0-----:R-:W-:Y:S02]  /*25e0*/  CS2R R14, SRZ ;  /* 0x00000000000e7805 */ /* 0x001fe4000001ff00 */
[----:B------:R-:W-:-:S02]  /*25f0*/  CS2R R12, SRZ ;  /* 0x00000000000c7805 */ /* 0x000fc4000001ff00 */
[----:B------:R-:W-:Y:S02]  /*2600*/  CS2R R10, SRZ ;  /* 0x00000000000a7805 */ /* 0x000fe4000001ff00 */
[----:B------:R-:W-:Y:S01]  /*2610*/  CS2R R8, SRZ ;  /* 0x0000000000087805 */ /* 0x000fe2000001ff00 */
[----:B------:R-:W-:Y:S01]  /*2620*/  IMAD.MOV.U32 R7, RZ, RZ, RZ ;  /* 0x000000ffff077224 */ /* 0x000fe200078e00ff */
[----:B------:R-:W-:Y:S02]  /*2630*/  CS2R R224, SRZ ;  /* 0x0000000000e07805 */ /* 0x000fe4000001ff00 */
[----:B------:R-:W-:Y:S02]  /*2640*/  CS2R R226, SRZ ;  /* 0x0000000000e27805 */ /* 0x000fe4000001ff00 */
[----:B------:R-:W-:Y:S02]  /*2650*/  CS2R R228, SRZ ;  /* 0x0000000000e47805 */ /* 0x000fe4000001ff00 */
[----:B------:R-:W-:-:S02]  /*2660*/  CS2R R230, SRZ ;  /* 0x0000000000e67805 */ /* 0x000fc4000001ff00 */
[----:B------:R-:W-:Y:S02]  /*2670*/  CS2R R216, SRZ ;  /* 0x0000000000d87805 */ /* 0x000fe4000001ff00 */
[----:B------:R-:W-:Y:S02]  /*2680*/  CS2R R218, SRZ ;  /* 0x0000000000da7805 */ /* 0x000fe4000001ff00 */
        /* <DEDUP_REMOVED lines=98> */
[----:B---3--:R-:W-:-:S13]  /*2cb0*/  R2UR UR6, R5 ;  /* 0x00000000050672ca */ /* 0x008fda00000e0000 */
[----:B-1----:R-:W-:Y:S01]  /*2cc0*/  IMAD.U32 R4, RZ, RZ, UR6 ;  /* 0x00000006ff047e24 */ /* 0x002fe2000f8e00ff */
[----:B------:R-:W-:Y:S06]  /*2cd0*/  @!P0 BRA `(.L_x_17) ;  /* 0x0000006c00a88947 */ /* 0x000fec0003800000 */
[----:B------:R-:W2:Y:S02]  /*2ce0*/  LDL R3, [R1+0x3ec] ;  /* 0x0003ec0001037983 */ /* 0x000ea40000100800 */
[----:B--2---:R-:W-:-:S13]  /*2cf0*/  R2UR UR4, R3 ;  /* 0x00000000030472ca */ /* 0x004fda00000e0000 */
[----:B------:R-:W-:-:S06]  /*2d00*/  UISETP.NE.AND UP0, UPT, UR4, 0x3, UPT ;  /* 0x000000030400788c */ /* 0x000fcc000bf05270 */
[----:B------:R-:W-:-:S13]  /*2d10*/  PLOP3.LUT P1, PT, PT, PT, UP0, 0x80, 0x0 ;  /* 0x000000000000781c */ /* 0x000fda0003f2f008 */
[----:B------:R-:W-:Y:S05]  /*2d20*/  @!P1 BRA `(.L_x_18) ;  /* 0x0000000000049947 */ /* 0x000fea0003800000 */
[----:B------:R-:W-:Y:S01]  /*2d30*/  BPT.TRAP 0x1 ;  /* 0x000000040000795c */ /* 0x000fe20000300000 */
.L_x_18:
[----:B------:R-:W-:Y:S02]  /*2d40*/  R2UR UR6, R2 ;  /* 0x00000000020672ca */ /* 0x000fe400000e0000 */
[----:B------:R-:W-:Y:S02]  /*2d50*/  R2UR UR4, R6 ;  /* 0x00000000060472ca */ /* 0x000fe400000e0000 */
[----:B------:R-:W-:-:S11]  /*2d60*/  R2UR UR5, R5 ;  /* 0x00000000050572ca */ /* 0x000fd600000e0000 */
[----:B------:R-:W-:Y:S02]  /*2d70*/  ULEA UR4, UR4, UR6, 0x3 ;  /* 0x0000000604047291 */ /* 0x000fe4000f8e183f */
[----:B------:R-:W-:-:S05]  /*2d80*/  IMAD.U32 R0, RZ, RZ, UR5 ;  /* 0x00000005ff007e24 */ /* 0x000fca000f8e00ff */
[----:B------:R-:W-:-:S04]  /*2d90*/  SHF.L.U32 R0, R0, 0x1f, RZ ;  /* 0x0000001f00007819 */ /* 0x000fc800000006ff */
[----:B------:R0:W1:Y:S01]  /*2da0*/  SYNCS.PHASECHK.TRANS64.TRYWAIT P0, [UR4], R0 ;  /* 0x00000000ff0075a7 */ /* 0x0000620008000144 */
[----:B------:R-:W-:Y:S05]  /*2db0*/  @!P1 BRA `(.L_x_19) ;  /* 0x0000000000049947 */ /* 0x000fea0003800000 */
[----:B------:R-:W-:Y:S01]  /*2dc0*/  BPT.TRAP 0x1 ;  /* 0x000000040000795c */ /* 0x000fe20000300000 */
.L_x_19:
[----:B------:R2:W-:Y:S01]  /*2dd0*/  STL [R1+0x3e0], RZ ;  /* 0x0003e0ff01007387 */ /* 0x0005e20000100800 */
[----:B------:R-:W-:Y:S02]  /*2de0*/  UMOV UR5, 0x4 ;  /* 0x0000000400057882 */ /* 0x000fe40000000000 */
[----:B------:R-:W-:Y:S01]  /*2df0*/  IMAD.U32 R3, RZ, RZ, UR5 ;  /* 0x00000005ff037e24 */ /* 0x000fe2000f8e00ff */
[----:B-1----:R-:W-:Y:S06]  /*2e00*/  @P0 BRA `(.L_x_20) ;  /* 0x0000000000080947 */ /* 0x002fec0003800000 */
[----:B------:R-:W1:Y:S02]  /*2e10*/  SYNCS.PHASECHK.TRANS64.TRYWAIT P0, [UR4], R0 ;  /* 0x00000000ff0075a7 */ /* 0x000e640008000144 */
[----:B-1----:R-:W-:Y:S05]  /*2e20*/  @!P0 BRA `(.L_x_21) ;  /* 0x00000274005c8947 */ /* 0x002fea0003800000 */
.L_x_20:
[----:B-1----:R-:W3:Y:S04]  /*2e30*/  LDL R5, [R1+0x3e8] ;  /* 0x0003e80001057983 */ /* 0x002ee80000100800 */
[----:B------:R-:W4:Y:S01]  /*2e40*/  LDL R4, [R1+0x404] ;  /* 0x0004040001047983 */ /* 0x000f220000100800 */
[----:B------:R-:W-:Y:S01]  /*2e50*/  R2UR UR4, R2 ;  /* 0x00000000020472ca */ /* 0x000fe200000e0000 */
[----:B------:R-:W-:Y:S01]  /*2e60*/  WARPGROUP.ARRIVE ;  /* 0x00000000000079c5 */ /* 0x000fe20000000000 */
[----:B------:R-:W-:Y:S01]  /*2e70*/  UMOV UR7, 0x40000040 ;  /* 0x4000004000077882 */ /* 0x000fe20000000000 */
[----:B------:R-:W-:Y:S01]  /*2e80*/  UMOV UR15, 0x40000040 ;  /* 0x40000040000f7882 */ /* 0x000fe20000000000 */
[----:B------:R-:W-:Y:S01]  /*2e90*/  UMOV UR59, 0x40000040 ;  /* 0x40000040003b7882 */ /* 0x000fe20000000000 */
[----:B------:R-:W-:Y:S01]  /*2ea0*/  UMOV UR51, UR15 ;  /* 0x0000000f00337c82 */ /* 0x000fe20008000000 */
[----:B------:R-:W-:Y:S01]  /*2eb0*/  UMOV UR55, 0x40000040 ;  /* 0x4000004000377882 */ /* 0x000fe20000000000 */
[----:B------:R-:W-:Y:S01]  /*2ec0*/  UMOV UR47, 0x40000040 ;  /* 0x40000040002f7882 */ /* 0x000fe20000000000 */
[----:B------:R-:W-:Y:S01]  /*2ed0*/  UMOV UR11, 0x40000040 ;  /* 0x40000040000b7882 */ /* 0x000fe20000000000 */
[----:B------:R-:W-:Y:S01]  /*2ee0*/  UMOV UR19, 0x40000040 ;  /* 0x4000004000137882 */ /* 0x000fe20000000000 */
[----:B------:R-:W-:Y:S01]  /*2ef0*/  UMOV UR23, 0x40000040 ;  /* 0x4000004000177882 */ /* 0x000fe20000000000 */
[----:B------:R-:W-:Y:S01]  /*2f00*/  UMOV UR27, 0x40000040 ;  /* 0x40000040001b7882 */ /* 0x000fe20000000000 */
[----:B------:R-:W-:Y:S01]  /*2f10*/  UMOV UR31, 0x40000040 ;  /* 0x40000040001f7882 */ /* 0x000fe20000000000 */
[----:B------:R-:W-:Y:S01]  /*2f20*/  UIADD3 UR4, UR4, 0x18100, URZ ;  /* 0x0001810004047890 */ /* 0x000fe2000fffe03f */
[----:B------:R-:W-:Y:S01]  /*2f30*/  STL [R1+0x3dc], RZ ;  /* 0x0003dcff01007387 */ /* 0x000fe20000100800 */
[----:B------:R-:W-:Y:S01]  /*2f40*/  UMOV UR35, 0x40000040 ;  /* 0x4000004000237882 */ /* 0x000fe20000000000 */
[----:B------:R-:W-:Y:S01]  /*2f50*/  UMOV UR39, 0x40000040 ;  /* 0x4000004000277882 */ /* 0x000fe20000000000 */
[----:B------:R-:W-:Y:S01]  /*2f60*/  USHF.R.U32.HI UR4, URZ, 0x4, UR4 ;  /* 0x000000043f047899 */ /* 0x000fe20008011604 */
[----:B------:R-:W-:Y:S01]  /*2f70*/  STL [R1+0x3d8], RZ ;  /* 0x0003d8ff01007387 */ /* 0x000fe20000100800 */
[----:B------:R-:W-:-:S02]  /*2f80*/  UMOV UR43, 0x40000040 ;  /* 0x40000040002b7882 */ /* 0x000fc40000000000 */
[----:B------:R-:W-:Y:S01]  /*2f90*/  ULOP3.LUT UR4, UR4, 0x3fff, URZ, 0xc0, !UPT ;  /* 0x00003fff04047892 */ /* 0x000fe2000f8ec03f */
[----:B------:R-:W-:Y:S03]  /*2fa0*/  STL [R1+0x3d4], RZ ;  /* 0x0003d4ff01007387 */ /* 0x000fe60000100800 */
[----:B------:R-:W-:Y:S01]  /*2fb0*/  ULOP3.LUT UR4, UR4, 0x10000, URZ, 0xfc, !UPT ;  /* 0x0001000004047892 */ /* 0x000fe2000f8efc3f */
        /* <DEDUP_REMOVED lines=67> */
[----:B------:R-:W-:Y:S01]  /*33f0*/  STL [R1+0x2c4], RZ ;  /* 0x0002c4ff01007387 */ /* 0x000fe20000100800 */
[----:B---3--:R-:W-:-:S03]  /*3400*/  R2UR UR6, R5 ;  /* 0x00000000050672ca */ /* 0x008fc600000e0000 */
[----:B------:R-:W-:Y:S01]  /*3410*/  STL [R1+0x2c0], RZ ;  /* 0x0002c0ff01007387 */ /* 0x000fe20000100800 */
[----:B----4-:R-:W-:-:S03]  /*3420*/  R2UR UR5, R4 ;  /* 0x00000000040572ca */ /* 0x010fc600000e0000 */
[----:B------:R-:W-:Y:S04]  /*3430*/  STL [R1+0x2bc], RZ ;  /* 0x0002bcff01007387 */ /* 0x000fe80000100800 */
[----:B------:R-:W-:Y:S02]  /*3440*/  STL [R1+0x2b8], RZ ;  /* 0x0002b8ff01007387 */ /* 0x000fe40000100800 */
[----:B------:R-:W-:Y:S02]  /*3450*/  ULOP3.LUT UR49, UR6, 0x10000, URZ, 0xfc, !UPT ;  /* 0x0001000006317892 */ /* 0x000fe4000f8efc3f */
[----:B------:R-:W-:Y:S02]  /*3460*/  STL [R1+0x2b4], RZ ;  /* 0x0002b4ff01007387 */ /* 0x000fe40000100800 */
[----:B------:R-:W-:-:S02]  /*3470*/  ULEA UR49, UR5, UR49, 0xb ;  /* 0x0000003105317291 */ /* 0x000fc4000f8e583f */
[----:B------:R-:W-:Y:S01]  /*3480*/  UIMAD UR48, UR5, 0x780, UR4 ;  /* 0x00000780053078a4 */ /* 0x000fe2000f8e0204 */
[----:B------:R-:W-:Y:S02]  /*3490*/  STL [R1+0x2b0], RZ ;  /* 0x0002b0ff01007387 */ /* 0x000fe40000100800 */
[----:B------:R-:W-:Y:S01]  /*34a0*/  UMOV UR5, 0x40000040 ;  /* 0x4000004000057882 */ /* 0x000fe20000000000 */
[----:B------:R-:W-:Y:S01]  /*34b0*/  UIADD3 UR8, UR48, 0x80, URZ ;  /* 0x0000008030087890 */ /* 0x000fe2000fffe03f */
[----:B------:R-:W-:Y:S01]  /*34c0*/  STL [R1+0x2ac], RZ ;  /* 0x0002acff01007387 */ /* 0x000fe20000100800 */
[----:B------:R-:W-:Y:S01]  /*34d0*/  UMOV UR4, UR49 ;  /* 0x0000003100047c82 */ /* 0x000fe20008000000 */
[----:B------:R-:W-:Y:S01]  /*34e0*/  UMOV UR6, UR48 ;  /* 0x0000003000067c82 */ /* 0x000fe20008000000 */
[----:B------:R-:W-:Y:S01]  /*34f0*/  UMOV UR12, UR4 ;  /* 0x00000004000c7c82 */ /* 0x000fe20008000000 */
[----:B------:R-:W-:Y:S01]  /*3500*/  QGMMA.64x16x32.F32.E4M3.E4M3 R20, gdesc[UR4], RZ, !UPT, gsb0 ;  /* 0x00200000041479f3 */ /* 0x000fe2000c0008ff */
[----:B------:R-:W-:Y:S01]  /*3510*/  UMOV UR13, UR5 ;  /* 0x00000005000d7c82 */ /* 0x000fe20008000000 */
[----:B------:R-:W-:Y:S01]  /*3520*/  UMOV UR14, UR8 ;  /* 0x00000008000e7c82 */ /* 0x000fe20008000000 */
[----:B------:R-:W-:Y:S01]  /*3530*/  UIADD3 UR9, UR48, 0x100, URZ ;  /* 0x0000010030097890 */ /* 0x000fe2000fffe03f */
[----:B------:R-:W-:Y:S01]  /*3540*/  STL [R1+0x2a8], RZ ;  /* 0x0002a8ff01007387 */ /* 0x000fe20000100800 */
[----:B------:R-:W-:Y:S01]  /*3550*/  UMOV UR50, UR14 ;  /* 0x0000000e00327c82 */ /* 0x000fe20008000000 */
[----:B------:R-:W-:Y:S01]  /*3560*/  UIADD3 UR58, UR48, 0x180, URZ ;  /* 0x00000180303a7890 */ /* 0x000fe2000fffe03f */
[----:B------:R-:W-:Y:S01]  /*3570*/  UMOV UR56, UR4 ;  /* 0x0000000400387c82 */ /* 0x000fe20008000000 */
[----:B------:R-:W-:Y:S01]  /*3580*/  UMOV UR57, UR5 ;  /* 0x0000000500397c82 */ /* 0x000fe20008000000 */
[----:B------:R-:W-:Y:S01]  /*3590*/  UIADD3 UR54, UR48, 0x200, URZ ;  /* 0x0000020030367890 */ /* 0x000fe2000fffe03f */
[----:B------:R-:W-:Y:S01]  /*35a0*/  STL [R1+0x2a4], RZ ;  /* 0x0002a4ff01007387 */ /* 0x000fe20000100800 */
        /* <DEDUP_REMOVED lines=34> */
[----:B------:R-:W-:-:S02]  /*37d0*/  UMOV UR41, UR5 ;  /* 0x0000000500297c82 */ /* 0x000fc40008000000 */
[----:B------:R-:W-:Y:S01]  /*37e0*/  STL [R1+0x280], RZ ;  /* 0x000280ff01007387 */ /* 0x000fe20000100800 */
[----:B------:R-:W-:Y:S02]  /*37f0*/  WARPGROUP.DEPBAR.LE gsb0, 0x0 ;  /* 0x00008000000079c5 */ /* 0x000fe40000010000 */
[----:B------:R-:W-:Y:S01]  /*3800*/  IMAD.MOV.U32 R19, RZ, RZ, R20 ;  /* 0x000000ffff137224 */ /* 0x000fe200078e0014 */
[----:B------:R-:W-:Y:S01]  /*3810*/  STL [R1+0x27c], RZ ;  /* 0x00027cff01007387 */ /* 0x000fe20000100800 */
[----:B------:R-:W-:Y:S02]  /*3820*/  IMAD.MOV.U32 R18, RZ, RZ, R21 ;  /* 0x000000ffff127224 */ /* 0x000fe400078e0015 */
[----:B------:R-:W-:Y:S01]  /*3830*/  IMAD.MOV.U32 R17, RZ, RZ, R22 ;  /* 0x000000ffff117224 */ /* 0x000fe200078e0016 */
[----:B------:R-:W-:Y:S01]  /*3840*/  STL [R1+0x278], RZ ;  /* 0x000278ff01007387 */ /* 0x000fe20000100800 */
[----:B------:R-:W-:Y:S02]  /*3850*/  IMAD.MOV.U32 R16, RZ, RZ, R23 ;  /* 0x000000ffff107224 */ /* 0x000fe400078e0017 */
[----:B------:R-:W-:Y:S01]  /*3860*/  IMAD.MOV.U32 R15, RZ, RZ, R24 ;  /* 0x000000ffff0f7224 */ /* 0x000fe200078e0018 */
[----:B------:R-:W-:Y:S01]  /*3870*/  STL [R1+0x274], RZ ;  /* 0x000274ff01007387 */ /* 0x000fe20000100800 */
[----:B------:R-:W-:-:S02]  /*3880*/  IMAD.MOV.U32 R14, RZ, RZ, R25 ;  /* 0x000000ffff0e7224 */ /* 0x000fc400078e0019 */
[----:B------:R-:W-:Y:S01]  /*3890*/  IMAD.MOV.U32 R13, RZ, RZ, R26 ;  /* 0x000000ffff0d7224 */ /* 0x000fe200078e001a */
[----:B------:R-:W-:Y:S01]  /*38a0*/  STL [R1+0x270], RZ ;  /* 0x000270ff01007387 */ /* 0x000fe20000100800 */
[----:B------:R-:W-:Y:S02]  /*38b0*/  IMAD.MOV.U32 R12, RZ, RZ, R27 ;  /* 0x000000ffff0c7224 */ /* 0x000fe400078e001b */
[----:B------:R-:W-:Y:S01]  /*38c0*/  WARPGROUP.ARRIVE ;  /* 0x00000000000079c5 */ /* 0x000fe20000000000 */
[----:B------:R-:W-:Y:S04]  /*38d0*/  STL [R1+0x26c], RZ ;  /* 0x00026cff01007387 */ /* 0x000fe80000100800 */
[----:B------:R-:W-:Y:S01]  /*38e0*/  STL [R1+0x268], RZ ;  /* 0x000268ff01007387 */ /* 0x000fe20000100800 */
[----:B------:R-:W-:Y:S01]  /*38f0*/  QGMMA.64x16x32.F32.E4M3.E4M3 R20, gdesc[UR12], RZ, !UPT, gsb0 ;  /* 0x002000000c1479f3 */ /* 0x000fe2000c0008ff */
[----:B------:R-:W-:Y:S01]  /*3900*/  UMOV UR12, UR4 ;  /* 0x00000004000c7c82 */ /* 0x000fe20008000000 */
[----:B------:R-:W-:Y:S01]  /*3910*/  UMOV UR13, UR5 ;  /* 0x00000005000d7c82 */ /* 0x000fe20008000000 */
[----:B------:R-:W-:Y:S01]  /*3920*/  UMOV UR14, UR9 ;  /* 0x00000009000e7c82 */ /* 0x000fe20008000000 */
[----:B------:R-:W-:Y:S01]  /*3930*/  UMOV UR15, 0x40000040 ;  /* 0x40000040000f7882 */ /* 0x000fe20000000000 */
[----:B------:R-:W-:Y:S01]  /*3940*/  UMOV UR8, UR14 ;  /* 0x0000000e00087c82 */ /* 0x000fe20008000000 */
[----:B------:R-:W-:Y:S01]  /*3950*/  UMOV UR9, UR15 ;  /* 0x0000000f00097c82 */ /* 0x000fe20008000000 */
        /* <DEDUP_REMOVED lines=12> */
[----:B------:R-:W-:-:S02]  /*3a20*/  WARPGROUP.DEPBAR.LE gsb0, 0x0 ;  /* 0x00008000000079c5 */ /* 0x000fc40000010000 */
[----:B------:R-:W-:Y:S01]  /*3a30*/  WARPGROUP.ARRIVE ;  /* 0x00000000000079c5 */ /* 0x000fe20000000000 */
[----:B------:R-:W-:Y:S01]  /*3a40*/  IMAD.MOV.U32 R7, RZ, RZ, R24 ;  /* 0x000000ffff077224 */ /* 0x000fe200078e0018 */
[----:B------:R-:W-:Y:S01]  /*3a50*/  STL [R1+0x234], RZ ;  /* 0x000234ff01007387 */ /* 0x000fe20000100800 */
[----:B------:R-:W-:Y:S02]  /*3a60*/  IMAD.MOV.U32 R6, RZ, RZ, R25 ;  /* 0x000000ffff067224 */ /* 0x000fe400078e0019 */
[----:B------:R-:W-:Y:S01]  /*3a70*/  IMAD.MOV.U32 R5, RZ, RZ, R26 ;  /* 0x000000ffff057224 */ /* 0x000fe200078e001a */
[----:B------:R-:W-:Y:S01]  /*3a80*/  QGMMA.64x16x32.F32.E4M3.E4M3 R224, gdesc[UR12], RZ, !UPT, gsb0 ;  /* 0x002000000ce079f3 */ /* 0x000fe2000c0008ff */
[----:B------:R-:W-:Y:S01]  /*3a90*/  UIADD3 UR14, UR48, 0x380, URZ ;  /* 0x00000380300e7890 */ /* 0x000fe2000fffe03f */
[----:B0-----:R-:W-:Y:S01]  /*3aa0*/  IMAD.MOV.U32 R0, RZ, RZ, R27 ;  /* 0x000000ffff007224 */ /* 0x001fe200078e001b */
[----:B------:R-:W-:Y:S01]  /*3ab0*/  UMOV UR12, UR4 ;  /* 0x00000004000c7c82 */ /* 0x000fe20008000000 */
[----:B------:R-:W-:Y:S01]  /*3ac0*/  UMOV UR13, UR5 ;  /* 0x00000005000d7c82 */ /* 0x000fe20008000000 */
[----:B------:R-:W-:Y:S01]  /*3ad0*/  UMOV UR15, 0x40000040 ;  /* 0x40000040000f7882 */ /* 0x000fe20000000000 */
[----:B------:R-:W-:Y:S01]  /*3ae0*/  STL [R1+0x230], RZ ;  /* 0x000230ff01007387 */ /* 0x000fe20000100800 */
[----:B------:R-:W-:-:S02]  /*3af0*/  IMAD.MOV.U32 R11, RZ, RZ, R20 ;  /* 0x000000ffff0b7224 */ /* 0x000fc400078e0014 */
        /* <DEDUP_REMOVED lines=20> */
[----:B------:R-:W-:Y:S04]  /*3c40*/  STL [R1+0x200], RZ ;  /* 0x000200ff01007387 */ /* 0x000fe80000100800 */
[----:B------:R-:W-:Y:S01]  /*3c50*/  STL [R1+0x1fc], RZ ;  /* 0x0001fcff01007387 */ /* 0x000fe20000100800 */
[----:B------:R-:W-:Y:S01]  /*3c60*/  QGMMA.64x16x32.F32.E4M3.E4M3 R208, gdesc[UR56], RZ, !UPT, gsb0 ;  /* 0x0020000038d079f3 */ /* 0x000fe2000c0008ff */
[----:B------:R-:W-:Y:S01]  /*3c70*/  UMOV UR56, UR8 ;  /* 0x0000000800387c82 */ /* 0x000fe20008000000 */
[----:B------:R-:W-:Y:S01]  /*3c80*/  UMOV UR57, UR9 ;  /* 0x0000000900397c82 */ /* 0x000fe20008000000 */
[----:B------:R-:W-:Y:S01]  /*3c90*/  UMOV UR8, UR4 ;  /* 0x0000000400087c82 */ /* 0x000fe20008000000 */
[----:B------:R-:W-:Y:S01]  /*3ca0*/  UMOV UR9, UR5 ;  /* 0x0000000500097c82 */ /* 0x000fe20008000000 */
        /* <DEDUP_REMOVED lines=18> */
[----:B------:R-:W-:Y:S03]  /*3dd0*/  QGMMA.64x16x32.F32.E4M3.E4M3 R192, gdesc[UR52], RZ, !UPT, gsb0 ;  /* 0x0020000034c079f3 */ /* 0x000fe6000c0008ff */
        /* <DEDUP_REMOVED lines=26> */
[----:B------:R0:W-:Y:S04]  /*3f80*/  STL.64 [R1+0x4f0], R230 ;  /* 0x0004f0e601007387 */ /* 0x0001e80000100a00 */
[----:B------:R-:W-:Y:S04]  /*3f90*/  STL.64 [R1+0x4e8], R228 ;  /* 0x0004e8e401007387 */ /* 0x000fe80000100a00 */
[----:B------:R1:W-:Y:S04]  /*3fa0*/  STL.64 [R1+0x510], R214 ;  /* 0x000510d601007387 */ /* 0x0003e80000100a00 */
[----:B------:R3:W-:Y:S01]  /*3fb0*/  STL.64 [R1+0x508], R212 ;  /* 0x000508d401007387 */ /* 0x0007e20000100a00 */
[----:B0-----:R-:W-:-:S02]  /*3fc0*/  IMAD.MOV.U32 R230, RZ, RZ, R9 ;  /* 0x000000ffffe67224 */ /* 0x001fc400078e0009 */
[----:B------:R-:W-:Y:S01]  /*3fd0*/  IMAD.MOV.U32 R231, RZ, RZ, R8 ;  /* 0x000000ffffe77224 */ /* 0x000fe200078e0008 */
[----:B------:R-:W-:Y:S01]  /*3fe0*/  STL.64 [R1+0x500], R210 ;  /* 0x000500d201007387 */ /* 0x000fe20000100a00 */
[----:B------:R-:W-:Y:S02]  /*3ff0*/  WARPGROUP.DEPBAR.LE gsb0, 0x0 ;  /* 0x00008000000079c5 */ /* 0x000fe40000010000 */
[----:B------:R-:W-:Y:S01]  /*4000*/  WARPGROUP.ARRIVE ;  /* 0x00000000000079c5 */ /* 0x000fe20000000000 */
[----:B-1----:R-:W-:Y:S01]  /*4010*/  IMAD.MOV.U32 R214, RZ, RZ, R13 ;  /* 0x000000ffffd67224 */ /* 0x002fe200078e000d */
[----:B------:R0:W-:Y:S01]  /*4020*/  STL.64 [R1+0x4f8], R208 ;  /* 0x0004f8d001007387 */ /* 0x0001e20000100a00 */
[----:B------:R-:W-:Y:S02]  /*4030*/  IMAD.MOV.U32 R215, RZ, RZ, R12 ;  /* 0x000000ffffd77224 */ /* 0x000fe400078e000c */
[----:B---3--:R-:W-:Y:S01]  /*4040*/  IMAD.MOV.U32 R212, RZ, RZ, R15 ;  /* 0x000000ffffd47224 */ /* 0x008fe200078e000f */
[----:B------:R-:W-:Y:S01]  /*4050*/  QGMMA.64x16x32.F32.E4M3.E4M3 R160, gdesc[UR8], RZ, !UPT, gsb0 ;  /* 0x0020000008a079f3 */ /* 0x000fe2000c0008ff */
[----:B------:R-:W-:Y:S01]  /*4060*/  UIADD3 UR8, UR49, 0x400, URZ ;  /* 0x0000040031087890 */ /* 0x000fe2000fffe03f */
[----:B------:R-:W-:Y:S01]  /*4070*/  IMAD.MOV.U32 R213, RZ, RZ, R14 ;  /* 0x000000ffffd57224 */ /* 0x000fe200078e000e */
[----:B------:R-:W-:Y:S01]  /*4080*/  STL.64 [R1+0x530], R198 ;  /* 0x000530c601007387 */ /* 0x000fe20000100a00 */
[----:B------:R-:W-:-:S02]  /*4090*/  IMAD.MOV.U32 R228, RZ, RZ, R11 ;  /* 0x000000ffffe47224 */ /* 0x000fc400078e000b */
[----:B------:R-:W-:Y:S01]  /*40a0*/  IMAD.MOV.U32 R229, RZ, RZ, R10 ;  /* 0x000000ffffe57224 */ /* 0x000fe200078e000a */
[----:B------:R-:W-:Y:S01]  /*40b0*/  STL.64 [R1+0x528], R196 ;  /* 0x000528c401007387 */ /* 0x000fe20000100a00 */
[----:B0-----:R-:W-:Y:S02]  /*40c0*/  IMAD.MOV.U32 R208, RZ, RZ, R19 ;  /* 0x000000ffffd07224 */ /* 0x001fe400078e0013 */
[----:B------:R-:W-:Y:S01]  /*40d0*/  IMAD.MOV.U32 R209, RZ, RZ, R18 ;  /* 0x000000ffffd17224 */ /* 0x000fe200078e0012 */
[----:B------:R-:W-:Y:S01]  /*40e0*/  STL.64 [R1+0x520], R194 ;  /* 0x000520c201007387 */ /* 0x000fe20000100a00 */
[----:B------:R-:W-:Y:S02]  /*40f0*/  IMAD.MOV.U32 R210, RZ, RZ, R17 ;  /* 0x000000ffffd27224 */ /* 0x000fe400078e0011 */
[----:B------:R-:W-:Y:S01]  /*4100*/  IMAD.MOV.U32 R211, RZ, RZ, R16 ;  /* 0x000000ffffd37224 */ /* 0x000fe200078e0010 */
[----:B------:R0:W-:Y:S04]  /*4110*/  STL.64 [R1+0x518], R192 ;  /* 0x000518c001007387 */ /* 0x0001e80000100a00 */
        /* <DEDUP_REMOVED lines=15> */
[----:B------:R-:W-:Y:S01]  /*4210*/  STL [R1+0x134], RZ ;  /* 0x000134ff01007387 */ /* 0x000fe20000100800 */
[----:B------:R-:W-:-:S02]  /*4220*/  WARPGROUP.DEPBAR.LE gsb0, 0x0 ;  /* 0x00008000000079c5 */ /* 0x000fc40000010000 */
[----:B------:R-:W-:-:S06]  /*4230*/  WARPGROUP.ARRIVE ;  /* 0x00000000000079c5 */ /* 0x000fcc0000000000 */
[----:B------:R-:W-:Y:S03]  /*4240*/  QGMMA.64x16x32.F32.E4M3.E4M3 R128, gdesc[UR16], RZ, !UPT, gsb0 ;  /* 0x00200000108079f3 */ /* 0x000fe6000c0008ff */
[----:B------:R-:W-:Y:S02]  /*4250*/  WARPGROUP.DEPBAR.LE gsb0, 0x0 ;  /* 0x00008000000079c5 */ /* 0x000fe40000010000 */
        /* <DEDUP_REMOVED lines=16> */
[----:B------:R-:W-:Y:S01]  /*4360*/  QGMMA.64x16x32.F32.E4M3.E4M3 R32, gdesc[UR40], RZ, !UPT, gsb0 ;  /* 0x00200000282079f3 */ /* 0x000fe2000c0008ff */
[----:B------:R-:W-:Y:S01]  /*4370*/  UMOV UR40, UR8 ;  /* 0x0000000800287c82 */ /* 0x000fe20008000000 */
[----:B------:R-:W-:Y:S01]  /*4380*/  UMOV UR41, 0x40000040 ;  /* 0x4000004000297882 */ /* 0x000fe20000000000 */
[----:B------:R-:W-:Y:S01]  /*4390*/  UMOV UR36, UR40 ;  /* 0x0000002800247c82 */ /* 0x000fe20008000000 */
        /* <DEDUP_REMOVED lines=45> */
[----:B------:R-:W-:Y:S02]  /*4670*/  UIADD3 UR12, UR49, 0x2, URZ ;  /* 0x00000002310c7890 */ /* 0x000fe4000fffe03f */
[----:B------:R-:W-:Y:S02]  /*4680*/  WARPGROUP.DEPBAR.LE gsb0, 0x0 ;  /* 0x00008000000079c5 */ /* 0x000fe40000010000 */
[----:B------:R-:W-:-:S06]  /*4690*/  WARPGROUP.ARRIVE ;  /* 0x00000000000079c5 */ /* 0x000fcc0000000000 */
[----:B------:R-:W-:Y:S01]  /*46a0*/  QGMMA.64x16x32.F32.E4M3.E4M3 R152, gdesc[UR8], RZ, !UPT, gsb0 ;  /* 0x00200000089879f3 */ /* 0x000fe2000c0008ff */
[----:B------:R-:W-:Y:S01]  /*46b0*/  UMOV UR8, UR40 ;  /* 0x0000002800087c82 */ /* 0x000fe20008000000 */
[----:B------:R-:W-:Y:S01]  /*46c0*/  UMOV UR9, UR41 ;  /* 0x0000002900097c82 */ /* 0x000fe20008000000 */
[----:B------:R-:W-:Y:S01]  /*46d0*/  UMOV UR10, UR4 ;  /* 0x00000004000a7c82 */ /* 0x000fe20008000000 */
[----:B------:R-:W-:Y:S01]  /*46e0*/  UMOV UR11, UR5 ;  /* 0x00000005000b7c82 */ /* 0x000fe20008000000 */
[----:B------:R-:W-:Y:S01]  /*46f0*/  UMOV UR4, UR40 ;  /* 0x0000002800047c82 */ /* 0x000fe20008000000 */
[----:B------:R-:W-:Y:S01]  /*4700*/  UMOV UR5, UR41 ;  /* 0x0000002900057c82 */ /* 0x000fe20008000000 */
        /* <DEDUP_REMOVED lines=13> */
[----:B------:R-:W-:Y:S01]  /*47e0*/  UMOV UR9, UR41 ;  /* 0x0000002900097c82 */ /* 0x000fe20008000000 */
[----:B------:R-:W-:Y:S01]  /*47f0*/  UMOV UR10, UR50 ;  /* 0x00000032000a7c82 */ /* 0x000fe20008000000 */
[----:B------:R-:W-:Y:S01]  /*4800*/  UMOV UR11, UR51 ;  /* 0x00000033000b7c82 */ /* 0x000fe20008000000 */
[----:B------:R-:W-:Y:S02]  /*4810*/  WARPGROUP.DEPBAR.LE gsb0, 0x0 ;  /* 0x00008000000079c5 */ /* 0x000fe40000010000 */
[----:B------:R-:W-:-:S06]  /*4820*/  WARPGROUP.ARRIVE ;  /* 0x00000000000079c5 */ /* 0x000fcc0000000000 */
[----:B------:R-:W-:Y:S01]  /*4830*/  QGMMA.64x16x32.F32.E4M3.E4M3 R8, gdesc[UR8], RZ, !UPT, gsb0 ;  /* 0x00200000080879f3 */ /* 0x000fe2000c0008ff */
[----:B------:R-:W-:Y:S02]  /*4840*/  UIADD3 UR8, UR48, 0x2, URZ ;  /* 0x0000000230087890 */ /* 0x000fe4000fffe03f */
[----:B------:R-:W-:Y:S02]  /*4850*/  WARPGROUP.DEPBAR.LE gsb0, 0x0 ;  /* 0x00008000000079c5 */ /* 0x000fe40000010000 */
[----:B0-----:R-:W-:-:S06]  /*4860*/  WARPGROUP.ARRIVE ;  /* 0x00000000000079c5 */ /* 0x001fcc0000000000 */
[----:B------:R-:W-:Y:S01]  /*4870*/  QGMMA.64x16x32.F32.E4M3.E4M3 R192, gdesc[UR4], RZ, !UPT, gsb0 ;  /* 0x0020000004c079f3 */ /* 0x000fe2000c0008ff */
[----:B------:R-:W-:Y:S01]  /*4880*/  UMOV UR4, UR12 ;  /* 0x0000000c00047c82 */ /* 0x000fe20008000000 */
[----:B------:R-:W-:Y:S01]  /*4890*/  UMOV UR5, 0x40000040 ;  /* 0x4000004000057882 */ /* 0x000fe20000000000 */
[----:B------:R-:W-:Y:S01]  /*48a0*/  UMOV UR6, UR8 ;  /* 0x0000000800067c82 */ /* 0x000fe20008000000 */
[----:B------:R-:W-:Y:S01]  /*48b0*/  UMOV UR7, 0x40000040 ;  /* 0x4000004000077882 */ /* 0x000fe20000000000 */
[----:B------:R-:W-:Y:S02]  /*48c0*/  WARPGROUP.DEPBAR.LE gsb0, 0x0 ;  /* 0x00008000000079c5 */ /* 0x000fe40000010000 */
[----:B------:R-:W-:Y:S01]  /*48d0*/  WARPGROUP.ARRIVE ;  /* 0x00000000000079c5 */ /* 0x000fe20000000000 */
[----:B------:R-:W-:Y:S01]  /*48e0*/  UIADD3 UR9, UR48, 0x82, URZ ;  /* 0x0000008230097890 */ /* 0x000fe2000fffe03f */
[----:B------:R-:W-:Y:S01]  /*48f0*/  IMAD.MOV.U32 R5, RZ, RZ, R198 ;  /* 0x000000ffff057224 */ /* 0x000fe200078e00c6 */
[----:B------:R-:W-:Y:S01]  /*4900*/  UMOV UR16, UR4 ;  /* 0x0000000400107c82 */ /* 0x000fe20008000000 */
[----:B------:R-:W-:Y:S01]  /*4910*/  UMOV UR17, UR5 ;  /* 0x0000000500117c82 */ /* 0x000fe20008000000 */
[----:B------:R-:W-:Y:S01]  /*4920*/  UMOV UR19, 0x40000040 ;  /* 0x4000004000137882 */ /* 0x000fe20000000000 */
[----:B------:R-:W-:Y:S01]  /*4930*/  QGMMA.64x16x32.F32.E4M3.E4M3 R208, gdesc[UR4], R208, gsb0 ;  /* 0x0020000004d079f3 */ /* 0x000fe200080008d0 */
[----:B------:R-:W-:Y:S01]  /*4940*/  IMAD.MOV.U32 R0, RZ, RZ, R199 ;  /* 0x000000ffff007224 */ /* 0x000fe200078e00c7 */
[----:B------:R-:W-:Y:S01]  /*4950*/  UMOV UR18, UR9 ;  /* 0x0000000900127c82 */ /* 0x000fe20008000000 */
[----:B------:R-:W-:Y:S01]  /*4960*/  IMAD.MOV.U32 R7, RZ, RZ, R196 ;  /* 0x000000ffff077224 */ /* 0x000fe200078e00c4 */
[----:B------:R-:W3:Y:S01]  /*4970*/  LDL.LU.64 R198, [R1+0x530] ;  /* 0x0005300001c67983 */ /* 0x000ee20000300a00 */
[----:B------:R-:W-:-:S02]  /*4980*/  IMAD.MOV.U32 R6, RZ, RZ, R197 ;  /* 0x000000ffff067224 */ /* 0x000fc400078e00c5 */
[----:B------:R-:W-:Y:S01]  /*4990*/  IMAD.MOV.U32 R17, RZ, RZ, R194 ;  /* 0x000000ffff117224 */ /* 0x000fe200078e00c2 */
[----:B------:R-:W3:Y:S01]  /*49a0*/  LDL.LU.64 R196, [R1+0x528] ;  /* 0x0005280001c47983 */ /* 0x000ee20000300a00 */
[----:B------:R-:W-:Y:S02]  /*49b0*/  IMAD.MOV.U32 R16, RZ, RZ, R195 ;  /* 0x000000ffff107224 */ /* 0x000fe400078e00c3 */
[----:B------:R-:W-:Y:S01]  /*49c0*/  IMAD.MOV.U32 R19, RZ, RZ, R192 ;  /* 0x000000ffff137224 */ /* 0x000fe200078e00c0 */
[----:B------:R-:W3:Y:S01]  /*49d0*/  LDL.LU.64 R194, [R1+0x520] ;  /* 0x0005200001c27983 */ /* 0x000ee20000300a00 */
[----:B------:R-:W-:-:S03]  /*49e0*/  IMAD.MOV.U32 R18, RZ, RZ, R193 ;  /* 0x000000ffff127224 */ /* 0x000fc600078e00c1 */
[----:B------:R-:W3:Y:S01]  /*49f0*/  LDL.LU.64 R192, [R1+0x518] ;  /* 0x0005180001c07983 */ /* 0x000ee20000300a00 */
[----:B------:R-:W-:Y:S02]  /*4a00*/  WARPGROUP.DEPBAR.LE gsb0, 0x0 ;  /* 0x00008000000079c5 */ /* 0x000fe40000010000 */
[----:B------:R-:W-:-:S06]  /*4a10*/  WARPGROUP.ARRIVE ;  /* 0x00000000000079c5 */ /* 0x000fcc0000000000 */
[----:B------:R-:W-:Y:S01]  /*4a20*/  QGMMA.64x16x32.F32.E4M3.E4M3 R228, gdesc[UR16], R228, gsb0 ;  /* 0x0020000010e479f3 */ /* 0x000fe200080008e4 */
[----:B------:R-:W-:Y:S04]  /*4a30*/  STL.64 [R1+0x60], R208 ;  /* 0x000060d001007387 */ /* 0x000fe80000100a00 */
[----:B------:R-:W-:Y:S04]  /*4a40*/  STL.64 [R1+0x68], R210 ;  /* 0x000068d201007387 */ /* 0x000fe80000100a00 */
[----:B------:R-:W-:Y:S04]  /*4a50*/  STL.64 [R1+0x70], R212 ;  /* 0x000070d401007387 */ /* 0x000fe80000100a00 */
[----:B------:R0:W-:Y:S04]  /*4a60*/  STL.64 [R1+0x78], R214 ;  /* 0x000078d601007387 */ /* 0x0001e80000100a00 */
[----:B0-----:R-:W4:Y:S04]  /*4a70*/  LDL.LU.64 R214, [R1+0x510] ;  /* 0x0005100001d67983 */ /* 0x001f280000300a00 */
[----:B------:R-:W4:Y:S04]  /*4a80*/  LDL.LU.64 R212, [R1+0x508] ;  /* 0x0005080001d47983 */ /* 0x000f280000300a00 */
[----:B------:R-:W4:Y:S04]  /*4a90*/  LDL.LU.64 R210, [R1+0x500] ;  /* 0x0005000001d27983 */ /* 0x000f280000300a00 */
[----:B------:R-:W4:Y:S01]  /*4aa0*/  LDL.LU.64 R208, [R1+0x4f8] ;  /* 0x0004f80001d07983 */ /* 0x000f220000300a00 */
[----:B------:R-:W-:-:S03]  /*4ab0*/  WARPGROUP.DEPBAR.LE gsb0, 0x0 ;  /* 0x00008000000079c5 */ /* 0x000fc60000010000 */
[----:B------:R-:W-:Y:S04]  /*4ac0*/  STL.64 [R1+0x20], R228 ;  /* 0x000020e401007387 */ /* 0x000fe80000100a00 */
[----:B------:R0:W-:Y:S04]  /*4ad0*/  STL.64 [R1+0x28], R230 ;  /* 0x000028e601007387 */ /* 0x0001e80000100a00 */
[----:B------:R-:W-:Y:S04]  /*4ae0*/  STL.64 [R1+0x30], R232 ;  /* 0x000030e801007387 */ /* 0x000fe80000100a00 */
[----:B------:R-:W-:Y:S04]  /*4af0*/  STL.64 [R1+0x38], R234 ;  /* 0x000038ea01007387 */ /* 0x000fe80000100a00 */
[----:B0-----:R-:W2:Y:S04]  /*4b00*/  LDL.LU.64 R230, [R1+0x4f0] ;  /* 0x0004f00001e67983 */ /* 0x001ea80000300a00 */
[----:B------:R-:W2:Y:S01]  /*4b10*/  LDL.LU.64 R228, [R1+0x4e8] ;  /* 0x0004e80001e47983 */ /* 0x000ea20000300a00 */
[----:B------:R-:W-:Y:S01]  /*4b20*/  UIADD3 UR8, UR48, 0x102, URZ ;  /* 0x0000010230087890 */ /* 0x000fe2000fffe03f */
[----:B------:R-:W-:Y:S01]  /*4b30*/  UMOV UR12, UR4 ;  /* 0x00000004000c7c82 */ /* 0x000fe20008000000 */
[----:B------:R-:W-:Y:S01]  /*4b40*/  UMOV UR13, UR5 ;  /* 0x00000005000d7c82 */ /* 0x000fe20008000000 */
[----:B------:R-:W-:-:S04]  /*4b50*/  UMOV UR15, 0x40000040 ;  /* 0x40000040000f7882 */ /* 0x000fc80000000000 */
[----:B------:R-:W-:Y:S01]  /*4b60*/  UMOV UR14, UR8 ;  /* 0x00000008000e7c82 */ /* 0x000fe20008000000 */
[----:B------:R-:W-:Y:S01]  /*4b70*/  UIADD3 UR58, UR48, 0x182, URZ ;  /* 0x00000182303a7890 */ /* 0x000fe2000fffe03f */
[----:B------:R-:W-:Y:S01]  /*4b80*/  UMOV UR56, UR4 ;  /* 0x0000000400387c82 */ /* 0x000fe20008000000 */
[----:B------:R-:W-:Y:S01]  /*4b90*/  UMOV UR57, UR5 ;  /* 0x0000000500397c82 */ /* 0x000fe20008000000 */
[----:B------:R-:W-:Y:S01]  /*4ba0*/  UMOV UR59, 0x40000040 ;  /* 0x40000040003b7882 */ /* 0x000fe20000000000 */
        /* <DEDUP_REMOVED lines=12> */
[----:B--2---:R-:W-:-:S06]  /*4c70*/  WARPGROUP.ARRIVE ;  /* 0x00000000000079c5 */ /* 0x004fcc0000000000 */
[----:B------:R-:W-:Y:S03]  /*4c80*/  QGMMA.64x16x32.F32.E4M3.E4M3 R224, gdesc[UR12], R224, gsb0 ;  /* 0x002000000ce079f3 */ /* 0x000fe600080008e0 */
[----:B------:R-:W-:Y:S02]  /*4c90*/  WARPGROUP.DEPBAR.LE gsb0, 0x0 ;  /* 0x00008000000079c5 */ /* 0x000fe40000010000 */
[----:B----4-:R-:W-:-:S06]  /*4ca0*/  WARPGROUP.ARRIVE ;  /* 0x00000000000079c5 */ /* 0x010fcc0000000000 */
[----:B------:R-:W-:Y:S03]  /*4cb0*/  QGMMA.64x16x32.F32.E4M3.E4M3 R208, gdesc[UR56], R208, gsb0 ;  /* 0x0020000038d079f3 */ /* 0x000fe600080008d0 */
[----:B------:R-:W-:Y:S02]  /*4cc0*/  WARPGROUP.DEPBAR.LE gsb0, 0x0 ;  /* 0x00008000000079c5 */ /* 0x000fe40000010000 */
[----:B---3--:R-:W-:-:S06]  /*4cd0*/  WARPGROUP.ARRIVE ;  /* 0x00000000000079c5 */ /* 0x008fcc0000000000 */
[----:B------:R-:W-:Y:S03]  /*4ce0*/  QGMMA.64x16x32.F32.E4M3.E4M3 R192, gdesc[UR52], R192, gsb0 ;  /* 0x0020000034c079f3 */ /* 0x000fe600080008c0 */
[----:B------:R-:W-:Y:S02]  /*4cf0*/  WARPGROUP.DEPBAR.LE gsb0, 0x0 ;  /* 0x00008000000079c5 */ /* 0x000fe40000010000 */
[----:B------:R-:W-:-:S06]  /*4d00*/  WARPGROUP.ARRIVE ;  /* 0x00000000000079c5 */ /* 0x000fcc0000000000 */
[----:B------:R-:W-:Y:S01]  /*4d10*/  QGMMA.64x16x32.F32.E4M3.E4M3 R176, gdesc[UR44], R176, gsb0 ;  /* 0x002000002cb079f3 */ /* 0x000fe200080008b0 */
[----:B------:R-:W-:Y:S01]  /*4d20*/  UMOV UR56, UR8 ;  /* 0x0000000800387c82 */ /* 0x000fe20008000000 */
[----:B------:R-:W-:Y:S01]  /*4d30*/  UMOV UR57, UR9 ;  /* 0x0000000900397c82 */ /* 0x000fe20008000000 */
[----:B------:R-:W-:Y:S01]  /*4d40*/  UMOV UR8, UR4 ;  /* 0x0000000400087c82 */ /* 0x000fe20008000000 */
[----:B------:R-:W-:Y:S01]  /*4d50*/  UMOV UR9, UR5 ;  /* 0x0000000500097c82 */ /* 0x000fe20008000000 */
[----:B------:R-:W-:Y:S02]  /*4d60*/  WARPGROUP.DEPBAR.LE gsb0, 0x0 ;  /* 0x00008000000079c5 */ /* 0x000fe40000010000 */
[----:B------:R-:W-:-:S06]  /*4d70*/  WARPGROUP.ARRIVE ;  /* 0x00000000000079c5 */ /* 0x000fcc0000000000 */
[----:B------:R-:W-:Y:S01]  /*4d80*/  QGMMA.64x16x32.F32.E4M3.E4M3 R160, gdesc[UR8], R160, gsb0 ;  /* 0x0020000008a079f3 */ /* 0x000fe200080008a0 */
[----:B------:R-:W-:Y:S01]  /*4d90*/  UIADD3 UR14, UR48, 0x382, URZ ;  /* 0x00000382300e7890 */ /* 0x000fe2000fffe03f */
[----:B------:R-:W-:Y:S01]  /*4da0*/  UMOV UR12, UR4 ;  /* 0x00000004000c7c82 */ /* 0x000fe20008000000 */
[----:B------:R-:W-:Y:S01]  /*4db0*/  UMOV UR13, UR5 ;  /* 0x00000005000d7c82 */ /* 0x000fe20008000000 */
[----:B------:R-:W-:Y:S01]  /*4dc0*/  UMOV UR15, 0x40000040 ;  /* 0x40000040000f7882 */ /* 0x000fe20000000000 */
[----:B------:R-:W-:Y:S02]  /*4dd0*/  WARPGROUP.DEPBAR.LE gsb0, 0x0 ;  /* 0x00008000000079c5 */ /* 0x000fe40000010000 */
[----:B------:R-:W-:-:S06]  /*4de0*/  WARPGROUP.ARRIVE ;  /* 0x00000000000079c5 */ /* 0x000fcc0000000000 */
[----:B------:R-:W-:Y:S01]  /*4df0*/  QGMMA.64x16x32.F32.E4M3.E4M3 R144, gdesc[UR12], R144, gsb0 ;  /* 0x002000000c9079f3 */ /* 0x000fe20008000890 */
[----:B------:R-:W-:Y:S01]  /*4e00*/  UMOV UR50, UR18 ;  /* 0x0000001200327c82 */ /* 0x000fe20008000000 */
[----:B------:R-:W-:Y:S01]  /*4e10*/  UIADD3 UR18, UR48, 0x402, URZ ;  /* 0x0000040230127890 */ /* 0x000fe2000fffe03f */
[----:B------:R-:W-:Y:S01]  /*4e20*/  UMOV UR51, UR19 ;  /* 0x0000001300337c82 */ /* 0x000fe20008000000 */
[----:B------:R-:W-:Y:S01]  /*4e30*/  UMOV UR16, UR4 ;  /* 0x0000000400107c82 */ /* 0x000fe20008000000 */
[----:B------:R-:W-:Y:S01]  /*4e40*/  UMOV UR17, UR5 ;  /* 0x0000000500117c82 */ /* 0x000fe20008000000 */
[----:B------:R-:W-:Y:S01]  /*4e50*/  UMOV UR19, 0x40000040 ;  /* 0x4000004000137882 */ /* 0x000fe20000000000 */
        /* <DEDUP_REMOVED lines=46> */
[----:B------:R-:W-:-:S06]  /*5140*/  UMOV UR41, 0x40000040 ;  /* 0x4000004000297882 */ /* 0x000fcc0000000000 */
[----:B------:R-:W-:Y:S01]  /*5150*/  UMOV UR40, UR8 ;  /* 0x0000000800287c82 */ /* 0x000fe20008000000 */
[----:B------:R-:W-:Y:S02]  /*5160*/  WARPGROUP.DEPBAR.LE gsb0, 0x0 ;  /* 0x00008000000079c5 */ /* 0x000fe40000010000 */
[----:B------:R-:W-:-:S06]  /*5170*/  WARPGROUP.ARRIVE ;  /* 0x00000000000079c5 */ /* 0x000fcc0000000000 */
[----:B------:R-:W-:Y:S01]  /*5180*/  QGMMA.64x16x32.F32.E4M3.E4M3 R24, gdesc[UR40], R24, gsb0 ;  /* 0x00200000281879f3 */ /* 0x000fe20008000818 */
[----:B------:R-:W-:Y:S01]  /*5190*/  UMOV UR36, UR40 ;  /* 0x0000002800247c82 */ /* 0x000fe20008000000 */
        /* <DEDUP_REMOVED lines=41> */
[----:B------:R-:W-:Y:S04]  /*5430*/  STL.64 [R1+0x4a0], R230 ;  /* 0x0004a0e601007387 */ /* 0x000fe80000100a00 */
[----:B------:R-:W-:Y:S04]  /*5440*/  STL.64 [R1+0x498], R228 ;  /* 0x000498e401007387 */ /* 0x000fe80000100a00 */
[----:B------:R-:W-:Y:S04]  /*5450*/  STL.64 [R1+0x490], R226 ;  /* 0x000490e201007387 */ /* 0x000fe80000100a00 */
[----:B------:R-:W-:Y:S01]  /*5460*/  STL.64 [R1+0x488], R224 ;  /* 0x000488e001007387 */ /* 0x000fe20000100a00 */
[----:B------:R-:W-:-:S02]  /*5470*/  WARPGROUP.DEPBAR.LE gsb0, 0x0 ;  /* 0x00008000000079c5 */ /* 0x000fc40000010000 */
[----:B------:R-:W-:-:S06]  /*5480*/  WARPGROUP.ARRIVE ;  /* 0x00000000000079c5 */ /* 0x000fcc0000000000 */
[----:B------:R-:W-:Y:S01]  /*5490*/  QGMMA.64x16x32.F32.E4M3.E4M3 R168, gdesc[UR44], R168, gsb0 ;  /* 0x002000002ca879f3 */ /* 0x000fe200080008a8 */
[----:B------:R-:W-:Y:S04]  /*54a0*/  STL.64 [R1+0x4c0], R214 ;  /* 0x0004c0d601007387 */ /* 0x000fe80000100a00 */
[----:B------:R-:W-:Y:S04]  /*54b0*/  STL.64 [R1+0x4b8], R212 ;  /* 0x0004b8d401007387 */ /* 0x000fe80000100a00 */
[----:B------:R-:W-:Y:S04]  /*54c0*/  STL.64 [R1+0x4b0], R210 ;  /* 0x0004b0d201007387 */ /* 0x000fe80000100a00 */
[----:B------:R0:W-:Y:S04]  /*54d0*/  STL.64 [R1+0x4a8], R208 ;  /* 0x0004a8d001007387 */ /* 0x0001e80000100a00 */
[----:B------:R-:W-:Y:S04]  /*54e0*/  STL.64 [R1+0x4e0], R198 ;  /* 0x0004e0c601007387 */ /* 0x000fe80000100a00 */
[----:B------:R-:W-:Y:S04]  /*54f0*/  STL.64 [R1+0x4d8], R196 ;  /* 0x0004d8c401007387 */ /* 0x000fe80000100a00 */
[----:B------:R-:W-:Y:S04]  /*5500*/  STL.64 [R1+0x4d0], R194 ;  /* 0x0004d0c201007387 */ /* 0x000fe80000100a00 */
        /* <DEDUP_REMOVED lines=10> */
[----:B0-----:R-:W2:Y:S04]  /*55b0*/  LDL.LU.64 R208, [R1+0x60] ;  /* 0x0000600001d07983 */ /* 0x001ea80000300a00 */
[----:B------:R-:W2:Y:S04]  /*55c0*/  LDL.LU.64 R210, [R1+0x68] ;  /* 0x0000680001d27983 */ /* 0x000ea80000300a00 */
[----:B------:R-:W2:Y:S04]  /*55d0*/  LDL.LU.64 R212, [R1+0x70] ;  /* 0x0000700001d47983 */ /* 0x000ea80000300a00 */
[----:B------:R-:W2:Y:S01]  /*55e0*/  LDL.LU.64 R214, [R1+0x78] ;  /* 0x0000780001d67983 */ /* 0x000ea20000300a00 */
[----:B------:R-:W-:-:S02]  /*55f0*/  WARPGROUP.DEPBAR.LE gsb0, 0x0 ;  /* 0x00008000000079c5 */ /* 0x000fc40000010000 */
[----:B------:R-:W-:Y:S01]  /*5600*/  WARPGROUP.ARRIVE ;  /* 0x00000000000079c5 */ /* 0x000fe20000000000 */
[----:B------:R-:W-:Y:S01]  /*5610*/  UMOV UR52, UR40 ;  /* 0x0000002800347c82 */ /* 0x000fe20008000000 */
[----:B------:R-:W-:-:S04]  /*5620*/  UMOV UR53, UR41 ;  /* 0x0000002900357c82 */ /* 0x000fc80008000000 */
[----:B------:R-:W-:Y:S01]  /*5630*/  QGMMA.64x16x32.F32.E4M3.E4M3 R184, gdesc[UR52], R184, gsb0 ;  /* 0x0020000034b879f3 */ /* 0x000fe200080008b8 */
[----:B------:R-:W-:Y:S04]  /*5640*/  STL [R1+0x10c], RZ ;  /* 0x00010cff01007387 */ /* 0x000fe80000100800 */
[----:B------:R-:W-:Y:S04]  /*5650*/  STL [R1+0x108], RZ ;  /* 0x000108ff01007387 */ /* 0x000fe80000100800 */
[----:B------:R-:W3:Y:S04]  /*5660*/  LDL.LU.64 R224, [R1+0x20] ;  /* 0x0000200001e07983 */ /* 0x000ee80000300a00 */
[----:B------:R-:W3:Y:S04]  /*5670*/  LDL.LU.64 R226, [R1+0x28] ;  /* 0x0000280001e27983 */ /* 0x000ee80000300a00 */
[----:B------:R-:W3:Y:S04]  /*5680*/  LDL.LU.64 R228, [R1+0x30] ;  /* 0x0000300001e47983 */ /* 0x000ee80000300a00 */
[----:B------:R-:W3:Y:S01]  /*5690*/  LDL.LU.64 R230, [R1+0x38] ;  /* 0x0000380001e67983 */ /* 0x000ee20000300a00 */
[----:B------:R-:W-:Y:S01]  /*56a0*/  UMOV UR4, UR56 ;  /* 0x0000003800047c82 */ /* 0x000fe20008000000 */
[----:B------:R-:W-:Y:S01]  /*56b0*/  UMOV UR5, UR57 ;  /* 0x0000003900057c82 */ /* 0x000fe20008000000 */
[----:B------:R-:W-:Y:S01]  /*56c0*/  UMOV UR56, UR40 ;  /* 0x0000002800387c82 */ /* 0x000fe20008000000 */
[----:B------:R-:W-:Y:S01]  /*56d0*/  UMOV UR57, UR41 ;  /* 0x0000002900397c82 */ /* 0x000fe20008000000 */
[----:B------:R-:W-:-:S02]  /*56e0*/  WARPGROUP.DEPBAR.LE gsb0, 0x0 ;  /* 0x00008000000079c5 */ /* 0x000fc40000010000 */
        /* <DEDUP_REMOVED lines=16> */
[----:B-1----:R-:W-:Y:S02]  /*57f0*/  IMAD.MOV.U32 R192, RZ, RZ, R19 ;  /* 0x000000ffffc07224 */ /* 0x002fe400078e0013 */
[----:B------:R-:W-:Y:S02]  /*5800*/  IMAD.MOV.U32 R193, RZ, RZ, R18 ;  /* 0x000000ffffc17224 */ /* 0x000fe400078e0012 */
[----:B------:R-:W-:Y:S02]  /*5810*/  IMAD.MOV.U32 R194, RZ, RZ, R17 ;  /* 0x000000ffffc27224 */ /* 0x000fe400078e0011 */
[----:B------:R-:W-:Y:S02]  /*5820*/  IMAD.MOV.U32 R195, RZ, RZ, R16 ;  /* 0x000000ffffc37224 */ /* 0x000fe400078e0010 */
[----:B------:R-:W-:Y:S02]  /*5830*/  IMAD.MOV.U32 R196, RZ, RZ, R7 ;  /* 0x000000ffffc47224 */ /* 0x000fe400078e0007 */
[----:B------:R-:W-:-:S02]  /*5840*/  IMAD.MOV.U32 R197, RZ, RZ, R6 ;  /* 0x000000ffffc57224 */ /* 0x000fc400078e0006 */
[----:B------:R-:W-:Y:S02]  /*5850*/  IMAD.MOV.U32 R198, RZ, RZ, R5 ;  /* 0x000000ffffc67224 */ /* 0x000fe400078e0005 */
[----:B------:R-:W-:Y:S01]  /*5860*/  IMAD.MOV.U32 R199, RZ, RZ, R0 ;  /* 0x000000ffffc77224 */ /* 0x000fe200078e0000 */
[----:B------:R-:W-:Y:S01]  /*5870*/  UMOV UR4, UR40 ;  /* 0x0000002800047c82 */ /* 0x000fe20008000000 */
[----:B------:R-:W-:Y:S01]  /*5880*/  UMOV UR5, UR41 ;  /* 0x0000002900057c82 */ /* 0x000fe20008000000 */
[----:B------:R-:W-:-:S03]  /*5890*/  WARPGROUP.DEPBAR.LE gsb0, 0x0 ;  /* 0x00008000000079c5 */ /* 0x000fc60000010000 */
[----:B------:R-:W-:-:S06]  /*58a0*/  WARPGROUP.ARRIVE ;  /* 0x00000000000079c5 */ /* 0x000fcc0000000000 */
[----:B------:R-:W-:Y:S01]  /*58b0*/  QGMMA.64x16x32.F32.E4M3.E4M3 R192, gdesc[UR4], R192, gsb0 ;  /* 0x0020000004c079f3 */ /* 0x000fe200080008c0 */
[----:B------:R-:W-:Y:S02]  /*58c0*/  UIADD3 UR12, UR49, 0x4, URZ ;  /* 0x00000004310c7890 */ /* 0x000fe4000fffe03f */
[----:B------:R-:W-:Y:S01]  /*58d0*/  UIADD3 UR8, UR48, 0x4, URZ ;  /* 0x0000000430087890 */ /* 0x000fe2000fffe03f */
[----:B------:R-:W-:Y:S01]  /*58e0*/  UMOV UR5, 0x40000040 ;  /* 0x4000004000057882 */ /* 0x000fe20000000000 */
[----:B------:R-:W-:-:S03]  /*58f0*/  UMOV UR7, 0x40000040 ;  /* 0x4000004000077882 */ /* 0x000fc60000000000 */
[----:B------:R-:W-:Y:S02]  /*5900*/  UMOV UR4, UR12 ;  /* 0x0000000c00047c82 */ /* 0x000fe40008000000 */
[----:B------:R-:W-:Y:S01]  /*5910*/  UMOV UR6, UR8 ;  /* 0x0000000800067c82 */ /* 0x000fe20008000000 */
[----:B------:R-:W-:Y:S02]  /*5920*/  WARPGROUP.DEPBAR.LE gsb0, 0x0 ;  /* 0x00008000000079c5 */ /* 0x000fe40000010000 */
[----:B--2---:R-:W-:-:S06]  /*5930*/  WARPGROUP.ARRIVE ;  /* 0x00000000000079c5 */ /* 0x004fcc0000000000 */
[----:B------:R-:W-:Y:S01]  /*5940*/  QGMMA.64x16x32.F32.E4M3.E4M3 R208, gdesc[UR4], R208, gsb0 ;  /* 0x0020000004d079f3 */ /* 0x000fe200080008d0 */
[----:B------:R-:W-:Y:S01]  /*5950*/  UIADD3 UR9, UR48, 0x84, URZ ;  /* 0x0000008430097890 */ /* 0x000fe2000fffe03f */
[----:B------:R-:W-:Y:S01]  /*5960*/  UMOV UR16, UR4 ;  /* 0x0000000400107c82 */ /* 0x000fe20008000000 */
[----:B------:R-:W-:Y:S01]  /*5970*/  UMOV UR17, UR5 ;  /* 0x0000000500117c82 */ /* 0x000fe20008000000 */
[----:B------:R-:W-:-:S04]  /*5980*/  UMOV UR19, 0x40000040 ;  /* 0x4000004000137882 */ /* 0x000fc80000000000 */
[----:B------:R-:W-:Y:S01]  /*5990*/  UMOV UR18, UR9 ;  /* 0x0000000900127c82 */ /* 0x000fe20008000000 */
[----:B------:R-:W-:Y:S02]  /*59a0*/  WARPGROUP.DEPBAR.LE gsb0, 0x0 ;  /* 0x00008000000079c5 */ /* 0x000fe40000010000 */
[----:B---3--:R-:W-:-:S06]  /*59b0*/  WARPGROUP.ARRIVE ;  /* 0x00000000000079c5 */ /* 0x008fcc0000000000 */
[----:B------:R-:W-:Y:S01]  /*59c0*/  QGMMA.64x16x32.F32.E4M3.E4M3 R224, gdesc[UR16], R224, gsb0 ;  /* 0x0020000010e079f3 */ /* 0x000fe200080008e0 */
[----:B------:R-:W-:Y:S04]  /*59d0*/  STL [R1+0x104], RZ ;  /* 0x000104ff01007387 */ /* 0x000fe80000100800 */
[----:B------:R-:W-:Y:S04]  /*59e0*/  STL [R1+0x100], RZ ;  /* 0x000100ff01007387 */ /* 0x000fe80000100800 */
[----:B------:R-:W-:Y:S04]  /*59f0*/  STL.64 [R1+0x40], R192 ;  /* 0x000040c001007387 */ /* 0x000fe80000100a00 */
[----:B------:R-:W-:Y:S04]  /*5a00*/  STL.64 [R1+0x48], R194 ;  /* 0x000048c201007387 */ /* 0x000fe80000100a00 */
[----:B------:R-:W-:Y:S04]  /*5a10*/  STL.64 [R1+0x50], R196 ;  /* 0x000050c401007387 */ /* 0x000fe80000100a00 */
[----:B------:R0:W-:Y:S01]  /*5a20*/  STL.64 [R1+0x58], R198 ;  /* 0x000058c601007387 */ /* 0x0001e20000100a00 */
[----:B------:R-:W-:-:S02]  /*5a30*/  IMAD.MOV.U32 R21, RZ, RZ, R214 ;  /* 0x000000ffff157224 */ /* 0x000fc400078e00d6 */
[----:B------:R-:W-:Y:S02]  /*5a40*/  IMAD.MOV.U32 R20, RZ, RZ, R215 ;  /* 0x000000ffff147224 */ /* 0x000fe400078e00d7 */
[----:B------:R-:W-:Y:S02]  /*5a50*/  IMAD.MOV.U32 R23, RZ, RZ, R212 ;  /* 0x000000ffff177224 */ /* 0x000fe400078e00d4 */
[----:B------:R-:W-:Y:S01]  /*5a60*/  IMAD.MOV.U32 R22, RZ, RZ, R213 ;  /* 0x000000ffff167224 */ /* 0x000fe200078e00d5 */
[----:B0-----:R-:W2:Y:S04]  /*5a70*/  LDL.LU.64 R198, [R1+0x4e0] ;  /* 0x0004e00001c67983 */ /* 0x001ea80000300a00 */
[----:B------:R-:W2:Y:S01]  /*5a80*/  LDL.LU.64 R196, [R1+0x4d8] ;  /* 0x0004d80001c47983 */ /* 0x000ea20000300a00 */
[----:B------:R-:W-:-:S03]  /*5a90*/  IMAD.MOV.U32 R233, RZ, RZ, R210 ;  /* 0x000000ffffe97224 */ /* 0x000fc600078e00d2 */
[----:B------:R-:W2:Y:S01]  /*5aa0*/  LDL.LU.64 R194, [R1+0x4d0] ;  /* 0x0004d00001c27983 */ /* 0x000ea20000300a00 */
[----:B------:R-:W-:-:S03]  /*5ab0*/  IMAD.MOV.U32 R232, RZ, RZ, R211 ;  /* 0x000000ffffe87224 */ /* 0x000fc600078e00d3 */
[----:B------:R-:W2:Y:S01]  /*5ac0*/  LDL.LU.64 R192, [R1+0x4c8] ;  /* 0x0004c80001c07983 */ /* 0x000ea20000300a00 */
[----:B------:R-:W-:-:S03]  /*5ad0*/  IMAD.MOV.U32 R235, RZ, RZ, R208 ;  /* 0x000000ffffeb7224 */ /* 0x000fc600078e00d0 */
[----:B------:R-:W3:Y:S01]  /*5ae0*/  LDL.LU.64 R214, [R1+0x4c0] ;  /* 0x0004c00001d67983 */ /* 0x000ee20000300a00 */
[----:B------:R-:W-:-:S03]  /*5af0*/  IMAD.MOV.U32 R234, RZ, RZ, R209 ;  /* 0x000000ffffea7224 */ /* 0x000fc600078e00d1 */
[----:B------:R-:W3:Y:S01]  /*5b00*/  LDL.LU.64 R212, [R1+0x4b8] ;  /* 0x0004b80001d47983 */ /* 0x000ee20000300a00 */
[----:B------:R-:W-:Y:S02]  /*5b10*/  WARPGROUP.DEPBAR.LE gsb0, 0x0 ;  /* 0x00008000000079c5 */ /* 0x000fe40000010000 */
[----:B------:R-:W-:Y:S01]  /*5b20*/  IMAD.MOV.U32 R5, RZ, RZ, R230 ;  /* 0x000000ffff057224 */ /* 0x000fe200078e00e6 */
[----:B------:R-:W3:Y:S01]  /*5b30*/  LDL.LU.64 R210, [R1+0x4b0] ;  /* 0x0004b00001d27983 */ /* 0x000ee20000300a00 */
[----:B------:R-:W-:Y:S02]  /*5b40*/  IMAD.MOV.U32 R0, RZ, RZ, R231 ;  /* 0x000000ffff007224 */ /* 0x000fe400078e00e7 */
[----:B------:R-:W-:Y:S01]  /*5b50*/  IMAD.MOV.U32 R7, RZ, RZ, R228 ;  /* 0x000000ffff077224 */ /* 0x000fe200078e00e4 */
[----:B------:R-:W3:Y:S01]  /*5b60*/  LDL.LU.64 R208, [R1+0x4a8] ;  /* 0x0004a80001d07983 */ /* 0x000ee20000300a00 */
[----:B------:R-:W-:Y:S02]  /*5b70*/  IMAD.MOV.U32 R6, RZ, RZ, R229 ;  /* 0x000000ffff067224 */ /* 0x000fe400078e00e5 */
[----:B------:R-:W-:Y:S01]  /*5b80*/  IMAD.MOV.U32 R17, RZ, RZ, R226 ;  /* 0x000000ffff117224 */ /* 0x000fe200078e00e2 */
[----:B------:R-:W4:Y:S01]  /*5b90*/  LDL.LU.64 R230, [R1+0x4a0] ;  /* 0x0004a00001e67983 */ /* 0x000f220000300a00 */
[----:B------:R-:W-:-:S02]  /*5ba0*/  IMAD.MOV.U32 R16, RZ, RZ, R227 ;  /* 0x000000ffff107224 */ /* 0x000fc400078e00e3 */
[----:B------:R-:W-:Y:S01]  /*5bb0*/  IMAD.MOV.U32 R19, RZ, RZ, R224 ;  /* 0x000000ffff137224 */ /* 0x000fe200078e00e0 */
[----:B------:R-:W4:Y:S01]  /*5bc0*/  LDL.LU.64 R228, [R1+0x498] ;  /* 0x0004980001e47983 */ /* 0x000f220000300a00 */
[----:B------:R-:W-:-:S03]  /*5bd0*/  IMAD.MOV.U32 R18, RZ, RZ, R225 ;  /* 0x000000ffff127224 */ /* 0x000fc600078e00e1 */
[----:B------:R-:W4:Y:S04]  /*5be0*/  LDL.LU.64 R226, [R1+0x490] ;  /* 0x0004900001e27983 */ /* 0x000f280000300a00 */
[----:B------:R-:W4:Y:S01]  /*5bf0*/  LDL.LU.64 R224, [R1+0x488] ;  /* 0x0004880001e07983 */ /* 0x000f220000300a00 */
        /* <DEDUP_REMOVED lines=17> */
[----:B----4-:R-:W-:-:S06]  /*5d10*/  WARPGROUP.ARRIVE ;  /* 0x00000000000079c5 */ /* 0x010fcc0000000000 */
[----:B------:R-:W-:Y:S03]  /*5d20*/  QGMMA.64x16x32.F32.E4M3.E4M3 R224, gdesc[UR12], R224, gsb0 ;  /* 0x002000000ce079f3 */ /* 0x000fe600080008e0 */
[----:B------:R-:W-:Y:S02]  /*5d30*/  WARPGROUP.DEPBAR.LE gsb0, 0x0 ;  /* 0x00008000000079c5 */ /* 0x000fe40000010000 */
[----:B---3--:R-:W-:-:S06]  /*5d40*/  WARPGROUP.ARRIVE ;  /* 0x00000000000079c5 */ /* 0x008fcc0000000000 */
[----:B------:R-:W-:Y:S03]  /*5d50*/  QGMMA.64x16x32.F32.E4M3.E4M3 R208, gdesc[UR56], R208, gsb0 ;  /* 0x0020000038d079f3 */ /* 0x000fe600080008d0 */
[----:B------:R-:W-:Y:S02]  /*5d60*/  WARPGROUP.DEPBAR.LE gsb0, 0x0 ;  /* 0x00008000000079c5 */ /* 0x000fe40000010000 */
[----:B--2---:R-:W-:-:S06]  /*5d70*/  WARPGROUP.ARRIVE ;  /* 0x00000000000079c5 */ /* 0x004fcc0000000000 */
        /* <DEDUP_REMOVED lines=178> */
[----:B--2---:R-:W-:-:S06]  /*68a0*/  WARPGROUP.ARRIVE ;  /* 0x00000000000079c5 */ /* 0x004fcc0000000000 */
[----:B------:R-:W-:Y:S01]  /*68b0*/  QGMMA.64x16x32.F32.E4M3.E4M3 R192, gdesc[UR4], R192, gsb0 ;  /* 0x0020000004c079f3 */ /* 0x000fe200080008c0 */
[----:B------:R-:W-:Y:S02]  /*68c0*/  IMAD.MOV.U32 R208, RZ, RZ, R235 ;  /* 0x000000ffffd07224 */ /* 0x000fe400078e00eb */
[----:B------:R-:W-:Y:S02]  /*68d0*/  IMAD.MOV.U32 R209, RZ, RZ, R234 ;  /* 0x000000ffffd17224 */ /* 0x000fe400078e00ea */
[----:B------:R-:W-:Y:S02]  /*68e0*/  IMAD.MOV.U32 R210, RZ, RZ, R233 ;  /* 0x000000ffffd27224 */ /* 0x000fe400078e00e9 */
[----:B------:R-:W-:Y:S02]  /*68f0*/  IMAD.MOV.U32 R211, RZ, RZ, R232 ;  /* 0x000000ffffd37224 */ /* 0x000fe400078e00e8 */
[----:B------:R-:W-:Y:S02]  /*6900*/  IMAD.MOV.U32 R212, RZ, RZ, R23 ;  /* 0x000000ffffd47224 */ /* 0x000fe400078e0017 */
[----:B------:R-:W-:-:S02]  /*6910*/  IMAD.MOV.U32 R213, RZ, RZ, R22 ;  /* 0x000000ffffd57224 */ /* 0x000fc400078e0016 */
[----:B------:R-:W-:Y:S02]  /*6920*/  IMAD.MOV.U32 R214, RZ, RZ, R21 ;  /* 0x000000ffffd67224 */ /* 0x000fe400078e0015 */
[----:B------:R-:W-:Y:S01]  /*6930*/  IMAD.MOV.U32 R215, RZ, RZ, R20 ;  /* 0x000000ffffd77224 */ /* 0x000fe200078e0014 */
[----:B------:R-:W-:Y:S02]  /*6940*/  UIADD3 UR12, UR49, 0x6, URZ ;  /* 0x00000006310c7890 */ /* 0x000fe4000fffe03f */
[----:B------:R-:W-:Y:S01]  /*6950*/  UIADD3 UR8, UR48, 0x6, URZ ;  /* 0x0000000630087890 */ /* 0x000fe2000fffe03f */
[----:B------:R-:W-:Y:S01]  /*6960*/  UMOV UR5, 0x40000040 ;  /* 0x4000004000057882 */ /* 0x000fe20000000000 */
[----:B------:R-:W-:-:S03]  /*6970*/  UMOV UR7, 0x40000040 ;  /* 0x4000004000077882 */ /* 0x000fc60000000000 */
[----:B------:R-:W-:Y:S02]  /*6980*/  UMOV UR4, UR12 ;  /* 0x0000000c00047c82 */ /* 0x000fe40008000000 */
[----:B------:R-:W-:Y:S01]  /*6990*/  UMOV UR6, UR8 ;  /* 0x0000000800067c82 */ /* 0x000fe20008000000 */
[----:B------:R-:W-:Y:S02]  /*69a0*/  WARPGROUP.DEPBAR.LE gsb0, 0x0 ;  /* 0x00008000000079c5 */ /* 0x000fe40000010000 */
[----:B------:R-:W-:-:S06]  /*69b0*/  WARPGROUP.ARRIVE ;  /* 0x00000000000079c5 */ /* 0x000fcc0000000000 */
        /* <DEDUP_REMOVED lines=9> */
[----:B------:R-:W-:Y:S01]  /*6a50*/  UIADD3 UR9, UR48, 0x86, URZ ;  /* 0x0000008630097890 */ /* 0x000fe2000fffe03f */
[----:B------:R-:W-:Y:S01]  /*6a60*/  UMOV UR16, UR4 ;  /* 0x0000000400107c82 */ /* 0x000fe20008000000 */
[----:B------:R-:W-:Y:S01]  /*6a70*/  UMOV UR17, UR5 ;  /* 0x0000000500117c82 */ /* 0x000fe20008000000 */
[----:B------:R-:W-:-:S04]  /*6a80*/  UMOV UR19, 0x40000040 ;  /* 0x4000004000137882 */ /* 0x000fc80000000000 */
[----:B------:R-:W-:Y:S01]  /*6a90*/  UMOV UR18, UR9 ;  /* 0x0000000900127c82 */ /* 0x000fe20008000000 */
[----:B------:R-:W-:Y:S02]  /*6aa0*/  WARPGROUP.DEPBAR.LE gsb0, 0x0 ;  /* 0x00008000000079c5 */ /* 0x000fe40000010000 */
[----:B------:R-:W-:-:S06]  /*6ab0*/  WARPGROUP.ARRIVE ;  /* 0x00000000000079c5 */ /* 0x000fcc0000000000 */
[----:B------:R-:W-:Y:S01]  /*6ac0*/  QGMMA.64x16x32.F32.E4M3.E4M3 R228, gdesc[UR16], R228, gsb0 ;  /* 0x0020000010e479f3 */ /* 0x000fe200080008e4 */
[----:B------:R-:W-:Y:S01]  /*6ad0*/  STL [R1+0xd0], RZ ;  /* 0x0000d0ff01007387 */ /* 0x000fe20000100800 */
[----:B------:R-:W-:Y:S02]  /*6ae0*/  IMAD.MOV.U32 R5, RZ, RZ, R198 ;  /* 0x000000ffff057224 */ /* 0x000fe400078e00c6 */
[----:B------:R-:W-:Y:S01]  /*6af0*/  IMAD.MOV.U32 R0, RZ, RZ, R199 ;  /* 0x000000ffff007224 */ /* 0x000fe200078e00c7 */
[----:B------:R-:W-:Y:S01]  /*6b00*/  STL [R1+0xcc], RZ ;  /* 0x0000ccff01007387 */ /* 0x000fe20000100800 */
[----:B------:R-:W-:Y:S02]  /*6b10*/  IMAD.MOV.U32 R7, RZ, RZ, R196 ;  /* 0x000000ffff077224 */ /* 0x000fe400078e00c4 */
[----:B------:R-:W-:Y:S01]  /*6b20*/  IMAD.MOV.U32 R6, RZ, RZ, R197 ;  /* 0x000000ffff067224 */ /* 0x000fe200078e00c5 */
[----:B------:R-:W2:Y:S01]  /*6b30*/  LDL.LU.64 R198, [R1+0x480] ;  /* 0x0004800001c67983 */ /* 0x000ea20000300a00 */
[----:B------:R-:W-:-:S02]  /*6b40*/  IMAD.MOV.U32 R17, RZ, RZ, R194 ;  /* 0x000000ffff117224 */ /* 0x000fc400078e00c2 */
[----:B------:R-:W-:Y:S01]  /*6b50*/  IMAD.MOV.U32 R16, RZ, RZ, R195 ;  /* 0x000000ffff107224 */ /* 0x000fe200078e00c3 */
[----:B------:R-:W2:Y:S01]  /*6b60*/  LDL.LU.64 R196, [R1+0x478] ;  /* 0x0004780001c47983 */ /* 0x000ea20000300a00 */
[----:B------:R-:W-:Y:S02]  /*6b70*/  IMAD.MOV.U32 R19, RZ, RZ, R192 ;  /* 0x000000ffff137224 */ /* 0x000fe400078e00c0 */
[----:B------:R-:W-:Y:S01]  /*6b80*/  IMAD.MOV.U32 R18, RZ, RZ, R193 ;  /* 0x000000ffff127224 */ /* 0x000fe200078e00c1 */
[----:B------:R-:W2:Y:S04]  /*6b90*/  LDL.LU.64 R194, [R1+0x470] ;  /* 0x0004700001c27983 */ /* 0x000ea80000300a00 */
[----:B------:R-:W2:Y:S04]  /*6ba0*/  LDL.LU.64 R192, [R1+0x468] ;  /* 0x0004680001c07983 */ /* 0x000ea80000300a00 */
[----:B------:R-:W-:Y:S04]  /*6bb0*/  STL.64 [R1+0x60], R208 ;  /* 0x000060d001007387 */ /* 0x000fe80000100a00 */
[----:B------:R-:W-:Y:S04]  /*6bc0*/  STL.64 [R1+0x68], R210 ;  /* 0x000068d201007387 */ /* 0x000fe80000100a00 */
[----:B------:R-:W-:Y:S04]  /*6bd0*/  STL.64 [R1+0x70], R212 ;  /* 0x000070d401007387 */ /* 0x000fe80000100a00 */
[----:B------:R0:W-:Y:S04]  /*6be0*/  STL.64 [R1+0x78], R214 ;  /* 0x000078d601007387 */ /* 0x0001e80000100a00 */
[----:B0-----:R-:W3:Y:S04]  /*6bf0*/  LDL.LU.64 R214, [R1+0x460] ;  /* 0x0004600001d67983 */ /* 0x001ee80000300a00 */
[----:B------:R-:W3:Y:S01]  /*6c00*/  LDL.LU.64 R212, [R1+0x458] ;  /* 0x0004580001d47983 */ /* 0x000ee20000300a00 */
[----:B------:R-:W-:-:S03]  /*6c10*/  WARPGROUP.DEPBAR.LE gsb0, 0x0 ;  /* 0x00008000000079c5 */ /* 0x000fc60000010000 */
[----:B------:R-:W3:Y:S04]  /*6c20*/  LDL.LU.64 R210, [R1+0x450] ;  /* 0x0004500001d27983 */ /* 0x000ee80000300a00 */
[----:B------:R-:W3:Y:S04]  /*6c30*/  LDL.LU.64 R208, [R1+0x448] ;  /* 0x0004480001d07983 */ /* 0x000ee80000300a00 */
[----:B------:R-:W-:Y:S04]  /*6c40*/  STL.64 [R1+0x20], R228 ;  /* 0x000020e401007387 */ /* 0x000fe80000100a00 */
[----:B------:R0:W-:Y:S04]  /*6c50*/  STL.64 [R1+0x28], R230 ;  /* 0x000028e601007387 */ /* 0x0001e80000100a00 */
[----:B------:R1:W-:Y:S04]  /*6c60*/  STL.64 [R1+0x30], R232 ;  /* 0x000030e801007387 */ /* 0x0003e80000100a00 */
[----:B------:R-:W-:Y:S04]  /*6c70*/  STL.64 [R1+0x38], R234 ;  /* 0x000038ea01007387 */ /* 0x000fe80000100a00 */
[----:B0-----:R-:W4:Y:S04]  /*6c80*/  LDL.LU.64 R230, [R1+0x440] ;  /* 0x0004400001e67983 */ /* 0x001f280000300a00 */
        /* <DEDUP_REMOVED lines=96> */
[----:B------:R-:W-:Y:S01]  /*7290*/  WARPGROUP.ARRIVE ;  /* 0x00000000000079c5 */ /* 0x000fe20000000000 */
[----:B------:R-:W-:Y:S01]  /*72a0*/  UIADD3 UR49, UR49, 0x406, URZ ;  /* 0x0000040631317890 */ /* 0x000fe2000fffe03f */
[----:B------:R-:W-:Y:S01]  /*72b0*/  UMOV UR48, UR56 ;  /* 0x0000003800307c82 */ /* 0x000fe20008000000 */
[----:B------:R0:W-:Y:S01]  /*72c0*/  STL.64 [R1+0x430], R230 ;  /* 0x000430e601007387 */ /* 0x0001e20000100a00 */
[----:B-1----:R-:W-:-:S02]  /*72d0*/  IMAD.MOV.U32 R232, RZ, RZ, R7 ;  /* 0x000000ffffe87224 */ /* 0x002fc400078e0007 */
[----:B------:R-:W-:Y:S01]  /*72e0*/  QGMMA.64x16x32.F32.E4M3.E4M3 R32, gdesc[UR44], R32, gsb0 ;  /* 0x002000002c2079f3 */ /* 0x000fe20008000820 */
[----:B------:R-:W-:Y:S01]  /*72f0*/  UMOV UR45, 0x40000040 ;  /* 0x40000040002d7882 */ /* 0x000fe20000000000 */
[----:B------:R-:W-:Y:S01]  /*7300*/  UMOV UR44, UR49 ;  /* 0x00000031002c7c82 */ /* 0x000fe20008000000 */
[----:B------:R-:W-:Y:S01]  /*7310*/  IMAD.MOV.U32 R233, RZ, RZ, R6 ;  /* 0x000000ffffe97224 */ /* 0x000fe200078e0006 */
[----:B------:R-:W-:Y:S01]  /*7320*/  ULDC UR4, c[0x0][0x50c] ;  /* 0x0001430000047ab9 */ /* 0x000fe20000000800 */
        /* <DEDUP_REMOVED lines=71> */
[----:B------:R1:W-:Y:S01]  /*77a0*/  STL.64 [R1+0x428], R228 ;  /* 0x000428e401007387 */ /* 0x0003e20000100a00 */
[----:B0-----:R-:W-:Y:S02]  /*77b0*/  IMAD.MOV.U32 R230, RZ, RZ, R17 ;  /* 0x000000ffffe67224 */ /* 0x001fe400078e0011 */
[----:B------:R-:W-:Y:S02]  /*77c0*/  IMAD.MOV.U32 R231, RZ, RZ, R16 ;  /* 0x000000ffffe77224 */ /* 0x000fe400078e0010 */
[----:B------:R-:W-:Y:S02]  /*77d0*/  IMAD.MOV.U32 R234, RZ, RZ, R5 ;  /* 0x000000ffffea7224 */ /* 0x000fe400078e0005 */
[----:B------:R-:W-:Y:S02]  /*77e0*/  IMAD.MOV.U32 R235, RZ, RZ, R0 ;  /* 0x000000ffffeb7224 */ /* 0x000fe400078e0000 */
[----:B-1----:R-:W-:-:S02]  /*77f0*/  IMAD.MOV.U32 R228, RZ, RZ, R19 ;  /* 0x000000ffffe47224 */ /* 0x002fc400078e0013 */
[----:B------:R-:W-:Y:S01]  /*7800*/  IMAD.MOV.U32 R229, RZ, RZ, R18 ;  /* 0x000000ffffe57224 */ /* 0x000fe200078e0012 */
[----:B------:R-:W-:Y:S01]  /*7810*/  UMOV UR46, UR6 ;  /* 0x00000006002e7c82 */ /* 0x000fe20008000000 */
[----:B------:R-:W-:Y:S01]  /*7820*/  UMOV UR47, UR7 ;  /* 0x00000007002f7c82 */ /* 0x000fe20008000000 */
[----:B------:R-:W-:-:S03]  /*7830*/  WARPGROUP.DEPBAR.LE gsb0, 0x0 ;  /* 0x00008000000079c5 */ /* 0x000fc60000010000 */
[----:B------:R-:W-:-:S06]  /*7840*/  WARPGROUP.ARRIVE ;  /* 0x00000000000079c5 */ /* 0x000fcc0000000000 */
[----:B------:R-:W-:Y:S01]  /*7850*/  QGMMA.64x16x32.F32.E4M3.E4M3 R228, gdesc[UR44], R228, gsb0 ;  /* 0x002000002ce479f3 */ /* 0x000fe200080008e4 */
        /* <DEDUP_REMOVED lines=11> */
[----:B------:R-:W-:Y:S04]  /*7910*/  STL.64 [R1], R8 ;  /* 0x0000000801007387 */ /* 0x000fe80000100a00 */
[----:B------:R-:W-:Y:S04]  /*7920*/  STL.64 [R1+0x8], R10 ;  /* 0x0000080a01007387 */ /* 0x000fe80000100a00 */
[----:B------:R-:W-:Y:S01]  /*7930*/  STL.64 [R1+0x10], R12 ;  /* 0x0000100c01007387 */ /* 0x000fe20000100a00 */
[----:B------:R-:W-:-:S03]  /*7940*/  WARPGROUP.DEPBAR.LE gsb0, 0x0 ;  /* 0x00008000000079c5 */ /* 0x000fc60000010000 */
[----:B------:R-:W-:Y:S04]  /*7950*/  STL.64 [R1+0x18], R14 ;  /* 0x0000180e01007387 */ /* 0x000fe80000100a00 */
[----:B------:R-:W-:Y:S04]  /*7960*/  STL.64 [R1+0x40], R228 ;  /* 0x000040e401007387 */ /* 0x000fe80000100a00 */
[----:B------:R0:W-:Y:S04]  /*7970*/  STL.64 [R1+0x48], R230 ;  /* 0x000048e601007387 */ /* 0x0001e80000100a00 */
[----:B------:R-:W-:Y:S04]  /*7980*/  STL.64 [R1+0x50], R232 ;  /* 0x000050e801007387 */ /* 0x000fe80000100a00 */
[----:B------:R1:W-:Y:S04]  /*7990*/  STL.64 [R1+0x58], R234 ;  /* 0x000058ea01007387 */ /* 0x0003e80000100a00 */
[----:B0-----:R0:W5:Y:S01]  /*79a0*/  LDL.LU.64 R230, [R1+0x430] ;  /* 0x0004300001e67983 */ /* 0x0011620000300a00 */
[----:B------:R-:W-:-:S03]  /*79b0*/  UISETP.NE.AND UP0, UPT, UR4, 0x4, UPT ;  /* 0x000000040400788c */ /* 0x000fc6000bf05270 */
[----:B------:R0:W5:Y:S04]  /*79c0*/  LDL.LU.64 R228, [R1+0x428] ;  /* 0x0004280001e47983 */ /* 0x0001680000300a00 */
[----:B------:R0:W-:Y:S04]  /*79d0*/  STL [R1+0x9c], RZ ;  /* 0x00009cff01007387 */ /* 0x0001e80000100800 */
[----:B------:R0:W-:Y:S04]  /*79e0*/  STL [R1+0x98], RZ ;  /* 0x000098ff01007387 */ /* 0x0001e80000100800 */
[----:B------:R0:W-:Y:S01]  /*79f0*/  STL [R1+0x94], RZ ;  /* 0x000094ff01007387 */ /* 0x0001e20000100800 */
[----:B------:R-:W-:-:S03]  /*7a00*/  USEL UR4, URZ, 0x1, UP0 ;  /* 0x000000013f047887 */ /* 0x000fc60008000000 */
[----:B------:R0:W-:Y:S04]  /*7a10*/  STL [R1+0x90], RZ ;  /* 0x000090ff01007387 */ /* 0x0001e80000100800 */
[----:B------:R0:W-:Y:S04]  /*7a20*/  STL [R1+0x8c], RZ ;  /* 0x00008cff01007387 */ /* 0x0001e80000100800 */
[----:B------:R0:W-:Y:S04]  /*7a30*/  STL [R1+0x88], RZ ;  /* 0x000088ff01007387 */ /* 0x0001e80000100800 */
[----:B------:R0:W-:Y:S04]  /*7a40*/  STL [R1+0x84], RZ ;  /* 0x000084ff01007387 */ /* 0x0001e80000100800 */
[----:B------:R0:W-:Y:S01]  /*7a50*/  STL [R1+0x80], RZ ;  /* 0x000080ff01007387 */ /* 0x0001e20000100800 */
[----:B------:R-:W-:Y:S01]  /*7a60*/  ISETP.NE.AND P0, PT, RZ, UR4, PT ;  /* 0x00000004ff007c0c */ /* 0x000fe2000bf05270 */
[----:B------:R-:W-:Y:S01]  /*7a70*/  IMAD.MOV.U32 R6, RZ, RZ, R13 ;  /* 0x000000ffff067224 */ /* 0x000fe200078e000d */
[----:B------:R-:W-:Y:S01]  /*7a80*/  CS2R R236, SRZ ;  /* 0x0000000000ec7805 */ /* 0x000fe2000001ff00 */
[----:B------:R-:W-:Y:S01]  /*7a90*/  IMAD.MOV.U32 R5, RZ, RZ, R14 ;  /* 0x000000ffff057224 */ /* 0x000fe200078e000e */
[----:B-1----:R-:W-:Y:S01]  /*7aa0*/  CS2R R234, SRZ ;  /* 0x0000000000ea7805 */ /* 0x002fe2000001ff00 */
[----:B------:R-:W-:Y:S01]  /*7ab0*/  IMAD.MOV.U32 R0, RZ, RZ, R15 ;  /* 0x000000ffff007224 */ /* 0x000fe200078e000f */
        /* <DEDUP_REMOVED lines=8> */
[----:B------:R-:W-:Y:S01]  /*7b40*/  CS2R R8, SRZ ;  /* 0x0000000000087805 */ /* 0x000fe2000001ff00 */
[----:B------:R-:W-:Y:S01]  /*7b50*/  IMAD.MOV.U32 R7, RZ, RZ, RZ ;  /* 0x000000ffff077224 */ /* 0x000fe200078e00ff */
[----:B0-----:R-:W-:Y:S06]  /*7b60*/  @!P0 BRA `(.L_x_22) ;  /* 0x0000001c00d88947 */ /* 0x001fec0003800000 */
[----:B------:R-:W2:Y:S04]  /*7b70*/  LDL R7, [R1+0x60] ;  /* 0x0000600001077983 */ /* 0x000ea80000100800 */
[----:B------:R-:W3:Y:S04]  /*7b80*/  LDL R8, [R1+0x64] ;  /* 0x0000640001087983 */ /* 0x000ee80000100800 */
[----:B------:R-:W4:Y:S04]  /*7b90*/  LDL R9, [R1+0x68] ;  /* 0x0000680001097983 */ /* 0x000f280000100800 */
        /* <DEDUP_REMOVED lines=18> */
[----:B------:R0:W-:Y:S04]  /*7cc0*/  STL [R1+0x43c], R27 ;  /* 0x00043c1b01007387 */ /* 0x0001e80000100800 */
[----:B0-----:R-:W2:Y:S04]  /*7cd0*/  LDL R27, [R1+0x34] ;  /* 0x00003400011b7983 */ /* 0x001ea80000100800 */
[----:B------:R0:W-:Y:S04]  /*7ce0*/  STL [R1+0x438], R28 ;  /* 0x0004381c01007387 */ /* 0x0001e80000100800 */
[----:B0-----:R-:W3:Y:S04]  /*7cf0*/  LDL R28, [R1+0x38] ;  /* 0x00003800011c7983 */ /* 0x001ee80000100800 */
[----:B------:R0:W-:Y:S04]  /*7d00*/  STL [R1+0x434], R29 ;  /* 0x0004341d01007387 */ /* 0x0001e80000100800 */
[----:B0-----:R-:W4:Y:S04]  /*7d10*/  LDL R29, [R1+0x3c] ;  /* 0x00003c00011d7983 */ /* 0x001f280000100800 */
[----:B------:R0:W-:Y:S04]  /*7d20*/  STL [R1+0x430], R30 ;  /* 0x0004301e01007387 */ /* 0x0001e80000100800 */
[----:B0-----:R-:W4:Y:S04]  /*7d30*/  LDL R30, [R1] ;  /* 0x00000000011e7983 */ /* 0x001f280000100800 */
[----:B------:R0:W-:Y:S04]  /*7d40*/  STL [R1+0x42c], R31 ;  /* 0x00042c1f01007387 */ /* 0x0001e80000100800 */
[----:B0-----:R-:W4:Y:S04]  /*7d50*/  LDL R31, [R1+0x4] ;  /* 0x00000400011f7983 */ /* 0x001f280000100800 */
[----:B------:R0:W-:Y:S04]  /*7d60*/  STL [R1+0x428], R4 ;  /* 0x0004280401007387 */ /* 0x0001e80000100800 */
[----:B0-----:R-:W4:Y:S04]  /*7d70*/  LDL R4, [R1+0x8] ;  /* 0x0000080001047983 */ /* 0x001f280000100800 */
[----:B------:R0:W-:Y:S04]  /*7d80*/  STL [R1+0x424], R2 ;  /* 0x0004240201007387 */ /* 0x0001e80000100800 */
[----:B------:R-:W4:Y:S04]  /*7d90*/  LDL R3, [R1+0x10] ;  /* 0x0000100001037983 */ /* 0x000f280000100800 */
[----:B0-----:R-:W4:Y:S01]  /*7da0*/  LDL R2, [R1+0xc] ;  /* 0x00000c0001027983 */ /* 0x001f220000100800 */
[----:B------:R-:W-:-:S01]  /*7db0*/  FADD R6, RZ, R6 ;  /* 0x00000006ff067221 */ /* 0x000fc20000000000 */
[----:B------:R-:W-:Y:S01]  /*7dc0*/  FADD R5, RZ, R5 ;  /* 0x00000005ff057221 */ /* 0x000fe20000000000 */
[----:B--2---:R-:W-:-:S02]  /*7dd0*/  FADD R236, RZ, R27 ;  /* 0x0000001bffec7221 */ /* 0x004fc40000000000 */
[----:B------:R-:W2:Y:S01]  /*7de0*/  LDL.LU R27, [R1+0x43c] ;  /* 0x00043c00011b7983 */ /* 0x000ea20000300800 */
[----:B---3--:R-:W-:-:S03]  /*7df0*/  FADD R237, RZ, R28 ;  /* 0x0000001cffed7221 */ /* 0x008fc60000000000 */
[----:B------:R-:W3:Y:S01]  /*7e00*/  LDL.LU R28, [R1+0x438] ;  /* 0x00043800011c7983 */ /* 0x000ee20000300800 */
[----:B----4-:R-:W-:-:S05]  /*7e10*/  FADD R29, RZ, R29 ;  /* 0x0000001dff1d7221 */ /* 0x010fca0000000000 */
[----:B------:R0:W-:Y:S01]  /*7e20*/  STL [R1+0x80], R29 ;  /* 0x0000801d01007387 */ /* 0x0001e20000100800 */
[----:B------:R-:W-:-:S03]  /*7e30*/  FADD R30, RZ, R30 ;  /* 0x0000001eff1e7221 */ /* 0x000fc60000000000 */
[----:B0-----:R-:W4:Y:S04]  /*7e40*/  LDL.LU R29, [R1+0x434] ;  /* 0x00043400011d7983 */ /* 0x001f280000300800 */
[----:B------:R0:W-:Y:S01]  /*7e50*/  STL [R1+0x84], R30 ;  /* 0x0000841e01007387 */ /* 0x0001e20000100800 */
[----:B------:R-:W-:-:S03]  /*7e60*/  FADD R31, RZ, R31 ;  /* 0x0000001fff1f7221 */ /* 0x000fc60000000000 */
[----:B0-----:R-:W4:Y:S04]  /*7e70*/  LDL.LU R30, [R1+0x430] ;  /* 0x00043000011e7983 */ /* 0x001f280000300800 */
[----:B------:R0:W-:Y:S01]  /*7e80*/  STL [R1+0x88], R31 ;  /* 0x0000881f01007387 */ /* 0x0001e20000100800 */
[----:B------:R-:W-:-:S03]  /*7e90*/  FADD R4, RZ, R4 ;  /* 0x00000004ff047221 */ /* 0x000fc60000000000 */
[----:B0-----:R-:W4:Y:S04]  /*7ea0*/  LDL.LU R31, [R1+0x42c] ;  /* 0x00042c00011f7983 */ /* 0x001f280000300800 */
[----:B------:R0:W-:Y:S01]  /*7eb0*/  STL [R1+0x8c], R4 ;  /* 0x00008c0401007387 */ /* 0x0001e20000100800 */
[----:B------:R-:W-:-:S01]  /*7ec0*/  FADD R3, RZ, R3 ;  /* 0x00000003ff037221 */ /* 0x000fc20000000000 */
[----:B------:R-:W-:Y:S02]  /*7ed0*/  FADD R2, RZ, R2 ;  /* 0x00000002ff027221 */ /* 0x000fe40000000000 */
[----:B0-----:R0:W5:Y:S04]  /*7ee0*/  LDL.LU R4, [R1+0x428] ;  /* 0x0004280001047983 */ /* 0x0011680000300800 */
[----:B------:R1:W-:Y:S04]  /*7ef0*/  STL [R1+0x90], R2 ;  /* 0x0000900201007387 */ /* 0x0003e80000100800 */
[----:B-1----:R0:W5:Y:S04]  /*7f00*/  LDL.LU R2, [R1+0x424] ;  /* 0x0004240001027983 */ /* 0x0021680000300800 */
[----:B------:R1:W-:Y:S04]  /*7f10*/  STL [R1+0x94], R3 ;  /* 0x0000940301007387 */ /* 0x0003e80000100800 */
[----:B------:R-:W-:Y:S01]  /*7f20*/  STL [R1+0x98], R6 ;  /* 0x0000980601007387 */ /* 0x000fe20000100800 */
[----:B-1----:R-:W-:-:S01]  /*7f30*/  FADD R3, RZ, R0 ;  /* 0x00000000ff037221 */ /* 0x002fc20000000000 */
[----:B------:R-:W-:-:S02]  /*7f40*/  FADD R0, RZ, R224 ;  /* 0x000000e0ff007221 */ /* 0x000fc40000000000 */
[----:B------:R1:W-:Y:S04]  /*7f50*/  STL [R1+0x9c], R5 ;  /* 0x00009c0501007387 */ /* 0x0003e80000100800 */
[----:B------:R0:W-:Y:S04]  /*7f60*/  STL [R1+0xa0], R3 ;  /* 0x0000a00301007387 */ /* 0x0001e80000100800 */
[----:B------:R0:W-:Y:S01]  /*7f70*/  STL [R1+0xa4], R0 ;  /* 0x0000a40001007387 */ /* 0x0001e20000100800 */
[----:B-1----:R-:W-:-:S01]  /*7f80*/  FADD R5, RZ, R225 ;  /* 0x000000e1ff057221 */ /* 0x002fc20000000000 */
[----:B0-----:R-:W-:-:S04]  /*7f90*/  FADD R3, RZ, R226 ;  /* 0x000000e2ff037221 */ /* 0x001fc80000000000 */
[----:B------:R0:W-:Y:S01]  /*7fa0*/  STL [R1+0xa8], R5 ;  /* 0x0000a80501007387 */ /* 0x0001e20000100800 */
[----:B------:R-:W-:-:S03]  /*7fb0*/  FADD R0, RZ, R227 ;  /* 0x000000e3ff007221 */ /* 0x000fc60000000000 */
[----:B------:R1:W-:Y:S04]  /*7fc0*/  STL [R1+0xac], R3 ;  /* 0x0000ac0301007387 */ /* 0x0003e80000100800 */
[----:B------:R1:W-:Y:S01]  /*7fd0*/  STL [R1+0xb0], R0 ;  /* 0x0000b00001007387 */ /* 0x0003e20000100800 */
[----:B0----5:R-:W-:-:S01]  /*7fe0*/  FADD R5, RZ, R228 ;  /* 0x000000e4ff057221 */ /* 0x021fc20000000000 */
[----:B-1----:R-:W-:-:S04]  /*7ff0*/  FADD R3, RZ, R229 ;  /* 0x000000e5ff037221 */ /* 0x002fc80000000000 */
[----:B------:R0:W-:Y:S01]  /*8000*/  STL [R1+0xb4], R5 ;  /* 0x0000b40501007387 */ /* 0x0001e20000100800 */
[----:B------:R-:W-:-:S03]  /*8010*/  FADD R0, RZ, R230 ;  /* 0x000000e6ff007221 */ /* 0x000fc60000000000 */
[----:B------:R1:W-:Y:S04]  /*8020*/  STL [R1+0xb8], R3 ;  /* 0x0000b80301007387 */ /* 0x0003e80000100800 */
[----:B------:R1:W-:Y:S01]  /*8030*/  STL [R1+0xbc], R0 ;  /* 0x0000bc0001007387 */ /* 0x0003e20000100800 */
[----:B0-----:R-:W-:-:S01]  /*8040*/  FADD R5, RZ, R231 ;  /* 0x000000e7ff057221 */ /* 0x001fc20000000000 */
        /* <DEDUP_REMOVED lines=50> */
[----:B--2---:R-:W-:-:S03]  /*8370*/  FADD R0, RZ, R193 ;  /* 0x000000c1ff007221 */ /* 0x004fc60000000000 */
        /* <DEDUP_REMOVED lines=341> */
[----:B---3--:R-:W-:-:S03]  /*98d0*/  FADD R0, RZ, R28 ;  /* 0x0000001cff007221 */ /* 0x008fc60000000000 */
[----:B------:R0:W-:Y:S04]  /*98e0*/  STL [R1+0x3d0], R3 ;  /* 0x0003d00301007387 */ /* 0x0001e80000100800 */
[----:B------:R1:W-:Y:S01]  /*98f0*/  STL [R1+0x3d4], R0 ;  /* 0x0003d40001007387 */ /* 0x0003e20000100800 */
[----:B----4-:R-:W-:-:S01]  /*9900*/  FADD R5, RZ, R29 ;  /* 0x0000001dff057221 */ /* 0x010fc20000000000 */
[----:B0-----:R-:W-:-:S04]  /*9910*/  FADD R3, RZ, R30 ;  /* 0x0000001eff037221 */ /* 0x001fc80000000000 */
[----:B------:R-:W-:Y:S01]  /*9920*/  STL [R1+0x3d8], R5 ;  /* 0x0003d80501007387 */ /* 0x000fe20000100800 */
[----:B-1----:R-:W-:-:S03]  /*9930*/  FADD R0, RZ, R31 ;  /* 0x0000001fff007221 */ /* 0x002fc60000000000 */
[----:B------:R0:W-:Y:S04]  /*9940*/  STL [R1+0x3dc], R3 ;  /* 0x0003dc0301007387 */ /* 0x0001e80000100800 */
[----:B------:R1:W-:Y:S01]  /*9950*/  STL [R1+0x3e0], R0 ;  /* 0x0003e00001007387 */ /* 0x0003e20000100800 */
[----:B------:R-:W-:Y:S01]  /*9960*/  UMOV UR5, URZ ;  /* 0x0000003f00057c82 */ /* 0x000fe20008000000 */
[----:B------:R-:W-:Y:S01]  /*9970*/  FADD R7, RZ, R7 ;  /* 0x00000007ff077221 */ /* 0x000fe20000000000 */
[----:B------:R-:W-:-:S01]  /*9980*/  FADD R8, RZ, R8 ;  /* 0x00000008ff087221 */ /* 0x000fc20000000000 */
        /* <DEDUP_REMOVED lines=19> */
[----:B01----:R-:W-:-:S07]  /*9ac0*/  IMAD.U32 R3, RZ, RZ, UR5 ;  /* 0x00000005ff037e24 */ /* 0x003fce000f8e00ff */
.L_x_22:
[----:B------:R-:W2:Y:S01]  /*9ad0*/  LDL R0, [R1+0x408] ;  /* 0x0004080001007983 */ /* 0x000ea20000100800 */
[----:B------:R-:W-:-:S13]  /*9ae0*/  R2UR UR5, R4 ;  /* 0x00000000040572ca */ /* 0x000fda00000e0000 */
[----:B------:R-:W-:-:S04]  /*9af0*/  UIADD3 UR5, UR5, 0x1, URZ ;  /* 0x0000000105057890 */ /* 0x000fc8000fffe03f */
[----:B------:R-:W-:-:S04]  /*9b00*/  UISETP.NE.AND UP0, UPT, UR5, 0x3, UPT ;  /* 0x000000030500788c */ /* 0x000fc8000bf05270 */
[----:B------:R-:W-:Y:S02]  /*9b10*/  USEL UR6, URZ, 0x1, UP0 ;  /* 0x000000013f067887 */ /* 0x000fe40008000000 */
[----:B------:R-:W-:-:S03]  /*9b20*/  USEL UR8, UR5, URZ, UP0 ;  /* 0x0000003f05087287 */ /* 0x000fc60008000000 */
[----:B------:R-:W-:Y:S01]  /*9b30*/  UMOV UR5, 0x1 ;  /* 0x0000000100057882 */ /* 0x000fe20000000000 */
[----:B--2---:R-:W-:Y:S02]  /*9b40*/  R2UR UR7, R0 ;  /* 0x00000000000772ca */ /* 0x004fe400000e0000 */
[----:B------:R-:W-:-:S11]  /*9b50*/  IMAD.U32 R0, RZ, RZ, UR8 ;  /* 0x00000008ff007e24 */ /* 0x000fd6000f8e00ff */
[----:B------:R-:W-:-:S06]  /*9b60*/  ULOP3.LUT UR6, UR7, UR6, URZ, 0x3c, !UPT ;  /* 0x0000000607067292 */ /* 0x000fcc000f8e3c3f */
[----:B------:R-:W-:-:S07]  /*9b70*/  IMAD.U32 R4, RZ, RZ, UR6 ;  /* 0x00000006ff047e24 */ /* 0x000fce000f8e00ff */
.L_x_17:
[----:B------:R-:W2:Y:S02]  /*9b80*/  LDL R5, [R1+0x418] ;  /* 0x0004180001057983 */ /* 0x000ea40000100800 */
[----:B--2---:R-:W-:-:S13]  /*9b90*/  R2UR UR7, R5 ;  /* 0x00000000050772ca */ /* 0x004fda00000e0000 */
[----:B------:R-:W-:-:S04]  /*9ba0*/  UISETP.LT.AND UP0, UPT, UR7, 0x1, UPT ;  /* 0x000000010700788c */ /* 0x000fc8000bf01270 */
[----:B------:R-:W-:-:S04]  /*9bb0*/  USEL UR6, UR7, 0x1, UP0 ;  /* 0x0000000107067887 */ /* 0x000fc80008000000 */
[----:B------:R-:W-:-:S04]  /*9bc0*/  UIADD3 UR6, UR7, -UR6, URZ ;  /* 0x8000000607067290 */ /* 0x000fc8000fffe03f */
[----:B------:R-:W-:-:S06]  /*9bd0*/  UISETP.GE.AND UP0, UPT, UR6, 0x1, UPT ;  /* 0x000000010600788c */ /* 0x000fcc000bf06270 */
[----:B------:R-:W-:-:S13]  /*9be0*/  PLOP3.LUT P0, PT, PT, PT, UP0, 0x80, 0x0 ;  /* 0x000000000000781c */ /* 0x000fda0003f0f008 */
[----:B------:R-:W-:Y:S05]  /*9bf0*/  @!P0 BRA `(.L_x_23) ;  /* 0x0000007400d88947 */ /* 0x000fea0003800000 */
[----:B------:R-:W2:Y:S01]  /*9c00*/  LDL R5, [R1+0x404] ;  /* 0x0004040001057983 */ /* 0x000ea20000100800 */
[----:B------:R-:W-:-:S05]  /*9c10*/  IMAD.U32 R2, RZ, RZ, UR6 ;  /* 0x00000006ff027e24 */ /* 0x000fca000f8e00ff */
[----:B------:R0:W-:Y:S01]  /*9c20*/  STL [R1+0x3e4], R2 ;  /* 0x0003e40201007387 */ /* 0x0001e20000100800 */
[----:B--2---:R-:W-:-:S13]  /*9c30*/  R2UR UR6, R5 ;  /* 0x00000000050672ca */ /* 0x004fda00000e0000 */
[----:B0-----:R-:W-:-:S07]  /*9c40*/  IMAD.U32 R5, RZ, RZ, UR6 ;  /* 0x00000006ff057e24 */ /* 0x001fce000f8e00ff */
.L_x_31:
[----:B------:R-:W2:Y:S02]  /*9c50*/  LDL R2, [R1+0x3ec] ;  /* 0x0003ec0001027983 */ /* 0x000ea40000100800 */
[----:B--2---:R-:W-:-:S13]  /*9c60*/  R2UR UR6, R2 ;  /* 0x00000000020672ca */ /* 0x004fda00000e0000 */
[----:B------:R-:W-:-:S06]  /*9c70*/  UISETP.NE.AND UP0, UPT, UR6, 0x3, UPT ;  /* 0x000000030600788c */ /* 0x000fcc000bf05270 */
[----:B------:R-:W-:-:S13]  /*9c80*/  PLOP3.LUT P1, PT, PT, PT, UP0, 0x80, 0x0 ;  /* 0x000000000000781c */ /* 0x000fda0003f2f008 */
[----:B------:R-:W-:Y:S05]  /*9c90*/  @!P1 BRA `(.L_x_24) ;  /* 0x0000000000049947 */ /* 0x000fea0003800000 */
[----:B------:R-:W-:Y:S01]  /*9ca0*/  BPT.TRAP 0x1 ;  /* 0x000000040000795c */ /* 0x000fe20000300000 */
.L_x_24:
[----:B------:R-:W0:Y:S01]  /*9cb0*/  S2UR UR7, SR_CgaCtaId ;  /* 0x00000000000779c3 */ /* 0x000e220000008800 */
[----:B------:R-:W-:Y:S01]  /*9cc0*/  R2UR UR9, R0 ;  /* 0x00000000000972ca */ /* 0x000fe200000e0000 */
[----:B------:R-:W-:Y:S01]  /*9cd0*/  UMOV UR6, 0x400 ;  /* 0x0000040000067882 */ /* 0x000fe20000000000 */
[----:B------:R-:W-:-:S13]  /*9ce0*/  R2UR UR8, R4 ;  /* 0x00000000040872ca */ /* 0x000fda00000e0000 */
[----:B------:R-:W-:-:S05]  /*9cf0*/  IMAD.U32 R6, RZ, RZ, UR8 ;  /* 0x00000008ff067e24 */ /* 0x000fca000f8e00ff */
[----:B------:R-:W-:Y:S01]  /*9d00*/  SHF.L.U32 R6, R6, 0x1f, RZ ;  /* 0x0000001f06067819 */ /* 0x000fe200000006ff */
[----:B0-----:R-:W-:-:S04]  /*9d10*/  ULEA UR10, UR7, UR6, 0x18 ;  /* 0x00000006070a7291 */ /* 0x001fc8000f8ec03f */
[----:B------:R-:W-:Y:S02]  /*9d20*/  ULEA UR6, UR9, UR10, 0x3 ;  /* 0x0000000a09067291 */ /* 0x000fe4000f8e183f */
[----:B------:R-:W-:-:S07]  /*9d30*/  IMAD.U32 R2, RZ, RZ, UR10 ;  /* 0x0000000aff027e24 */ /* 0x000fce000f8e00ff */
[----:B------:R0:W1:Y:S01]  /*9d40*/  SYNCS.PHASECHK.TRANS64.TRYWAIT P0, [UR6], R6 ;  /* 0x00000006ff0075a7 */ /* 0x0000620008000146 */
[----:B------:R-:W-:Y:S05]  /*9d50*/  @!P1 BRA `(.L_x_25) ;  /* 0x0000000000049947 */ /* 0x000fea0003800000 */
[----:B------:R-:W-:Y:S01]  /*9d60*/  BPT.TRAP 0x1 ;  /* 0x000000040000795c */ /* 0x000fe20000300000 */
.L_x_25:
[----:B-1----:R-:W-:Y:S05]  /*9d70*/  @P0 BRA `(.L_x_26) ;  /* 0x0000000000080947 */ /* 0x002fea0003800000 */
[----:B------:R-:W1:Y:S02]  /*9d80*/  SYNCS.PHASECHK.TRANS64.TRYWAIT P0, [UR6], R6 ;  /* 0x00000006ff0075a7 */ /* 0x000e640008000146 */
[----:B-1----:R-:W-:Y:S05]  /*9d90*/  @!P0 BRA `(.L_x_27) ;  /* 0x0000020400988947 */ /* 0x002fea0003800000 */
.L_x_26:
[----:B0-----:R-:W2:Y:S01]  /*9da0*/  LDL R6, [R1+0x3e8] ;  /* 0x0003e80001067983 */ /* 0x001ea20000100800 */
[----:B------:R-:W-:-:S03]  /*9db0*/  R2UR UR6, R2 ;  /* 0x00000000020672ca */ /* 0x000fc600000e0000 */
[----:B------:R-:W-:Y:S04]  /*9dc0*/  STL.64 [R1+0x5a0], R222 ;  /* 0x0005a0de01007387 */ /* 0x000fe80000100a00 */
[----:B------:R-:W-:Y:S04]  /*9dd0*/  STL.64 [R1+0x598], R220 ;  /* 0x000598dc01007387 */ /* 0x000fe80000100a00 */
[----:B------:R-:W-:Y:S04]  /*9de0*/  STL.64 [R1+0x590], R218 ;  /* 0x000590da01007387 */ /* 0x000fe80000100a00 */
[----:B------:R0:W-:Y:S04]  /*9df0*/  STL.64 [R1+0x588], R216 ;  /* 0x000588d801007387 */ /* 0x0001e80000100a00 */
[----:B------:R-:W-:Y:S04]  /*9e00*/  STL [R1+0x538], R3 ;  /* 0x0005380301007387 */ /* 0x000fe80000100800 */
        /* <DEDUP_REMOVED lines=11> */
[----:B------:R1:W-:Y:S04]  /*9ec0*/  STL [R1+0x468], R12 ;  /* 0x0004680c01007387 */ /* 0x0003e80000100800 */
[----:B------:R-:W-:Y:S04]  /*9ed0*/  STL.64 [R1+0x440], R10 ;  /* 0x0004400a01007387 */ /* 0x000fe80000100a00 */
[----:B------:R-:W-:Y:S04]  /*9ee0*/  STL.64 [R1+0x438], R8 ;  /* 0x0004380801007387 */ /* 0x000fe80000100a00 */
[----:B------:R-:W-:Y:S04]  /*9ef0*/  STL [R1+0x430], R7 ;  /* 0x0004300701007387 */ /* 0x000fe80000100800 */
[----:B------:R3:W-:Y:S04]  /*9f00*/  STL.64 [R1+0x428], R4 ;  /* 0x0004280401007387 */ /* 0x0007e80000100a00 */
[----:B------:R4:W-:Y:S04]  /*9f10*/  STL [R1+0x53c], R2 ;  /* 0x00053c0201007387 */ /* 0x0009e80000100800 */
[----:B0-----:R-:W4:Y:S04]  /*9f20*/  LDL.LU.64 R216, [R1+0x20] ;  /* 0x0000200001d87983 */ /* 0x001f280000300a00 */
[----:B------:R-:W4:Y:S04]  /*9f30*/  LDL.LU.64 R218, [R1+0x28] ;  /* 0x0000280001da7983 */ /* 0x000f280000300a00 */
[----:B------:R-:W4:Y:S04]  /*9f40*/  LDL.LU.64 R220, [R1+0x30] ;  /* 0x0000300001dc7983 */ /* 0x000f280000300a00 */
[----:B------:R-:W4:Y:S04]  /*9f50*/  LDL.LU.64 R222, [R1+0x38] ;  /* 0x0000380001de7983 */ /* 0x000f280000300a00 */
[----:B-1----:R-:W4:Y:S04]  /*9f60*/  LDL.LU.64 R12, [R1+0x60] ;  /* 0x00006000010c7983 */ /* 0x002f280000300a00 */
[----:B------:R-:W4:Y:S04]  /*9f70*/  LDL.LU.64 R14, [R1+0x68] ;  /* 0x00006800010e7983 */ /* 0x000f280000300a00 */
[----:B------:R-:W4:Y:S04]  /*9f80*/  LDL.LU.64 R16, [R1+0x70] ;  /* 0x0000700001107983 */ /* 0x000f280000300a00 */
[----:B------:R-:W4:Y:S01]  /*9f90*/  LDL.LU.64 R18, [R1+0x78] ;  /* 0x0000780001127983 */ /* 0x000f220000300a00 */
[----:B------:R-:W-:Y:S01]  /*9fa0*/  UIADD3 UR6, UR6, 0x18100, URZ ;  /* 0x0001810006067890 */ /* 0x000fe2000fffe03f */
[----:B-----5:R-:W-:Y:S01]  /*9fb0*/  R2UR UR7, R0 ;  /* 0x00000000000772ca */ /* 0x020fe200000e0000 */
[----:B------:R-:W-:Y:S01]  /*9fc0*/  UISETP.NE.AND UP0, UPT, UR4, URZ, UPT ;  /* 0x0000003f0400728c */ /* 0x000fe2000bf05270 */
[----:B---3--:R-:W3:Y:S01]  /*9fd0*/  LDL.LU.64 R4, [R1+0x40] ;  /* 0x0000400001047983 */ /* 0x008ee20000300a00 */
[----:B------:R-:W-:-:S02]  /*9fe0*/  USHF.R.U32.HI UR6, URZ, 0x4, UR6 ;  /* 0x000000043f067899 */ /* 0x000fc40008011606 */
[----:B------:R-:W-:Y:S02]  /*9ff0*/  USEL UR5, UR5, URZ, !UP0 ;  /* 0x0000003f05057287 */ /* 0x000fe4000c000000 */
[----:B------:R-:W-:Y:S02]  /*a000*/  ULOP3.LUT UR4, UR6, 0x3fff, URZ, 0xc0, !UPT ;  /* 0x00003fff06047892 */ /* 0x000fe4000f8ec03f */
[----:B------:R-:W-:Y:S02]  /*a010*/  UISETP.NE.U32.AND UP0, UPT, UR5, URZ, UPT ;  /* 0x0000003f0500728c */ /* 0x000fe4000bf05070 */
[----:B------:R-:W-:-:S04]  /*a020*/  ULOP3.LUT UR4, UR4, 0x10000, URZ, 0xfc, !UPT ;  /* 0x0001000004047892 */ /* 0x000fc8000f8efc3f */
[----:B------:R-:W-:Y:S01]  /*a030*/  UIMAD UR4, UR7, 0x780, UR4 ;  /* 0x00000780070478a4 */ /* 0x000fe2000f8e0204 */
[----:B------:R-:W-:Y:S01]  /*a040*/  UMOV UR9, 0x40000040 ;  /* 0x4000004000097882 */ /* 0x000fe20000000000 */
[----:B------:R-:W-:-:S05]  /*a050*/  UMOV UR11, 0x40000040 ;  /* 0x40000040000b7882 */ /* 0x000fca0000000000 */
[----:B------:R-:W-:Y:S01]  /*a060*/  UMOV UR10, UR4 ;  /* 0x00000004000a7c82 */ /* 0x000fe20008000000 */
[----:B------:R-:W-:Y:S01]  /*a070*/  UMOV UR17, UR9 ;  /* 0x0000000900117c82 */ /* 0x000fe20008000000 */
[----:B------:R-:W-:Y:S01]  /*a080*/  UMOV UR19, 0x40000040 ;  /* 0x4000004000137882 */ /* 0x000fe20000000000 */
[----:B------:R-:W-:Y:S01]  /*a090*/  UIADD3 UR12, UR4, 0x100, URZ ;  /* 0x00000100040c7890 */ /* 0x000fe2000fffe03f */
[----:B------:R-:W-:Y:S01]  /*a0a0*/  UMOV UR15, UR19 ;  /* 0x00000013000f7c82 */ /* 0x000fe20008000000 */
[----:B--2---:R-:W-:Y:S01]  /*a0b0*/  R2UR UR8, R6 ;  /* 0x00000000060872ca */ /* 0x004fe200000e0000 */
[----:B----4-:R-:W-:-:S12]  /*a0c0*/  WARPGROUP.ARRIVE ;  /* 0x00000000000079c5 */ /* 0x010fd80000000000 */
[----:B------:R-:W-:Y:S01]  /*a0d0*/  ULOP3.LUT UR6, UR8, 0x10000, URZ, 0xfc, !UPT ;  /* 0x0001000008067892 */ /* 0x000fe2000f8efc3f */
[----:B------:R-:W2:Y:S03]  /*a0e0*/  LDL.LU.64 R6, [R1+0x48] ;  /* 0x0000480001067983 */ /* 0x000ea60000300a00 */
[----:B------:R-:W-:Y:S01]  /*a0f0*/  ULEA UR6, UR7, UR6, 0xb ;  /* 0x0000000607067291 */ /* 0x000fe2000f8e583f */
[----:B------:R-:W4:Y:S06]  /*a100*/  LDL.LU.64 R8, [R1+0x50] ;  /* 0x0000500001087983 */ /* 0x000f2c0000300a00 */
[----:B------:R-:W-:Y:S01]  /*a110*/  UMOV UR8, UR6 ;  /* 0x0000000600087c82 */ /* 0x000fe20008000000 */
[----:B------:R-:W-:Y:S01]  /*a120*/  UIADD3 UR7, UR4, 0x80, URZ ;  /* 0x0000008004077890 */ /* 0x000fe2000fffe03f */
[----:B------:R-:W-:Y:S01]  /*a130*/  QGMMA.64x16x32.F32.E4M3.E4M3 R12, gdesc[UR8], R12, UP0, gsb0 ;  /* 0x00200000080c79f3 */ /* 0x000fe2000b80080c */
[----:B------:R-:W-:Y:S01]  /*a140*/  UMOV UR16, UR8 ;  /* 0x0000000800107c82 */ /* 0x000fe20008000000 */
[----:B------:R-:W-:Y:S01]  /*a150*/  UIADD3 UR38, UR4, 0x180, URZ ;  /* 0x0000018004267890 */ /* 0x000fe2000fffe03f */
[----:B------:R-:W3:Y:S03]  /*a160*/  LDL.LU.64 R10, [R1+0x58] ;  /* 0x00005800010a7983 */ /* 0x000ee60000300a00 */
[----:B------:R-:W-:Y:S01]  /*a170*/  UMOV UR18, UR7 ;  /* 0x0000000700127c82 */ /* 0x000fe20008000000 */
[----:B------:R-:W-:-:S02]  /*a180*/  WARPGROUP.DEPBAR.LE gsb0, 0x0 ;  /* 0x00008000000079c5 */ /* 0x000fc40000010000 */
[----:B------:R-:W-:-:S06]  /*a190*/  WARPGROUP.ARRIVE ;  /* 0x00000000000079c5 */ /* 0x000fcc0000000000 */
[----:B------:R-:W-:Y:S01]  /*a1a0*/  QGMMA.64x16x32.F32.E4M3.E4M3 R216, gdesc[UR16], R216, UP0, gsb0 ;  /* 0x0020000010d879f3 */ /* 0x000fe2000b8008d8 */
[----:B------:R-:W-:Y:S01]  /*a1b0*/  UMOV UR14, UR18 ;  /* 0x00000012000e7c82 */ /* 0x000fe20008000000 */
[----:B------:R-:W-:Y:S01]  /*a1c0*/  UMOV UR16, UR8 ;  /* 0x0000000800107c82 */ /* 0x000fe20008000000 */
[----:B------:R-:W-:Y:S01]  /*a1d0*/  UMOV UR17, UR9 ;  /* 0x0000000900117c82 */ /* 0x000fe20008000000 */
[----:B------:R-:W-:Y:S01]  /*a1e0*/  UMOV UR18, UR12 ;  /* 0x0000000c00127c82 */ /* 0x000fe20008000000 */
[----:B------:R-:W-:Y:S01]  /*a1f0*/  UMOV UR19, 0x40000040 ;  /* 0x4000004000137882 */ /* 0x000fe20000000000 */
[----:B------:R-:W-:Y:S02]  /*a200*/  WARPGROUP.DEPBAR.LE gsb0, 0x0 ;  /* 0x00008000000079c5 */ /* 0x000fe40000010000 */
[----:B------:R-:W-:-:S06]  /*a210*/  WARPGROUP.ARRIVE ;  /* 0x00000000000079c5 */ /* 0x000fcc0000000000 */
[----:B------:R-:W-:Y:S01]  /*a220*/  QGMMA.64x16x32.F32.E4M3.E4M3 R224, gdesc[UR16], R224, UP0, gsb0 ;  /* 0x0020000010e079f3 */ /* 0x000fe2000b8008e0 */
[----:B------:R-:W-:Y:S01]  /*a230*/  UMOV UR36, UR8 ;  /* 0x0000000800247c82 */ /* 0x000fe20008000000 */
[----:B------:R-:W-:Y:S01]  /*a240*/  UMOV UR37, UR9 ;  /* 0x0000000900257c82 */ /* 0x000fe20008000000 */
[----:B------:R-:W-:Y:S01]  /*a250*/  UMOV UR39, 0x40000040 ;  /* 0x4000004000277882 */ /* 0x000fe20000000000 */
[----:B------:R-:W-:Y:S02]  /*a260*/  WARPGROUP.DEPBAR.LE gsb0, 0x0 ;  /* 0x00008000000079c5 */ /* 0x000fe40000010000 */
[----:B------:R-:W-:-:S06]  /*a270*/  WARPGROUP.ARRIVE ;  /* 0x00000000000079c5 */ /* 0x000fcc0000000000 */
[----:B------:R-:W-:Y:S01]  /*a280*/  QGMMA.64x16x32.F32.E4M3.E4M3 R208, gdesc[UR36], R208, UP0, gsb0 ;  /* 0x0020000024d079f3 */ /* 0x000fe2000b8008d0 */
[----:B------:R-:W-:Y:S01]  /*a290*/  UIADD3 UR30, UR4, 0x200, URZ ;  /* 0x00000200041e7890 */ /* 0x000fe2000fffe03f */
        /* <DEDUP_REMOVED lines=13> */
[----:B------:R-:W-:Y:S01]  /*a370*/  UMOV UR28, UR14 ;  /* 0x0000000e001c7c82 */ /* 0x000fe20008000000 */
[----:B------:R-:W-:Y:S01]  /*a380*/  UIADD3 UR14, UR4, 0x300, URZ ;  /* 0x00000300040e7890 */ /* 0x000fe2000fffe03f */
[----:B------:R-:W-:Y:S01]  /*a390*/  UMOV UR12, UR18 ;  /* 0x00000012000c7c82 */ /* 0x000fe20008000000 */
[----:B------:R-:W-:Y:S01]  /*a3a0*/  UMOV UR13, UR19 ;  /* 0x00000013000d7c82 */ /* 0x000fe20008000000 */
[----:B------:R-:W-:Y:S01]  /*a3b0*/  UMOV UR36, UR12 ;  /* 0x0000000c00247c82 */ /* 0x000fe20008000000 */
[----:B------:R-:W-:Y:S01]  /*a3c0*/  UMOV UR37, UR13 ;  /* 0x0000000d00257c82 */ /* 0x000fe20008000000 */
[----:B------:R-:W-:Y:S01]  /*a3d0*/  UMOV UR29, UR15 ;  /* 0x0000000f001d7c82 */ /* 0x000fe20008000000 */
[----:B------:R-:W-:Y:S01]  /*a3e0*/  UMOV UR12, UR8 ;  /* 0x00000008000c7c82 */ /* 0x000fe20008000000 */
[----:B------:R-:W-:Y:S01]  /*a3f0*/  UMOV UR13, UR9 ;  /* 0x00000009000d7c82 */ /* 0x000fe20008000000 */
[----:B------:R-:W-:Y:S01]  /*a400*/  UMOV UR15, 0x40000040 ;  /* 0x40000040000f7882 */ /* 0x000fe20000000000 */
[----:B------:R-:W-:-:S02]  /*a410*/  WARPGROUP.DEPBAR.LE gsb0, 0x0 ;  /* 0x00008000000079c5 */ /* 0x000fc40000010000 */
        /* <DEDUP_REMOVED lines=59> */
[----:B------:R-:W-:-:S06]  /*a7d0*/  UMOV UR17, 0x40000040 ;  /* 0x4000004000117882 */ /* 0x000fcc0000000000 */
[----:B------:R-:W-:Y:S01]  /*a7e0*/  UMOV UR16, UR5 ;  /* 0x0000000500107c82 */ /* 0x000fe20008000000 */
[----:B------:R-:W-:Y:S02]  /*a7f0*/  WARPGROUP.DEPBAR.LE gsb0, 0x0 ;  /* 0x00008000000079c5 */ /* 0x000fe40000010000 */
[----:B------:R-:W-:-:S06]  /*a800*/  WARPGROUP.ARRIVE ;  /* 0x00000000000079c5 */ /* 0x000fcc0000000000 */
[----:B------:R-:W-:Y:S01]  /*a810*/  QGMMA.64x16x32.F32.E4M3.E4M3 R24, gdesc[UR16], R24, UP0, gsb0 ;  /* 0x00200000101879f3 */ /* 0x000fe2000b800818 */
[----:B------:R-:W-:Y:S01]  /*a820*/  UMOV UR18, UR58 ;  /* 0x0000003a00127c82 */ /* 0x000fe20008000000 */
        /* <DEDUP_REMOVED lines=21> */
[----:B------:R-:W-:Y:S01]  /*a980*/  UMOV UR34, UR50 ;  /* 0x0000003200227c82 */ /* 0x000fe20008000000 */
[----:B------:R-:W-:Y:S01]  /*a990*/  UMOV UR35, UR51 ;  /* 0x0000003300237c82 */ /* 0x000fe20008000000 */
[----:B------:R-:W-:Y:S02]  /*a9a0*/  WARPGROUP.DEPBAR.LE gsb0, 0x0 ;  /* 0x00008000000079c5 */ /* 0x000fe40000010000 */
[----:B------:R-:W-:-:S06]  /*a9b0*/  WARPGROUP.ARRIVE ;  /* 0x00000000000079c5 */ /* 0x000fcc0000000000 */
[----:B------:R-:W-:Y:S01]  /*a9c0*/  QGMMA.64x16x32.F32.E4M3.E4M3 R104, gdesc[UR32], R104, UP0, gsb0 ;  /* 0x00200000206879f3 */ /* 0x000fe2000b800868 */
[----:B------:R-:W-:Y:S01]  /*a9d0*/  UMOV UR24, UR16 ;  /* 0x0000001000187c82 */ /* 0x000fe20008000000 */
[----:B------:R-:W-:Y:S01]  /*a9e0*/  UMOV UR25, UR17 ;  /* 0x0000001100197c82 */ /* 0x000fe20008000000 */
[----:B---3--:R-:W-:Y:S01]  /*a9f0*/  STL.64 [R1+0x580], R10 ;  /* 0x0005800a01007387 */ /* 0x008fe20000100a00 */
[----:B------:R-:W-:Y:S02]  /*aa00*/  WARPGROUP.DEPBAR.LE gsb0, 0x0 ;  /* 0x00008000000079c5 */ /* 0x000fe40000010000 */
[----:B------:R-:W-:-:S06]  /*aa10*/  WARPGROUP.ARRIVE ;  /* 0x00000000000079c5 */ /* 0x000fcc0000000000 */
[----:B------:R-:W-:Y:S01]  /*aa20*/  QGMMA.64x16x32.F32.E4M3.E4M3 R120, gdesc[UR24], R120, UP0, gsb0 ;  /* 0x00200000187879f3 */ /* 0x000fe2000b800878 */
[----:B----4-:R0:W-:Y:S01]  /*aa30*/  STL.64 [R1+0x578], R8 ;  /* 0x0005780801007387 */ /* 0x0101e20000100a00 */
[----:B------:R-:W-:-:S03]  /*aa40*/  IMAD.MOV.U32 R2, RZ, RZ, R222 ;  /* 0x000000ffff027224 */ /* 0x000fc600078e00de */
[----:B--2---:R1:W-:Y:S01]  /*aa50*/  STL.64 [R1+0x570], R6 ;  /* 0x0005700601007387 */ /* 0x0043e20000100a00 */
[----:B------:R-:W-:-:S03]  /*aa60*/  IMAD.MOV.U32 R3, RZ, RZ, R221 ;  /* 0x000000ffff037224 */ /* 0x000fc600078e00dd */
[----:B------:R2:W-:Y:S04]  /*aa70*/  STL.64 [R1+0x568], R4 ;  /* 0x0005680401007387 */ /* 0x0005e80000100a00 */
[----:B------:R3:W-:Y:S01]  /*aa80*/  STL [R1+0x540], R0 ;  /* 0x0005400001007387 */ /* 0x0007e20000100800 */
[----:B0-----:R-:W-:Y:S02]  /*aa90*/  IMAD.MOV.U32 R8, RZ, RZ, R216 ;  /* 0x000000ffff087224 */ /* 0x001fe400078e00d8 */
[----:B-1----:R-:W-:Y:S02]  /*aaa0*/  IMAD.MOV.U32 R6, RZ, RZ, R218 ;  /* 0x000000ffff067224 */ /* 0x002fe400078e00da */
[----:B------:R-:W-:Y:S02]  /*aab0*/  IMAD.MOV.U32 R7, RZ, RZ, R217 ;  /* 0x000000ffff077224 */ /* 0x000fe400078e00d9 */
[----:B--2---:R-:W-:-:S02]  /*aac0*/  IMAD.MOV.U32 R4, RZ, RZ, R220 ;  /* 0x000000ffff047224 */ /* 0x004fc400078e00dc */
[----:B---3--:R-:W-:Y:S02]  /*aad0*/  IMAD.MOV.U32 R0, RZ, RZ, R223 ;  /* 0x000000ffff007224 */ /* 0x008fe400078e00df */
[----:B------:R-:W2:Y:S01]  /*aae0*/  LDL.LU.64 R222, [R1+0x5a0] ;  /* 0x0005a00001de7983 */ /* 0x000ea20000300a00 */
[----:B------:R-:W-:-:S03]  /*aaf0*/  IMAD.MOV.U32 R5, RZ, RZ, R219 ;  /* 0x000000ffff057224 */ /* 0x000fc600078e00db */
[----:B------:R-:W2:Y:S04]  /*ab00*/  LDL.LU.64 R220, [R1+0x598] ;  /* 0x0005980001dc7983 */ /* 0x000ea80000300a00 */
[----:B------:R-:W2:Y:S04]  /*ab10*/  LDL.LU.64 R218, [R1+0x590] ;  /* 0x0005900001da7983 */ /* 0x000ea80000300a00 */
[----:B------:R-:W2:Y:S01]  /*ab20*/  LDL.LU.64 R216, [R1+0x588] ;  /* 0x0005880001d87983 */ /* 0x000ea20000300a00 */
[----:B------:R-:W-:Y:S01]  /*ab30*/  UMOV UR18, UR46 ;  /* 0x0000002e00127c82 */ /* 0x000fe20008000000 */
[----:B------:R-:W-:Y:S01]  /*ab40*/  UMOV UR19, UR47 ;  /* 0x0000002f00137c82 */ /* 0x000fe20008000000 */
[----:B------:R-:W-:-:S02]  /*ab50*/  WARPGROUP.DEPBAR.LE gsb0, 0x0 ;  /* 0x00008000000079c5 */ /* 0x000fc40000010000 */
[----:B------:R-:W-:-:S06]  /*ab60*/  WARPGROUP.ARRIVE ;  /* 0x00000000000079c5 */ /* 0x000fcc0000000000 */
[----:B------:R-:W-:Y:S01]  /*ab70*/  QGMMA.64x16x32.F32.E4M3.E4M3 R136, gdesc[UR16], R136, UP0, gsb0 ;  /* 0x00200000108879f3 */ /* 0x000fe2000b800888 */
[----:B------:R-:W-:Y:S04]  /*ab80*/  STL.64 [R1+0x560], R234 ;  /* 0x000560ea01007387 */ /* 0x000fe80000100a00 */
[----:B------:R0:W-:Y:S04]  /*ab90*/  STL.64 [R1+0x558], R232 ;  /* 0x000558e801007387 */ /* 0x0001e80000100a00 */
[----:B------:R1:W-:Y:S04]  /*aba0*/  STL.64 [R1+0x550], R230 ;  /* 0x000550e601007387 */ /* 0x0003e80000100a00 */
[----:B------:R3:W-:Y:S01]  /*abb0*/  STL.64 [R1+0x548], R228 ;  /* 0x000548e401007387 */ /* 0x0007e20000100a00 */
[----:B0-----:R-:W-:-:S02]  /*abc0*/  IMAD.MOV.U32 R232, RZ, RZ, R4 ;  /* 0x000000ffffe87224 */ /* 0x001fc400078e0004 */
[----:B-1----:R-:W-:Y:S02]  /*abd0*/  IMAD.MOV.U32 R231, RZ, RZ, R5 ;  /* 0x000000ffffe77224 */ /* 0x002fe400078e0005 */
[----:B------:R-:W-:Y:S01]  /*abe0*/  IMAD.MOV.U32 R230, RZ, RZ, R6 ;  /* 0x000000ffffe67224 */ /* 0x000fe200078e0006 */
[----:B------:R-:W4:Y:S01]  /*abf0*/  LDL.LU.64 R4, [R1] ;  /* 0x0000000001047983 */ /* 0x000f220000300a00 */
[----:B---3--:R-:W-:Y:S02]  /*ac00*/  IMAD.MOV.U32 R229, RZ, RZ, R7 ;  /* 0x000000ffffe57224 */ /* 0x008fe400078e0007 */
[----:B------:R-:W-:Y:S01]  /*ac10*/  IMAD.MOV.U32 R228, RZ, RZ, R8 ;  /* 0x000000ffffe47224 */ /* 0x000fe200078e0008 */
[----:B------:R-:W4:Y:S04]  /*ac20*/  LDL.LU.64 R6, [R1+0x8] ;  /* 0x0000080001067983 */ /* 0x000f280000300a00 */
[----:B------:R-:W4:Y:S04]  /*ac30*/  LDL.LU.64 R8, [R1+0x10] ;  /* 0x0000100001087983 */ /* 0x000f280000300a00 */
[----:B------:R-:W4:Y:S01]  /*ac40*/  LDL.LU.64 R10, [R1+0x18] ;  /* 0x00001800010a7983 */ /* 0x000f220000300a00 */
[----:B------:R-:W-:Y:S01]  /*ac50*/  UMOV UR12, UR16 ;  /* 0x00000010000c7c82 */ /* 0x000fe20008000000 */
        /* <DEDUP_REMOVED lines=30> */
[----:B--2---:R-:W-:-:S06]  /*ae40*/  WARPGROUP.ARRIVE ;  /* 0x00000000000079c5 */ /* 0x004fcc0000000000 */
[----:B------:R-:W-:Y:S01]  /*ae50*/  QGMMA.64x16x32.F32.E4M3.E4M3 R216, gdesc[UR44], R216, UP0, gsb0 ;  /* 0x002000002cd879f3 */ /* 0x000fe2000b8008d8 */
[----:B------:R-:W-:Y:S01]  /*ae60*/  UMOV UR48, UR16 ;  /* 0x0000001000307c82 */ /* 0x000fe20008000000 */
[----:B------:R-:W-:Y:S01]  /*ae70*/  UMOV UR49, UR17 ;  /* 0x0000001100317c82 */ /* 0x000fe20008000000 */
[----:B------:R-:W-:Y:S01]  /*ae80*/  UMOV UR50, UR58 ;  /* 0x0000003a00327c82 */ /* 0x000fe20008000000 */
[----:B------:R-:W-:Y:S01]  /*ae90*/  UMOV UR51, UR59 ;  /* 0x0000003b00337c82 */ /* 0x000fe20008000000 */
[----:B------:R-:W-:Y:S02]  /*aea0*/  WARPGROUP.DEPBAR.LE gsb0, 0x0 ;  /* 0x00008000000079c5 */ /* 0x000fe40000010000 */
[----:B----4-:R-:W-:-:S06]  /*aeb0*/  WARPGROUP.ARRIVE ;  /* 0x00000000000079c5 */ /* 0x010fcc0000000000 */
[----:B------:R-:W-:Y:S01]  /*aec0*/  QGMMA.64x16x32.F32.E4M3.E4M3 R4, gdesc[UR48], R4, UP0, gsb0 ;  /* 0x00200000300479f3 */ /* 0x000fe2000b800804 */
[----:B------:R-:W-:Y:S02]  /*aed0*/  IMAD.MOV.U32 R233, RZ, RZ, R3 ;  /* 0x000000ffffe97224 */ /* 0x000fe400078e0003 */
[----:B------:R-:W-:Y:S02]  /*aee0*/  IMAD.MOV.U32 R234, RZ, RZ, R2 ;  /* 0x000000ffffea7224 */ /* 0x000fe400078e0002 */
[----:B------:R-:W-:Y:S01]  /*aef0*/  IMAD.MOV.U32 R235, RZ, RZ, R0 ;  /* 0x000000ffffeb7224 */ /* 0x000fe200078e0000 */
[----:B------:R-:W-:Y:S02]  /*af00*/  WARPGROUP.DEPBAR.LE gsb0, 0x0 ;  /* 0x00008000000079c5 */ /* 0x000fe40000010000 */
[----:B------:R-:W-:Y:S01]  /*af10*/  IMAD.MOV.U32 R21, RZ, RZ, R10 ;  /* 0x000000ffff157224 */ /* 0x000fe200078e000a */
[----:B------:R0:W-:Y:S01]  /*af20*/  STL [R1], R4 ;  /* 0x0000000401007387 */ /* 0x0001e20000100800 */
[----:B------:R-:W-:-:S02]  /*af30*/  IMAD.MOV.U32 R20, RZ, RZ, R11 ;  /* 0x000000ffff147224 */ /* 0x000fc400078e000b */
[----:B------:R-:W-:Y:S01]  /*af40*/  IMAD.MOV.U32 R23, RZ, RZ, R8 ;  /* 0x000000ffff177224 */ /* 0x000fe200078e0008 */
[----:B------:R-:W2:Y:S01]  /*af50*/  LDL.LU.64 R10, [R1+0x580] ;  /* 0x00058000010a7983 */ /* 0x000ea20000300a00 */
[----:B------:R-:W-:Y:S02]  /*af60*/  IMAD.MOV.U32 R22, RZ, RZ, R9 ;  /* 0x000000ffff167224 */ /* 0x000fe400078e0009 */
[----:B------:R-:W-:Y:S01]  /*af70*/  IMAD.MOV.U32 R2, RZ, RZ, R6 ;  /* 0x000000ffff027224 */ /* 0x000fe200078e0006 */
[----:B------:R-:W2:Y:S01]  /*af80*/  LDL.LU.64 R8, [R1+0x578] ;  /* 0x0005780001087983 */ /* 0x000ea20000300a00 */
[----:B------:R-:W-:Y:S02]  /*af90*/  IMAD.MOV.U32 R3, RZ, RZ, R7 ;  /* 0x000000ffff037224 */ /* 0x000fe400078e0007 */
[----:B------:R-:W-:Y:S01]  /*afa0*/  IMAD.MOV.U32 R0, RZ, RZ, R5 ;  /* 0x000000ffff007224 */ /* 0x000fe200078e0005 */
[----:B------:R-:W2:Y:S04]  /*afb0*/  LDL.LU.64 R6, [R1+0x570] ;  /* 0x0005700001067983 */ /* 0x000ea80000300a00 */
[----:B0-----:R-:W2:Y:S01]  /*afc0*/  LDL.LU.64 R4, [R1+0x568] ;  /* 0x0005680001047983 */ /* 0x001ea20000300a00 */
[----:B------:R-:W-:Y:S01]  /*afd0*/  UMOV UR52, UR16 ;  /* 0x0000001000347c82 */ /* 0x000fe20008000000 */
[----:B------:R-:W-:Y:S01]  /*afe0*/  UMOV UR53, UR17 ;  /* 0x0000001100357c82 */ /* 0x000fe20008000000 */
[----:B------:R-:W-:Y:S01]  /*aff0*/  UMOV UR54, UR10 ;  /* 0x0000000a00367c82 */ /* 0x000fe20008000000 */
[----:B------:R-:W-:Y:S01]  /*b000*/  UMOV UR55, UR11 ;  /* 0x0000000b00377c82 */ /* 0x000fe20008000000 */
[----:B------:R-:W-:-:S02]  /*b010*/  UIADD3 UR7, UR6, 0x2, URZ ;  /* 0x0000000206077890 */ /* 0x000fc4000fffe03f */
[----:B------:R-:W-:Y:S01]  /*b020*/  UIADD3 UR5, UR4, 0x2, URZ ;  /* 0x0000000204057890 */ /* 0x000fe2000fffe03f */
[----:B------:R-:W-:Y:S01]  /*b030*/  UMOV UR9, 0x40000040 ;  /* 0x4000004000097882 */ /* 0x000fe20000000000 */
[----:B------:R-:W-:-:S03]  /*b040*/  UMOV UR11, 0x40000040 ;  /* 0x40000040000b7882 */ /* 0x000fc60000000000 */
[----:B------:R-:W-:Y:S02]  /*b050*/  UMOV UR8, UR7 ;  /* 0x0000000700087c82 */ /* 0x000fe40008000000 */
[----:B------:R-:W-:Y:S01]  /*b060*/  UMOV UR10, UR5 ;  /* 0x00000005000a7c82 */ /* 0x000fe20008000000 */
[----:B------:R-:W-:Y:S01]  /*b070*/  UIADD3 UR7, UR4, 0x82, URZ ;  /* 0x0000008204077890 */ /* 0x000fe2000fffe03f */
[----:B--2---:R-:W-:-:S06]  /*b080*/  WARPGROUP.ARRIVE ;  /* 0x00000000000079c5 */ /* 0x004fcc0000000000 */
[----:B------:R-:W-:Y:S03]  /*b090*/  QGMMA.64x16x32.F32.E4M3.E4M3 R4, gdesc[UR52], R4, UP0, gsb0 ;  /* 0x00200000340479f3 */ /* 0x000fe6000b800804 */
[----:B------:R-:W-:Y:S02]  /*b0a0*/  WARPGROUP.DEPBAR.LE gsb0, 0x0 ;  /* 0x00008000000079c5 */ /* 0x000fe40000010000 */
[----:B------:R-:W-:-:S06]  /*b0b0*/  WARPGROUP.ARRIVE ;  /* 0x00000000000079c5 */ /* 0x000fcc0000000000 */
[----:B------:R-:W-:Y:S01]  /*b0c0*/  QGMMA.64x16x32.F32.E4M3.E4M3 R12, gdesc[UR8], R12, gsb0 ;  /* 0x00200000080c79f3 */ /* 0x000fe2000800080c */
[----:B------:R-:W-:Y:S01]  /*b0d0*/  UMOV UR52, UR8 ;  /* 0x0000000800347c82 */ /* 0x000fe20008000000 */
[----:B------:R-:W-:Y:S01]  /*b0e0*/  UMOV UR53, UR9 ;  /* 0x0000000900357c82 */ /* 0x000fe20008000000 */
[----:B------:R-:W-:Y:S01]  /*b0f0*/  UMOV UR54, UR7 ;  /* 0x0000000700367c82 */ /* 0x000fe20008000000 */
[----:B------:R-:W-:Y:S01]  /*b100*/  UMOV UR55, 0x40000040 ;  /* 0x4000004000377882 */ /* 0x000fe20000000000 */
[----:B------:R-:W-:Y:S02]  /*b110*/  WARPGROUP.DEPBAR.LE gsb0, 0x0 ;  /* 0x00008000000079c5 */ /* 0x000fe40000010000 */
[----:B------:R-:W-:-:S06]  /*b120*/  WARPGROUP.ARRIVE ;  /* 0x00000000000079c5 */ /* 0x000fcc0000000000 */
[----:B------:R-:W-:Y:S03]  /*b130*/  QGMMA.64x16x32.F32.E4M3.E4M3 R228, gdesc[UR52], R228, gsb0 ;  /* 0x0020000034e479f3 */ /* 0x000fe600080008e4 */
[----:B------:R-:W-:Y:S02]  /*b140*/  WARPGROUP.DEPBAR.LE gsb0, 0x0 ;  /* 0x00008000000079c5 */ /* 0x000fe40000010000 */
[----:B------:R-:W-:Y:S04]  /*b150*/  STL.64 [R1+0x20], R228 ;  /* 0x000020e401007387 */ /* 0x000fe80000100a00 */
[----:B------:R-:W-:Y:S04]  /*b160*/  STL.64 [R1+0x28], R230 ;  /* 0x000028e601007387 */ /* 0x000fe80000100a00 */
[----:B------:R-:W-:Y:S04]  /*b170*/  STL.64 [R1+0x30], R232 ;  /* 0x000030e801007387 */ /* 0x000fe80000100a00 */
[----:B------:R0:W-:Y:S04]  /*b180*/  STL.64 [R1+0x38], R234 ;  /* 0x000038ea01007387 */ /* 0x0001e80000100a00 */
[----:B0-----:R-:W2:Y:S04]  /*b190*/  LDL.LU.64 R234, [R1+0x560] ;  /* 0x0005600001ea7983 */ /* 0x001ea80000300a00 */
[----:B------:R-:W3:Y:S04]  /*b1a0*/  LDL.LU.64 R232, [R1+0x558] ;  /* 0x0005580001e87983 */ /* 0x000ee80000300a00 */
        /* <DEDUP_REMOVED lines=20> */
[----:B------:R-:W-:Y:S01]  /*b2f0*/  UMOV UR26, UR58 ;  /* 0x0000003a001a7c82 */ /* 0x000fe20008000000 */
[----:B------:R-:W-:Y:S01]  /*b300*/  UMOV UR27, UR59 ;  /* 0x0000003b001b7c82 */ /* 0x000fe20008000000 */
[----:B------:R-:W-:Y:S01]  /*b310*/  UMOV UR24, UR8 ;  /* 0x0000000800187c82 */ /* 0x000fe20008000000 */
[----:B------:R-:W-:Y:S01]  /*b320*/  UMOV UR25, UR9 ;  /* 0x0000000900197c82 */ /* 0x000fe20008000000 */
[----:B----4-:R-:W-:-:S06]  /*b330*/  WARPGROUP.ARRIVE ;  /* 0x00000000000079c5 */ /* 0x010fcc0000000000 */
[----:B------:R-:W-:Y:S03]  /*b340*/  QGMMA.64x16x32.F32.E4M3.E4M3 R224, gdesc[UR56], R224, gsb0 ;  /* 0x0020000038e079f3 */ /* 0x000fe600080008e0 */
[----:B------:R-:W-:Y:S02]  /*b350*/  WARPGROUP.DEPBAR.LE gsb0, 0x0 ;  /* 0x00008000000079c5 */ /* 0x000fe40000010000 */
[----:B------:R-:W-:-:S06]  /*b360*/  WARPGROUP.ARRIVE ;  /* 0x00000000000079c5 */ /* 0x000fcc0000000000 */
[----:B------:R-:W-:Y:S03]  /*b370*/  QGMMA.64x16x32.F32.E4M3.E4M3 R208, gdesc[UR12], R208, gsb0 ;  /* 0x002000000cd079f3 */ /* 0x000fe600080008d0 */
[----:B------:R-:W-:Y:S02]  /*b380*/  WARPGROUP.DEPBAR.LE gsb0, 0x0 ;  /* 0x00008000000079c5 */ /* 0x000fe40000010000 */
[----:B------:R-:W-:-:S06]  /*b390*/  WARPGROUP.ARRIVE ;  /* 0x00000000000079c5 */ /* 0x000fcc0000000000 */
[----:B------:R-:W-:Y:S03]  /*b3a0*/  QGMMA.64x16x32.F32.E4M3.E4M3 R192, gdesc[UR16], R192, gsb0 ;  /* 0x0020000010c079f3 */ /* 0x000fe600080008c0 */
[----:B------:R-:W-:Y:S02]  /*b3b0*/  WARPGROUP.DEPBAR.LE gsb0, 0x0 ;  /* 0x00008000000079c5 */ /* 0x000fe40000010000 */
[----:B------:R-:W-:-:S06]  /*b3c0*/  WARPGROUP.ARRIVE ;  /* 0x00000000000079c5 */ /* 0x000fcc0000000000 */
[----:B------:R-:W-:Y:S01]  /*b3d0*/  QGMMA.64x16x32.F32.E4M3.E4M3 R176, gdesc[UR20], R176, gsb0 ;  /* 0x0020000014b079f3 */ /* 0x000fe200080008b0 */
[----:B------:R-:W-:Y:S01]  /*b3e0*/  UMOV UR12, UR26 ;  /* 0x0000001a000c7c82 */ /* 0x000fe20008000000 */
[----:B------:R-:W-:Y:S01]  /*b3f0*/  UIADD3 UR26, UR4, 0x302, URZ ;  /* 0x00000302041a7890 */ /* 0x000fe2000fffe03f */
[----:B------:R-:W-:Y:S01]  /*b400*/  UMOV UR13, UR27 ;  /* 0x0000001b000d7c82 */ /* 0x000fe20008000000 */
[----:B------:R-:W-:Y:S01]  /*b410*/  UMOV UR27, 0x40000040 ;  /* 0x40000040001b7882 */ /* 0x000fe20000000000 */
[----:B------:R-:W-:Y:S02]  /*b420*/  WARPGROUP.DEPBAR.LE gsb0, 0x0 ;  /* 0x00008000000079c5 */ /* 0x000fe40000010000 */
[----:B------:R-:W-:-:S06]  /*b430*/  WARPGROUP.ARRIVE ;  /* 0x00000000000079c5 */ /* 0x000fcc0000000000 */
[----:B------:R-:W-:Y:S01]  /*b440*/  QGMMA.64x16x32.F32.E4M3.E4M3 R160, gdesc[UR24], R160, gsb0 ;  /* 0x0020000018a079f3 */ /* 0x000fe200080008a0 */
[----:B------:R-:W-:Y:S02]  /*b450*/  UMOV UR30, UR54 ;  /* 0x00000036001e7c82 */ /* 0x000fe40008000000 */
[----:B------:R-:W-:Y:S01]  /*b460*/  UMOV UR16, UR30 ;  /* 0x0000001e00107c82 */ /* 0x000fe20008000000 */
[----:B------:R-:W-:Y:S01]  /*b470*/  UIADD3 UR30, UR4, 0x382, URZ ;  /* 0x00000382041e7890 */ /* 0x000fe2000fffe03f */
[----:B------:R-:W-:Y:S01]  /*b480*/  UMOV UR31, UR55 ;  /* 0x00000037001f7c82 */ /* 0x000fe20008000000 */
[----:B------:R-:W-:Y:S01]  /*b490*/  UMOV UR28, UR8 ;  /* 0x00000008001c7c82 */ /* 0x000fe20008000000 */
[----:B------:R-:W-:Y:S01]  /*b4a0*/  UMOV UR17, UR31 ;  /* 0x0000001f00117c82 */ /* 0x000fe20008000000 */
[----:B------:R-:W-:Y:S01]  /*b4b0*/  UMOV UR29, UR9 ;  /* 0x00000009001d7c82 */ /* 0x000fe20008000000 */
[----:B------:R-:W-:Y:S01]  /*b4c0*/  UMOV UR31, 0x40000040 ;  /* 0x40000040001f7882 */ /* 0x000fe20000000000 */
[----:B------:R-:W-:-:S02]  /*b4d0*/  WARPGROUP.DEPBAR.LE gsb0, 0x0 ;  /* 0x00008000000079c5 */ /* 0x000fc40000010000 */
        /* <DEDUP_REMOVED lines=64> */
[----:B--2---:R-:W-:Y:S04]  /*b8e0*/  STL.64 [R1+0x500], R234 ;  /* 0x000500ea01007387 */ /* 0x004fe80000100a00 */
[----:B---3--:R-:W-:Y:S01]  /*b8f0*/  STL.64 [R1+0x4f8], R232 ;  /* 0x0004f8e801007387 */ /* 0x008fe20000100a00 */
[----:B------:R-:W-:Y:S02]  /*b900*/  WARPGROUP.DEPBAR.LE gsb0, 0x0 ;  /* 0x00008000000079c5 */ /* 0x000fe40000010000 */
[----:B------:R-:W-:-:S06]  /*b910*/  WARPGROUP.ARRIVE ;  /* 0x00000000000079c5 */ /* 0x000fcc0000000000 */
[----:B------:R-:W-:Y:S01]  /*b920*/  QGMMA.64x16x32.F32.E4M3.E4M3 R56, gdesc[UR48], R56, gsb0 ;  /* 0x00200000303879f3 */ /* 0x000fe20008000838 */
[----:B------:R-:W-:Y:S04]  /*b930*/  STL.64 [R1+0x4f0], R230 ;  /* 0x0004f0e601007387 */ /* 0x000fe80000100a00 */
[----:B------:R0:W-:Y:S04]  /*b940*/  STL.64 [R1+0x4e8], R228 ;  /* 0x0004e8e401007387 */ /* 0x0001e80000100a00 */
[----:B0-----:R-:W2:Y:S04]  /*b950*/  LDL.LU.64 R228, [R1+0x20] ;  /* 0x0000200001e47983 */ /* 0x001ea80000300a00 */
[----:B------:R-:W3:Y:S01]  /*b960*/  LDL.LU.64 R230, [R1+0x28] ;  /* 0x0000280001e67983 */ /* 0x000ee20000300a00 */
[----:B------:R-:W-:Y:S01]  /*b970*/  UMOV UR44, UR56 ;  /* 0x00000038002c7c82 */ /* 0x000fe20008000000 */
[----:B------:R-:W-:Y:S01]  /*b980*/  UMOV UR45, UR57 ;  /* 0x00000039002d7c82 */ /* 0x000fe20008000000 */
[----:B------:R-:W-:-:S02]  /*b990*/  WARPGROUP.DEPBAR.LE gsb0, 0x0 ;  /* 0x00008000000079c5 */ /* 0x000fc40000010000 */
        /* <DEDUP_REMOVED lines=24> */
[----:B---3--:R-:W-:Y:S04]  /*bb20*/  STL.64 [R1+0x520], R230 ;  /* 0x000520e601007387 */ /* 0x008fe80000100a00 */
[----:B--2---:R-:W-:Y:S04]  /*bb30*/  STL.64 [R1+0x518], R228 ;  /* 0x000518e401007387 */ /* 0x004fe80000100a00 */
[----:B------:R-:W-:Y:S04]  /*bb40*/  STL.64 [R1+0x510], R226 ;  /* 0x000510e201007387 */ /* 0x000fe80000100a00 */
[----:B------:R0:W-:Y:S04]  /*bb50*/  STL.64 [R1+0x508], R224 ;  /* 0x000508e001007387 */ /* 0x0001e80000100a00 */
[----:B0-----:R-:W2:Y:S01]  /*bb60*/  LDL.LU R224, [R1] ;  /* 0x0000000001e07983 */ /* 0x001ea20000300800 */
        /* <DEDUP_REMOVED lines=35> */
[----:B------:R-:W-:Y:S01]  /*bda0*/  IMAD.MOV.U32 R231, RZ, RZ, R20 ;  /* 0x000000ffffe77224 */ /* 0x000fe200078e0014 */
[----:B------:R-:W-:Y:S01]  /*bdb0*/  UMOV UR12, UR56 ;  /* 0x00000038000c7c82 */ /* 0x000fe20008000000 */
[----:B------:R-:W-:Y:S01]  /*bdc0*/  UMOV UR13, UR57 ;  /* 0x00000039000d7c82 */ /* 0x000fe20008000000 */
[----:B------:R-:W-:Y:S01]  /*bdd0*/  UMOV UR14, UR8 ;  /* 0x00000008000e7c82 */ /* 0x000fe20008000000 */
[----:B------:R-:W-:Y:S01]  /*bde0*/  UMOV UR15, UR9 ;  /* 0x00000009000f7c82 */ /* 0x000fe20008000000 */
[----:B------:R0:W5:Y:S04]  /*bdf0*/  LDL.LU R0, [R1+0x540] ;  /* 0x0005400001007983 */ /* 0x0001680000300800 */
[----:B------:R0:W5:Y:S04]  /*be00*/  LDL.LU R2, [R1+0x53c] ;  /* 0x00053c0001027983 */ /* 0x0001680000300800 */
[----:B------:R-:W3:Y:S04]  /*be10*/  LDL.LU R3, [R1+0x538] ;  /* 0x0005380001037983 */ /* 0x000ee80000300800 */
[----:B------:R0:W5:Y:S04]  /*be20*/  LDL.LU R23, [R1+0x534] ;  /* 0x0005340001177983 */ /* 0x0001680000300800 */
[----:B------:R0:W5:Y:S04]  /*be30*/  LDL.LU R22, [R1+0x530] ;  /* 0x0005300001167983 */ /* 0x0001680000300800 */
[----:B------:R0:W5:Y:S04]  /*be40*/  LDL.LU R21, [R1+0x52c] ;  /* 0x00052c0001157983 */ /* 0x0001680000300800 */
[----:B------:R0:W5:Y:S04]  /*be50*/  LDL.LU R20, [R1+0x528] ;  /* 0x0005280001147983 */ /* 0x0001680000300800 */
[----:B------:R-:W4:Y:S04]  /*be60*/  LDL.LU.64 R232, [R1+0x30] ;  /* 0x0000300001e87983 */ /* 0x000f280000300a00 */
[----:B------:R-:W4:Y:S01]  /*be70*/  LDL.LU.64 R234, [R1+0x38] ;  /* 0x0000380001ea7983 */ /* 0x000f220000300a00 */
[----:B------:R-:W-:-:S02]  /*be80*/  WARPGROUP.DEPBAR.LE gsb0, 0x0 ;  /* 0x00008000000079c5 */ /* 0x000fc40000010000 */
[----:B--2---:R-:W-:-:S06]  /*be90*/  WARPGROUP.ARRIVE ;  /* 0x00000000000079c5 */ /* 0x004fcc0000000000 */
[----:B------:R-:W-:Y:S03]  /*bea0*/  QGMMA.64x16x32.F32.E4M3.E4M3 R224, gdesc[UR12], R224, gsb0 ;  /* 0x002000000ce079f3 */ /* 0x000fe600080008e0 */
[----:B------:R-:W-:Y:S02]  /*beb0*/  WARPGROUP.DEPBAR.LE gsb0, 0x0 ;  /* 0x00008000000079c5 */ /* 0x000fe40000010000 */
[----:B------:R-:W-:Y:S04]  /*bec0*/  STL.64 [R1], R224 ;  /* 0x000000e001007387 */ /* 0x000fe80000100a00 */
[----:B------:R-:W-:Y:S04]  /*bed0*/  STL.64 [R1+0x8], R226 ;  /* 0x000008e201007387 */ /* 0x000fe80000100a00 */
[----:B------:R-:W-:Y:S04]  /*bee0*/  STL.64 [R1+0x10], R228 ;  /* 0x000010e401007387 */ /* 0x000fe80000100a00 */
[----:B------:R1:W-:Y:S04]  /*bef0*/  STL.64 [R1+0x18], R230 ;  /* 0x000018e601007387 */ /* 0x0003e80000100a00 */
[----:B-1----:R-:W4:Y:S04]  /*bf00*/  LDL.LU.64 R230, [R1+0x520] ;  /* 0x0005200001e67983 */ /* 0x002f280000300a00 */
[----:B------:R-:W4:Y:S01]  /*bf10*/  LDL.LU.64 R228, [R1+0x518] ;  /* 0x0005180001e47983 */ /* 0x000f220000300a00 */
[----:B------:R-:W-:Y:S01]  /*bf20*/  WARPGROUP.ARRIVE ;  /* 0x00000000000079c5 */ /* 0x000fe20000000000 */
[----:B------:R-:W-:Y:S01]  /*bf30*/  UMOV UR8, UR56 ;  /* 0x0000003800087c82 */ /* 0x000fe20008000000 */
[----:B------:R-:W-:Y:S01]  /*bf40*/  UMOV UR9, UR57 ;  /* 0x0000003900097c82 */ /* 0x000fe20008000000 */
[----:B------:R-:W-:Y:S01]  /*bf50*/  UIADD3 UR7, UR6, 0x4, URZ ;  /* 0x0000000406077890 */ /* 0x000fe2000fffe03f */
[----:B------:R-:W2:Y:S02]  /*bf60*/  LDL.LU.64 R226, [R1+0x510] ;  /* 0x0005100001e27983 */ /* 0x000ea40000300a00 */
[----:B------:R-:W-:Y:S01]  /*bf70*/  QGMMA.64x16x32.F32.E4M3.E4M3 R4, gdesc[UR8], R4, gsb0 ;  /* 0x00200000080479f3 */ /* 0x000fe20008000804 */
[----:B------:R-:W-:Y:S01]  /*bf80*/  UIADD3 UR58, UR4, 0x4, URZ ;  /* 0x00000004043a7890 */ /* 0x000fe2000fffe03f */
[----:B------:R-:W2:Y:S01]  /*bf90*/  LDL.LU.64 R224, [R1+0x508] ;  /* 0x0005080001e07983 */ /* 0x000ea20000300a00 */
[----:B------:R-:W-:Y:S01]  /*bfa0*/  UMOV UR57, 0x40000040 ;  /* 0x4000004000397882 */ /* 0x000fe20000000000 */
        /* <DEDUP_REMOVED lines=8> */
[----:B------:R-:W-:-:S04]  /*c030*/  UMOV UR19, 0x40000040 ;  /* 0x4000004000137882 */ /* 0x000fc80000000000 */
[----:B------:R-:W-:Y:S01]  /*c040*/  UMOV UR18, UR8 ;  /* 0x0000000800127c82 */ /* 0x000fe20008000000 */
[----:B------:R-:W-:Y:S02]  /*c050*/  WARPGROUP.DEPBAR.LE gsb0, 0x0 ;  /* 0x00008000000079c5 */ /* 0x000fe40000010000 */
[----:B------:R1:W-:Y:S04]  /*c060*/  STL.64 [R1+0x4e0], R10 ;  /* 0x0004e00a01007387 */ /* 0x0003e80000100a00 */
[----:B------:R0:W-:Y:S04]  /*c070*/  STL.64 [R1+0x4d8], R8 ;  /* 0x0004d80801007387 */ /* 0x0001e80000100a00 */
[----:B------:R3:W-:Y:S01]  /*c080*/  STL.64 [R1+0x4d0], R6 ;  /* 0x0004d00601007387 */ /* 0x0007e20000100a00 */
[----:B-1----:R-:W-:-:S03]  /*c090*/  IMAD.MOV.U32 R11, RZ, RZ, R12 ;  /* 0x000000ffff0b7224 */ /* 0x002fc600078e000c */
[----:B------:R1:W-:Y:S01]  /*c0a0*/  STL.64 [R1+0x4c8], R4 ;  /* 0x0004c80401007387 */ /* 0x0003e20000100a00 */
[----:B------:R-:W-:Y:S02]  /*c0b0*/  IMAD.MOV.U32 R10, RZ, RZ, R13 ;  /* 0x000000ffff0a7224 */ /* 0x000fe400078e000d */
[----:B0-----:R-:W-:Y:S02]  /*c0c0*/  IMAD.MOV.U32 R9, RZ, RZ, R14 ;  /* 0x000000ffff097224 */ /* 0x001fe400078e000e */
[----:B------:R-:W-:Y:S02]  /*c0d0*/  IMAD.MOV.U32 R8, RZ, RZ, R15 ;  /* 0x000000ffff087224 */ /* 0x000fe400078e000f */
[----:B---3--:R-:W-:Y:S02]  /*c0e0*/  IMAD.MOV.U32 R7, RZ, RZ, R16 ;  /* 0x000000ffff077224 */ /* 0x008fe400078e0010 */
[----:B------:R-:W-:Y:S02]  /*c0f0*/  IMAD.MOV.U32 R6, RZ, RZ, R17 ;  /* 0x000000ffff067224 */ /* 0x000fe400078e0011 */
[----:B-1----:R-:W-:-:S02]  /*c100*/  IMAD.MOV.U32 R5, RZ, RZ, R18 ;  /* 0x000000ffff057224 */ /* 0x002fc400078e0012 */
[----:B------:R-:W-:Y:S01]  /*c110*/  IMAD.MOV.U32 R4, RZ, RZ, R19 ;  /* 0x000000ffff047224 */ /* 0x000fe200078e0013 */
[----:B----4-:R-:W-:-:S06]  /*c120*/  WARPGROUP.ARRIVE ;  /* 0x00000000000079c5 */ /* 0x010fcc0000000000 */
[----:B------:R-:W-:Y:S03]  /*c130*/  QGMMA.64x16x32.F32.E4M3.E4M3 R228, gdesc[UR16], R228, gsb0 ;  /* 0x0020000010e479f3 */ /* 0x000fe600080008e4 */
[----:B------:R-:W-:Y:S02]  /*c140*/  WARPGROUP.DEPBAR.LE gsb0, 0x0 ;  /* 0x00008000000079c5 */ /* 0x000fe40000010000 */
[----:B------:R-:W-:Y:S02]  /*c150*/  IMAD.MOV.U32 R13, RZ, RZ, R234 ;  /* 0x000000ffff0d7224 */ /* 0x000fe400078e00ea */
[----:B------:R-:W-:Y:S02]  /*c160*/  IMAD.MOV.U32 R12, RZ, RZ, R235 ;  /* 0x000000ffff0c7224 */ /* 0x000fe400078e00eb */
[----:B------:R-:W-:Y:S01]  /*c170*/  IMAD.MOV.U32 R15, RZ, RZ, R232 ;  /* 0x000000ffff0f7224 */ /* 0x000fe200078e00e8 */
[----:B------:R-:W3:Y:S01]  /*c180*/  LDL.LU.64 R234, [R1+0x500] ;  /* 0x0005000001ea7983 */ /* 0x000ee20000300a00 */
[----:B------:R-:W-:-:S02]  /*c190*/  IMAD.MOV.U32 R14, RZ, RZ, R233 ;  /* 0x000000ffff0e7224 */ /* 0x000fc400078e00e9 */
[----:B------:R-:W-:Y:S01]  /*c1a0*/  IMAD.MOV.U32 R17, RZ, RZ, R230 ;  /* 0x000000ffff117224 */ /* 0x000fe200078e00e6 */
[----:B------:R-:W4:Y:S01]  /*c1b0*/  LDL.LU.64 R232, [R1+0x4f8] ;  /* 0x0004f80001e87983 */ /* 0x000f220000300a00 */
[----:B------:R-:W-:Y:S02]  /*c1c0*/  IMAD.MOV.U32 R16, RZ, RZ, R231 ;  /* 0x000000ffff107224 */ /* 0x000fe400078e00e7 */
[----:B------:R-:W-:Y:S01]  /*c1d0*/  IMAD.MOV.U32 R19, RZ, RZ, R228 ;  /* 0x000000ffff137224 */ /* 0x000fe200078e00e4 */
[----:B------:R-:W2:Y:S01]  /*c1e0*/  LDL.LU.64 R230, [R1+0x4f0] ;  /* 0x0004f00001e67983 */ /* 0x000ea20000300a00 */
[----:B------:R-:W-:-:S03]  /*c1f0*/  IMAD.MOV.U32 R18, RZ, RZ, R229 ;  /* 0x000000ffff127224 */ /* 0x000fc600078e00e5 */
        /* <DEDUP_REMOVED lines=18> */
[----:B------:R-:W-:Y:S01]  /*c320*/  UIADD3 UR18, UR4, 0x304, URZ ;  /* 0x0000030404127890 */ /* 0x000fe2000fffe03f */
[----:B------:R-:W-:Y:S01]  /*c330*/  UMOV UR16, UR56 ;  /* 0x0000003800107c82 */ /* 0x000fe20008000000 */
[----:B------:R-:W-:Y:S01]  /*c340*/  UMOV UR17, UR57 ;  /* 0x0000003900117c82 */ /* 0x000fe20008000000 */
[----:B------:R-:W-:Y:S01]  /*c350*/  UMOV UR19, 0x40000040 ;  /* 0x4000004000137882 */ /* 0x000fe20000000000 */
[----:B--2---:R-:W-:-:S06]  /*c360*/  WARPGROUP.ARRIVE ;  /* 0x00000000000079c5 */ /* 0x004fcc0000000000 */
        /* <DEDUP_REMOVED lines=118> */
[----:B----4-:R-:W-:Y:S01]  /*cad0*/  STL.64 [R1+0x498], R232 ;  /* 0x000498e801007387 */ /* 0x010fe20000100a00 */
[----:B------:R-:W-:Y:S02]  /*cae0*/  WARPGROUP.DEPBAR.LE gsb0, 0x0 ;  /* 0x00008000000079c5 */ /* 0x000fe40000010000 */
[----:B------:R-:W-:-:S06]  /*caf0*/  WARPGROUP.ARRIVE ;  /* 0x00000000000079c5 */ /* 0x000fcc0000000000 */
[----:B------:R-:W-:Y:S01]  /*cb00*/  QGMMA.64x16x32.F32.E4M3.E4M3 R136, gdesc[UR12], R136, gsb0 ;  /* 0x002000000c8879f3 */ /* 0x000fe20008000888 */
[----:B------:R0:W-:Y:S04]  /*cb10*/  STL.64 [R1+0x490], R230 ;  /* 0x000490e601007387 */ /* 0x0001e80000100a00 */
[----:B------:R1:W-:Y:S01]  /*cb20*/  STL.64 [R1+0x488], R228 ;  /* 0x000488e401007387 */ /* 0x0003e20000100a00 */
[----:B0-----:R-:W-:Y:S02]  /*cb30*/  IMAD.MOV.U32 R230, RZ, RZ, R17 ;  /* 0x000000ffffe67224 */ /* 0x001fe400078e0011 */
[----:B------:R-:W-:Y:S02]  /*cb40*/  IMAD.MOV.U32 R231, RZ, RZ, R16 ;  /* 0x000000ffffe77224 */ /* 0x000fe400078e0010 */
[----:B-1----:R-:W-:-:S02]  /*cb50*/  IMAD.MOV.U32 R228, RZ, RZ, R19 ;  /* 0x000000ffffe47224 */ /* 0x002fc400078e0013 */
[----:B------:R-:W-:Y:S01]  /*cb60*/  IMAD.MOV.U32 R229, RZ, RZ, R18 ;  /* 0x000000ffffe57224 */ /* 0x000fe200078e0012 */
[----:B------:R0:W-:Y:S04]  /*cb70*/  STL.64 [R1+0x4c0], R230 ;  /* 0x0004c0e601007387 */ /* 0x0001e80000100a00 */
[----:B------:R1:W-:Y:S04]  /*cb80*/  STL.64 [R1+0x4b8], R228 ;  /* 0x0004b8e401007387 */ /* 0x0003e80000100a00 */
[----:B------:R2:W-:Y:S04]  /*cb90*/  STL.64 [R1+0x4b0], R226 ;  /* 0x0004b0e201007387 */ /* 0x0005e80000100a00 */
[----:B------:R3:W-:Y:S01]  /*cba0*/  STL.64 [R1+0x4a8], R224 ;  /* 0x0004a8e001007387 */ /* 0x0007e20000100a00 */
[----:B0-----:R-:W-:-:S02]  /*cbb0*/  IMAD.MOV.U32 R230, RZ, RZ, R5 ;  /* 0x000000ffffe67224 */ /* 0x001fc400078e0005 */
[----:B------:R-:W-:Y:S02]  /*cbc0*/  IMAD.MOV.U32 R231, RZ, RZ, R4 ;  /* 0x000000ffffe77224 */ /* 0x000fe400078e0004 */
[----:B-1----:R-:W-:Y:S01]  /*cbd0*/  IMAD.MOV.U32 R228, RZ, RZ, R7 ;  /* 0x000000ffffe47224 */ /* 0x002fe200078e0007 */
[----:B------:R-:W4:Y:S01]  /*cbe0*/  LDL.LU.64 R4, [R1] ;  /* 0x0000000001047983 */ /* 0x000f220000300a00 */
[----:B------:R-:W-:Y:S02]  /*cbf0*/  IMAD.MOV.U32 R229, RZ, RZ, R6 ;  /* 0x000000ffffe57224 */ /* 0x000fe400078e0006 */
[----:B--2---:R-:W-:Y:S01]  /*cc00*/  IMAD.MOV.U32 R226, RZ, RZ, R9 ;  /* 0x000000ffffe27224 */ /* 0x004fe200078e0009 */
[----:B------:R-:W4:Y:S01]  /*cc10*/  LDL.LU.64 R6, [R1+0x8] ;  /* 0x0000080001067983 */ /* 0x000f220000300a00 */
[----:B------:R-:W-:Y:S02]  /*cc20*/  IMAD.MOV.U32 R227, RZ, RZ, R8 ;  /* 0x000000ffffe37224 */ /* 0x000fe400078e0008 */
[----:B---3--:R-:W-:Y:S01]  /*cc30*/  IMAD.MOV.U32 R224, RZ, RZ, R11 ;  /* 0x000000ffffe07224 */ /* 0x008fe200078e000b */
[----:B------:R-:W4:Y:S01]  /*cc40*/  LDL.LU.64 R8, [R1+0x10] ;  /* 0x0000100001087983 */ /* 0x000f220000300a00 */
[----:B------:R-:W-:-:S03]  /*cc50*/  IMAD.MOV.U32 R225, RZ, RZ, R10 ;  /* 0x000000ffffe17224 */ /* 0x000fc600078e000a */
[----:B------:R-:W4:Y:S01]  /*cc60*/  LDL.LU.64 R10, [R1+0x18] ;  /* 0x00001800010a7983 */ /* 0x000f220000300a00 */
[----:B------:R-:W-:Y:S02]  /*cc70*/  WARPGROUP.DEPBAR.LE gsb0, 0x0 ;  /* 0x00008000000079c5 */ /* 0x000fe40000010000 */
[----:B------:R-:W-:Y:S01]  /*cc80*/  WARPGROUP.ARRIVE ;  /* 0x00000000000079c5 */ /* 0x000fe20000000000 */
[----:B------:R-:W-:Y:S01]  /*cc90*/  UMOV UR16, UR12 ;  /* 0x0000000c00107c82 */ /* 0x000fe20008000000 */
[----:B------:R-:W-:-:S04]  /*cca0*/  UMOV UR17, UR13 ;  /* 0x0000000d00117c82 */ /* 0x000fc80008000000 */
        /* <DEDUP_REMOVED lines=32> */
[----:B----4-:R-:W-:-:S06]  /*ceb0*/  WARPGROUP.ARRIVE ;  /* 0x00000000000079c5 */ /* 0x010fcc0000000000 */
[----:B------:R-:W-:Y:S01]  /*cec0*/  QGMMA.64x16x32.F32.E4M3.E4M3 R4, gdesc[UR52], R4, gsb0 ;  /* 0x00200000340479f3 */ /* 0x000fe20008000804 */
[----:B------:R-:W-:Y:S02]  /*ced0*/  IMAD.MOV.U32 R234, RZ, RZ, R13 ;  /* 0x000000ffffea7224 */ /* 0x000fe400078e000d */
[----:B------:R-:W-:Y:S02]  /*cee0*/  IMAD.MOV.U32 R235, RZ, RZ, R12 ;  /* 0x000000ffffeb7224 */ /* 0x000fe400078e000c */
[----:B------:R-:W-:Y:S02]  /*cef0*/  IMAD.MOV.U32 R232, RZ, RZ, R15 ;  /* 0x000000ffffe87224 */ /* 0x000fe400078e000f */
[----:B------:R-:W-:Y:S01]  /*cf00*/  IMAD.MOV.U32 R233, RZ, RZ, R14 ;  /* 0x000000ffffe97224 */ /* 0x000fe200078e000e */
[----:B------:R-:W-:Y:S02]  /*cf10*/  WARPGROUP.DEPBAR.LE gsb0, 0x0 ;  /* 0x00008000000079c5 */ /* 0x000fe40000010000 */
[----:B------:R-:W-:-:S02]  /*cf20*/  IMAD.MOV.U32 R13, RZ, RZ, R10 ;  /* 0x000000ffff0d7224 */ /* 0x000fc400078e000a */
[----:B------:R-:W-:Y:S02]  /*cf30*/  IMAD.MOV.U32 R12, RZ, RZ, R11 ;  /* 0x000000ffff0c7224 */ /* 0x000fe400078e000b */
[----:B------:R-:W-:Y:S01]  /*cf40*/  IMAD.MOV.U32 R15, RZ, RZ, R8 ;  /* 0x000000ffff0f7224 */ /* 0x000fe200078e0008 */
[----:B------:R-:W2:Y:S01]  /*cf50*/  LDL.LU.64 R10, [R1+0x4e0] ;  /* 0x0004e000010a7983 */ /* 0x000ea20000300a00 */
[----:B------:R-:W-:Y:S02]  /*cf60*/  IMAD.MOV.U32 R14, RZ, RZ, R9 ;  /* 0x000000ffff0e7224 */ /* 0x000fe400078e0009 */
[----:B------:R-:W-:Y:S01]  /*cf70*/  IMAD.MOV.U32 R17, RZ, RZ, R6 ;  /* 0x000000ffff117224 */ /* 0x000fe200078e0006 */
[----:B------:R-:W2:Y:S01]  /*cf80*/  LDL.LU.64 R8, [R1+0x4d8] ;  /* 0x0004d80001087983 */ /* 0x000ea20000300a00 */
[----:B------:R-:W-:Y:S02]  /*cf90*/  IMAD.MOV.U32 R16, RZ, RZ, R7 ;  /* 0x000000ffff107224 */ /* 0x000fe400078e0007 */
[----:B------:R-:W-:Y:S01]  /*cfa0*/  IMAD.MOV.U32 R19, RZ, RZ, R4 ;  /* 0x000000ffff137224 */ /* 0x000fe200078e0004 */
[----:B------:R-:W2:Y:S01]  /*cfb0*/  LDL.LU.64 R6, [R1+0x4d0] ;  /* 0x0004d00001067983 */ /* 0x000ea20000300a00 */
[----:B------:R-:W-:-:S03]  /*cfc0*/  IMAD.MOV.U32 R18, RZ, RZ, R5 ;  /* 0x000000ffff127224 */ /* 0x000fc600078e0005 */
[----:B------:R-:W2:Y:S01]  /*cfd0*/  LDL.LU.64 R4, [R1+0x4c8] ;  /* 0x0004c80001047983 */ /* 0x000ea20000300a00 */
[----:B------:R-:W-:Y:S01]  /*cfe0*/  UMOV UR56, UR12 ;  /* 0x0000000c00387c82 */ /* 0x000fe20008000000 */
[----:B------:R-:W-:Y:S01]  /*cff0*/  UMOV UR57, UR13 ;  /* 0x0000000d00397c82 */ /* 0x000fe20008000000 */
[----:B------:R-:W-:Y:S02]  /*d000*/  UIADD3 UR8, UR6, 0x6, URZ ;  /* 0x0000000606087890 */ /* 0x000fe4000fffe03f */
[----:B------:R-:W-:Y:S01]  /*d010*/  UIADD3 UR10, UR4, 0x6, URZ ;  /* 0x00000006040a7890 */ /* 0x000fe2000fffe03f */
[----:B------:R-:W-:Y:S01]  /*d020*/  UMOV UR9, 0x40000040 ;  /* 0x4000004000097882 */ /* 0x000fe20000000000 */
[----:B------:R-:W-:Y:S01]  /*d030*/  UMOV UR11, 0x40000040 ;  /* 0x40000040000b7882 */ /* 0x000fe20000000000 */
[----:B--2---:R-:W-:-:S06]  /*d040*/  WARPGROUP.ARRIVE ;  /* 0x00000000000079c5 */ /* 0x004fcc0000000000 */
[----:B------:R-:W-:Y:S03]  /*d050*/  QGMMA.64x16x32.F32.E4M3.E4M3 R4, gdesc[UR56], R4, gsb0 ;  /* 0x00200000380479f3 */ /* 0x000fe60008000804 */
        /* <DEDUP_REMOVED lines=9> */
[----:B------:R-:W2:Y:S01]  /*d0f0*/  LDL.LU.64 R228, [R1+0x4b8] ;  /* 0x0004b80001e47983 */ /* 0x000ea20000300a00 */
[----:B------:R-:W-:Y:S01]  /*d100*/  UIADD3 UR5, UR4, 0x86, URZ ;  /* 0x0000008604057890 */ /* 0x000fe2000fffe03f */
[----:B------:R-:W-:Y:S01]  /*d110*/  UMOV UR56, UR8 ;  /* 0x0000000800387c82 */ /* 0x000fe20008000000 */
[----:B------:R-:W-:Y:S01]  /*d120*/  UMOV UR57, UR9 ;  /* 0x0000000900397c82 */ /* 0x000fe20008000000 */
[----:B------:R-:W-:Y:S01]  /*d130*/  UMOV UR59, 0x40000040 ;  /* 0x40000040003b7882 */ /* 0x000fe20000000000 */
[----:B------:R-:W3:Y:S03]  /*d140*/  LDL.LU.64 R226, [R1+0x4b0] ;  /* 0x0004b00001e27983 */ /* 0x000ee60000300a00 */
[----:B------:R-:W-:Y:S01]  /*d150*/  UMOV UR58, UR5 ;  /* 0x00000005003a7c82 */ /* 0x000fe20008000000 */
[----:B------:R-:W3:Y:S01]  /*d160*/  LDL.LU.64 R224, [R1+0x4a8] ;  /* 0x0004a80001e07983 */ /* 0x000ee20000300a00 */
[----:B--2---:R-:W-:-:S06]  /*d170*/  WARPGROUP.ARRIVE ;  /* 0x00000000000079c5 */ /* 0x004fcc0000000000 */
[----:B------:R-:W-:Y:S03]  /*d180*/  QGMMA.64x16x32.F32.E4M3.E4M3 R228, gdesc[UR56], R228, gsb0 ;  /* 0x0020000038e479f3 */ /* 0x000fe600080008e4 */
[----:B------:R-:W-:Y:S02]  /*d190*/  WARPGROUP.DEPBAR.LE gsb0, 0x0 ;  /* 0x00008000000079c5 */ /* 0x000fe40000010000 */
[----:B------:R-:W-:Y:S04]  /*d1a0*/  STL.64 [R1+0x20], R228 ;  /* 0x000020e401007387 */ /* 0x000fe80000100a00 */
[----:B------:R-:W-:Y:S04]  /*d1b0*/  STL.64 [R1+0x28], R230 ;  /* 0x000028e601007387 */ /* 0x000fe80000100a00 */
[----:B------:R-:W-:Y:S04]  /*d1c0*/  STL.64 [R1+0x30], R232 ;  /* 0x000030e801007387 */ /* 0x000fe80000100a00 */
[----:B------:R0:W-:Y:S04]  /*d1d0*/  STL.64 [R1+0x38], R234 ;  /* 0x000038ea01007387 */ /* 0x0001e80000100a00 */
[----:B0-----:R-:W2:Y:S04]  /*d1e0*/  LDL.LU.64 R234, [R1+0x4a0] ;  /* 0x0004a00001ea7983 */ /* 0x001ea80000300a00 */
[----:B------:R-:W4:Y:S04]  /*d1f0*/  LDL.LU.64 R232, [R1+0x498] ;  /* 0x0004980001e87983 */ /* 0x000f280000300a00 */
[----:B------:R-:W3:Y:S04]  /*d200*/  LDL.LU.64 R230, [R1+0x490] ;  /* 0x0004900001e67983 */ /* 0x000ee80000300a00 */
[----:B------:R-:W3:Y:S01]  /*d210*/  LDL.LU.64 R228, [R1+0x488] ;  /* 0x0004880001e47983 */ /* 0x000ee20000300a00 */
        /* <DEDUP_REMOVED lines=20> */
[----:B---3--:R-:W-:-:S06]  /*d360*/  WARPGROUP.ARRIVE ;  /* 0x00000000000079c5 */ /* 0x008fcc0000000000 */
        /* <DEDUP_REMOVED lines=59> */
[----:B------:R-:W-:Y:S02]  /*d720*/  UIADD3 UR13, UR4, 0x686, URZ ;  /* 0x00000686040d7890 */ /* 0x000fe4000fffe03f */
[----:B------:R-:W-:Y:S02]  /*d730*/  UIADD3 UR58, UR4, 0x706, URZ ;  /* 0x00000706043a7890 */ /* 0x000fe4000fffe03f */
[----:B------:R-:W-:Y:S01]  /*d740*/  UIADD3 UR12, UR6, 0x406, URZ ;  /* 0x00000406060c7890 */ /* 0x000fe2000fffe03f */
[----:B------:R-:W-:Y:S01]  /*d750*/  UMOV UR4, UR8 ;  /* 0x0000000800047c82 */ /* 0x000fe20008000000 */
[----:B------:R-:W-:Y:S01]  /*d760*/  UMOV UR5, UR9 ;  /* 0x0000000900057c82 */ /* 0x000fe20008000000 */
[----:B------:R-:W-:Y:S01]  /*d770*/  UMOV UR6, UR13 ;  /* 0x0000000d00067c82 */ /* 0x000fe20008000000 */
[----:B------:R-:W-:Y:S01]  /*d780*/  UMOV UR7, 0x40000040 ;  /* 0x4000004000077882 */ /* 0x000fe20000000000 */
[----:B------:R-:W-:-:S02]  /*d790*/  WARPGROUP.DEPBAR.LE gsb0, 0x0 ;  /* 0x00008000000079c5 */ /* 0x000fc40000010000 */
[----:B------:R-:W-:-:S06]  /*d7a0*/  WARPGROUP.ARRIVE ;  /* 0x00000000000079c5 */ /* 0x000fcc0000000000 */
[----:B------:R-:W-:Y:S01]  /*d7b0*/  QGMMA.64x16x32.F32.E4M3.E4M3 R48, gdesc[UR4], R48, gsb0 ;  /* 0x00200000043079f3 */ /* 0x000fe20008000830 */
[----:B------:R-:W-:Y:S01]  /*d7c0*/  UMOV UR56, UR8 ;  /* 0x0000000800387c82 */ /* 0x000fe20008000000 */
[----:B------:R-:W-:Y:S01]  /*d7d0*/  UMOV UR57, UR9 ;  /* 0x0000000900397c82 */ /* 0x000fe20008000000 */
[----:B------:R-:W-:Y:S01]  /*d7e0*/  UMOV UR59, 0x40000040 ;  /* 0x40000040003b7882 */ /* 0x000fe20000000000 */
[----:B------:R-:W-:Y:S02]  /*d7f0*/  WARPGROUP.DEPBAR.LE gsb0, 0x0 ;  /* 0x00008000000079c5 */ /* 0x000fe40000010000 */
[----:B------:R-:W-:-:S06]  /*d800*/  WARPGROUP.ARRIVE ;  /* 0x00000000000079c5 */ /* 0x000fcc0000000000 */
[----:B------:R-:W-:Y:S01]  /*d810*/  QGMMA.64x16x32.F32.E4M3.E4M3 R32, gdesc[UR56], R32, gsb0 ;  /* 0x00200000382079f3 */ /* 0x000fe20008000820 */
[----:B------:R-:W-:Y:S01]  /*d820*/  UMOV UR56, UR12 ;  /* 0x0000000c00387c82 */ /* 0x000fe20008000000 */
[----:B------:R-:W-:Y:S01]  /*d830*/  UMOV UR57, 0x40000040 ;  /* 0x4000004000397882 */ /* 0x000fe20000000000 */
[----:B------:R-:W-:Y:S02]  /*d840*/  WARPGROUP.DEPBAR.LE gsb0, 0x0 ;  /* 0x00008000000079c5 */ /* 0x000fe40000010000 */
[----:B------:R-:W-:-:S06]  /*d850*/  WARPGROUP.ARRIVE ;  /* 0x00000000000079c5 */ /* 0x000fcc0000000000 */
[----:B------:R-:W-:Y:S01]  /*d860*/  QGMMA.64x16x32.F32.E4M3.E4M3 R24, gdesc[UR56], R24, gsb0 ;  /* 0x00200000381879f3 */ /* 0x000fe20008000818 */
        /* <DEDUP_REMOVED lines=24> */
[----:B--2---:R-:W-:Y:S01]  /*d9f0*/  STL.64 [R1+0x460], R234 ;  /* 0x000460ea01007387 */ /* 0x004fe20000100a00 */
[----:B------:R-:W-:Y:S01]  /*da00*/  R2UR UR59, R3 ;  /* 0x00000000033b72ca */ /* 0x000fe200000e0000 */
[----:B------:R-:W-:Y:S01]  /*da10*/  ULDC UR58, c[0x0][0x50c] ;  /* 0x00014300003a7ab9 */ /* 0x000fe20000000800 */
[----:B------:R-:W-:-:S02]  /*da20*/  WARPGROUP.DEPBAR.LE gsb0, 0x0 ;  /* 0x00008000000079c5 */ /* 0x000fc40000010000 */
[----:B------:R-:W-:-:S06]  /*da30*/  WARPGROUP.ARRIVE ;  /* 0x00000000000079c5 */ /* 0x000fcc0000000000 */
        /* <DEDUP_REMOVED lines=33> */
[----:B----4-:R0:W-:Y:S02]  /*dc50*/  STL.64 [R1+0x458], R232 ;  /* 0x000458e801007387 */ /* 0x0101e40000100a00 */
[----:B------:R-:W-:Y:S02]  /*dc60*/  WARPGROUP.DEPBAR.LE gsb0, 0x0 ;  /* 0x00008000000079c5 */ /* 0x000fe40000010000 */
[----:B------:R-:W-:-:S06]  /*dc70*/  WARPGROUP.ARRIVE ;  /* 0x00000000000079c5 */ /* 0x000fcc0000000000 */
[----:B------:R-:W-:Y:S01]  /*dc80*/  QGMMA.64x16x32.F32.E4M3.E4M3 R216, gdesc[UR12], R216, gsb0 ;  /* 0x002000000cd879f3 */ /* 0x000fe200080008d8 */
[----:B------:R1:W-:Y:S01]  /*dc90*/  STL.64 [R1+0x450], R230 ;  /* 0x000450e601007387 */ /* 0x0003e20000100a00 */
[----:B0-----:R-:W-:Y:S02]  /*dca0*/  IMAD.MOV.U32 R232, RZ, RZ, R15 ;  /* 0x000000ffffe87224 */ /* 0x001fe400078e000f */
[----:B------:R-:W-:Y:S01]  /*dcb0*/  IMAD.MOV.U32 R233, RZ, RZ, R14 ;  /* 0x000000ffffe97224 */ /* 0x000fe200078e000e */
[----:B------:R0:W-:Y:S01]  /*dcc0*/  STL.64 [R1+0x448], R228 ;  /* 0x000448e401007387 */ /* 0x0001e20000100a00 */
[----:B------:R-:W-:Y:S02]  /*dcd0*/  IMAD.MOV.U32 R234, RZ, RZ, R13 ;  /* 0x000000ffffea7224 */ /* 0x000fe400078e000d */
[----:B------:R-:W-:Y:S02]  /*dce0*/  IMAD.MOV.U32 R235, RZ, RZ, R12 ;  /* 0x000000ffffeb7224 */ /* 0x000fe400078e000c */
[----:B-1----:R-:W-:-:S02]  /*dcf0*/  IMAD.MOV.U32 R230, RZ, RZ, R17 ;  /* 0x000000ffffe67224 */ /* 0x002fc400078e0011 */
[----:B------:R-:W-:Y:S02]  /*dd00*/  IMAD.MOV.U32 R231, RZ, RZ, R16 ;  /* 0x000000ffffe77224 */ /* 0x000fe400078e0010 */
[----:B0-----:R-:W-:Y:S02]  /*dd10*/  IMAD.MOV.U32 R228, RZ, RZ, R19 ;  /* 0x000000ffffe47224 */ /* 0x001fe400078e0013 */
[----:B------:R-:W-:Y:S01]  /*dd20*/  IMAD.MOV.U32 R229, RZ, RZ, R18 ;  /* 0x000000ffffe57224 */ /* 0x000fe200078e0012 */
[----:B------:R-:W-:Y:S01]  /*dd30*/  UMOV UR4, UR56 ;  /* 0x0000003800047c82 */ /* 0x000fe20008000000 */
[----:B------:R-:W-:Y:S01]  /*dd40*/  UMOV UR5, UR57 ;  /* 0x0000003900057c82 */ /* 0x000fe20008000000 */
[----:B------:R-:W-:Y:S01]  /*dd50*/  UMOV UR6, UR8 ;  /* 0x0000000800067c82 */ /* 0x000fe20008000000 */
[----:B------:R-:W-:Y:S01]  /*dd60*/  UMOV UR7, UR9 ;  /* 0x0000000900077c82 */ /* 0x000fe20008000000 */
[----:B------:R-:W-:Y:S02]  /*dd70*/  WARPGROUP.DEPBAR.LE gsb0, 0x0 ;  /* 0x00008000000079c5 */ /* 0x000fe40000010000 */
[----:B------:R-:W-:Y:S01]  /*dd80*/  WARPGROUP.ARRIVE ;  /* 0x00000000000079c5 */ /* 0x000fe20000000000 */
[----:B------:R0:W5:Y:S01]  /*dd90*/  LDL.LU R19, [R1+0x484] ;  /* 0x0004840001137983 */ /* 0x0001620000300800 */
[----:B------:R-:W-:Y:S01]  /*dda0*/  UMOV UR8, UR56 ;  /* 0x0000003800087c82 */ /* 0x000fe20008000000 */
[----:B------:R-:W-:-:S02]  /*ddb0*/  UMOV UR9, UR57 ;  /* 0x0000003900097c82 */ /* 0x000fc40008000000 */
[----:B------:R0:W5:Y:S01]  /*ddc0*/  LDL.LU R18, [R1+0x480] ;  /* 0x0004800001127983 */ /* 0x0001620000300800 */
[----:B------:R-:W-:Y:S03]  /*ddd0*/  QGMMA.64x16x32.F32.E4M3.E4M3 R228, gdesc[UR4], R228, gsb0 ;  /* 0x0020000004e479f3 */ /* 0x000fe600080008e4 */
[----:B------:R0:W5:Y:S04]  /*dde0*/  LDL.LU R17, [R1+0x47c] ;  /* 0x00047c0001117983 */ /* 0x0001680000300800 */
[----:B------:R0:W5:Y:S04]  /*ddf0*/  LDL.LU R16, [R1+0x478] ;  /* 0x0004780001107983 */ /* 0x0001680000300800 */
[----:B------:R0:W5:Y:S04]  /*de00*/  LDL.LU R15, [R1+0x474] ;  /* 0x00047400010f7983 */ /* 0x0001680000300800 */
[----:B------:R0:W5:Y:S04]  /*de10*/  LDL.LU R14, [R1+0x470] ;  /* 0x00047000010e7983 */ /* 0x0001680000300800 */
[----:B------:R0:W5:Y:S04]  /*de20*/  LDL.LU R13, [R1+0x46c] ;  /* 0x00046c00010d7983 */ /* 0x0001680000300800 */
[----:B------:R0:W5:Y:S01]  /*de30*/  LDL.LU R12, [R1+0x468] ;  /* 0x00046800010c7983 */ /* 0x0001620000300800 */
[----:B------:R-:W-:-:S02]  /*de40*/  WARPGROUP.DEPBAR.LE gsb0, 0x0 ;  /* 0x00008000000079c5 */ /* 0x000fc40000010000 */
[----:B------:R-:W-:-:S06]  /*de50*/  WARPGROUP.ARRIVE ;  /* 0x00000000000079c5 */ /* 0x000fcc0000000000 */
[----:B------:R-:W-:Y:S01]  /*de60*/  QGMMA.64x16x32.F32.E4M3.E4M3 R4, gdesc[UR8], R4, gsb0 ;  /* 0x00200000080479f3 */ /* 0x000fe20008000804 */
[----:B------:R-:W-:Y:S04]  /*de70*/  STL.64 [R1], R228 ;  /* 0x000000e401007387 */ /* 0x000fe80000100a00 */
[----:B------:R-:W-:Y:S04]  /*de80*/  STL.64 [R1+0x8], R230 ;  /* 0x000008e601007387 */ /* 0x000fe80000100a00 */
[----:B------:R-:W-:Y:S04]  /*de90*/  STL.64 [R1+0x10], R232 ;  /* 0x000010e801007387 */ /* 0x000fe80000100a00 */
[----:B------:R1:W-:Y:S04]  /*dea0*/  STL.64 [R1+0x18], R234 ;  /* 0x000018ea01007387 */ /* 0x0003e80000100a00 */
[----:B-1----:R0:W5:Y:S04]  /*deb0*/  LDL.LU.64 R234, [R1+0x460] ;  /* 0x0004600001ea7983 */ /* 0x0021680000300a00 */
[----:B------:R0:W5:Y:S04]  /*dec0*/  LDL.LU.64 R232, [R1+0x458] ;  /* 0x0004580001e87983 */ /* 0x0001680000300a00 */
[----:B------:R0:W5:Y:S04]  /*ded0*/  LDL.LU.64 R230, [R1+0x450] ;  /* 0x0004500001e67983 */ /* 0x0001680000300a00 */
[----:B------:R0:W5:Y:S01]  /*dee0*/  LDL.LU.64 R228, [R1+0x448] ;  /* 0x0004480001e47983 */ /* 0x0001620000300a00 */
[----:B------:R-:W-:-:S03]  /*def0*/  WARPGROUP.DEPBAR.LE gsb0, 0x0 ;  /* 0x00008000000079c5 */ /* 0x000fc60000010000 */
[----:B------:R-:W-:Y:S04]  /*df00*/  STL.64 [R1+0x40], R4 ;  /* 0x0000400401007387 */ /* 0x000fe80000100a00 */
[----:B------:R1:W-:Y:S04]  /*df10*/  STL.64 [R1+0x48], R6 ;  /* 0x0000480601007387 */ /* 0x0003e80000100a00 */
[----:B------:R-:W-:Y:S04]  /*df20*/  STL.64 [R1+0x50], R8 ;  /* 0x0000500801007387 */ /* 0x000fe80000100a00 */
[----:B------:R2:W-:Y:S01]  /*df30*/  STL.64 [R1+0x58], R10 ;  /* 0x0000580a01007387 */ /* 0x0005e20000100a00 */
[----:B-1----:R-:W-:-:S03]  /*df40*/  IMAD.MOV.U32 R6, RZ, RZ, R4 ;  /* 0x000000ffff067224 */ /* 0x002fc600078e0004 */
[----:B--2---:R0:W5:Y:S04]  /*df50*/  LDL.LU.64 R10, [R1+0x440] ;  /* 0x00044000010a7983 */ /* 0x0041680000300a00 */
[----:B------:R0:W5:Y:S04]  /*df60*/  LDL.LU.64 R8, [R1+0x438] ;  /* 0x0004380001087983 */ /* 0x0001680000300a00 */
[----:B------:R0:W5:Y:S04]  /*df70*/  LDL.LU R7, [R1+0x430] ;  /* 0x0004300001077983 */ /* 0x0001680000300800 */
[----:B------:R0:W5:Y:S01]  /*df80*/  LDL.LU.64 R4, [R1+0x428] ;  /* 0x0004280001047983 */ /* 0x0001620000300a00 */
[----:B------:R-:W-:-:S04]  /*df90*/  UIADD3 UR59, UR59, 0x4, URZ ;  /* 0x000000043b3b7890 */ /* 0x000fc8000fffe03f */
[----:B------:R-:W-:-:S04]  /*dfa0*/  UISETP.NE.AND UP0, UPT, UR59, UR58, UPT ;  /* 0x0000003a3b00728c */ /* 0x000fc8000bf05270 */
[----:B------:R-:W-:-:S06]  /*dfb0*/  USEL UR4, URZ, 0x1, UP0 ;  /* 0x000000013f047887 */ /* 0x000fcc0008000000 */
[----:B------:R-:W-:Y:S01]  /*dfc0*/  ISETP.NE.AND P0, PT, RZ, UR4, PT ;  /* 0x00000004ff007c0c */ /* 0x000fe2000bf05270 */
[----:B------:R-:W-:-:S12]  /*dfd0*/  IMAD.U32 R3, RZ, RZ, UR59 ;  /* 0x0000003bff037e24 */ /* 0x000fd8000f8e00ff */
[----:B0-----:R-:W-:Y:S05]  /*dfe0*/  @!P0 BRA `(.L_x_28) ;  /* 0x0000003000288947 */ /* 0x001fea0003800000 */
[----:B------:R0:W-:Y:S04]  /*dff0*/  STL [R1+0x4ac], R49 ;  /* 0x0004ac3101007387 */ /* 0x0001e80000100800 */
[----:B------:R1:W-:Y:S01]  /*e000*/  STL [R1+0x4a8], R50 ;  /* 0x0004a83201007387 */ /* 0x0003e20000100800 */
[----:B0-----:R-:W-:-:S03]  /*e010*/  IMAD.MOV.U32 R49, RZ, RZ, R6 ;  /* 0x000000ffff317224 */ /* 0x001fc600078e0006 */
[----:B-1----:R-:W2:Y:S04]  /*e020*/  LDL R50, [R1+0x44] ;  /* 0x0000440001327983 */ /* 0x002ea80000100800 */
[----:B------:R0:W-:Y:S04]  /*e030*/  STL [R1+0x4a4], R51 ;  /* 0x0004a43301007387 */ /* 0x0001e80000100800 */
[----:B0-----:R-:W3:Y:S04]  /*e040*/  LDL R51, [R1+0x48] ;  /* 0x0000480001337983 */ /* 0x001ee80000100800 */
[----:B------:R0:W-:Y:S04]  /*e050*/  STL [R1+0x4a0], R52 ;  /* 0x0004a03401007387 */ /* 0x0001e80000100800 */
[----:B0-----:R-:W4:Y:S04]  /*e060*/  LDL R52, [R1+0x4c] ;  /* 0x00004c0001347983 */ /* 0x001f280000100800 */
        /* <DEDUP_REMOVED lines=25> */
[----:B0-----:R-:W2:Y:S04]  /*e200*/  LDL R33, [R1+0x7c] ;  /* 0x00007c0001217983 */ /* 0x001ea80000100800 */
[----:B------:R0:W-:Y:S04]  /*e210*/  STL [R1+0x468], R34 ;  /* 0x0004682201007387 */ /* 0x0001e80000100800 */
[----:B0-----:R-:W4:Y:S04]  /*e220*/  LDL R34, [R1] ;  /* 0x0000000001227983 */ /* 0x001f280000100800 */
[----:B------:R0:W-:Y:S04]  /*e230*/  STL [R1+0x464], R35 ;  /* 0x0004642301007387 */ /* 0x0001e80000100800 */
[----:B0-----:R-:W3:Y:S04]  /*e240*/  LDL R35, [R1+0x78] ;  /* 0x0000780001237983 */ /* 0x001ee80000100800 */
[----:B------:R0:W-:Y:S04]  /*e250*/  STL [R1+0x460], R36 ;  /* 0x0004602401007387 */ /* 0x0001e80000100800 */
[----:B0-----:R-:W4:Y:S04]  /*e260*/  LDL R36, [R1+0x4] ;  /* 0x0000040001247983 */ /* 0x001f280000100800 */
[----:B------:R-:W4:Y:S04]  /*e270*/  LDL.LU R3, [R1+0xac] ;  /* 0x0000ac0001037983 */ /* 0x000f280000300800 */
[----:B------:R-:W4:Y:S04]  /*e280*/  LDL.LU R6, [R1+0xb0] ;  /* 0x0000b00001067983 */ /* 0x000f280000300800 */
[----:B------:R0:W-:Y:S04]  /*e290*/  STL [R1+0x45c], R37 ;  /* 0x00045c2501007387 */ /* 0x0001e80000100800 */
[----:B0-----:R-:W4:Y:S04]  /*e2a0*/  LDL.LU R37, [R1+0xa8] ;  /* 0x0000a80001257983 */ /* 0x001f280000300800 */
[----:B------:R0:W-:Y:S04]  /*e2b0*/  STL [R1+0x458], R38 ;  /* 0x0004582601007387 */ /* 0x0001e80000100800 */
[----:B0-----:R-:W4:Y:S04]  /*e2c0*/  LDL.LU R38, [R1+0xa4] ;  /* 0x0000a40001267983 */ /* 0x001f280000300800 */
[----:B------:R0:W-:Y:S04]  /*e2d0*/  STL [R1+0x454], R39 ;  /* 0x0004542701007387 */ /* 0x0001e80000100800 */
[----:B0-----:R-:W4:Y:S04]  /*e2e0*/  LDL.LU R39, [R1+0xa0] ;  /* 0x0000a00001277983 */ /* 0x001f280000300800 */
        /* <DEDUP_REMOVED lines=16> */
[----:B-----5:R0:W-:Y:S04]  /*e3f0*/  STL [R1+0x430], R5 ;  /* 0x0004300501007387 */ /* 0x0201e80000100800 */
[----:B0-----:R-:W4:Y:S04]  /*e400*/  LDL R5, [R1+0x6c] ;  /* 0x00006c0001057983 */ /* 0x001f280000100800 */
[----:B------:R0:W-:Y:S04]  /*e410*/  STL [R1+0x42c], R4 ;  /* 0x00042c0401007387 */ /* 0x0001e80000100800 */
[----:B0-----:R-:W4:Y:S04]  /*e420*/  LDL R4, [R1+0x68] ;  /* 0x0000680001047983 */ /* 0x001f280000100800 */
[----:B------:R0:W-:Y:S04]  /*e430*/  STL [R1+0x428], R2 ;  /* 0x0004280201007387 */ /* 0x0001e80000100800 */
[----:B0-----:R-:W4:Y:S04]  /*e440*/  LDL R2, [R1+0x64] ;  /* 0x0000640001027983 */ /* 0x001f280000100800 */
[----:B------:R0:W-:Y:S04]  /*e450*/  STL [R1+0x424], R0 ;  /* 0x0004240001007387 */ /* 0x0001e80000100800 */
[----:B0-----:R-:W4:Y:S01]  /*e460*/  LDL R0, [R1+0x60] ;  /* 0x0000600001007983 */ /* 0x001f220000100800 */
[----:B--2---:R-:W-:-:S03]  /*e470*/  FADD R14, R33, R14 ;  /* 0x0000000e210e7221 */ /* 0x004fc60000000000 */
[----:B------:R-:W2:Y:S01]  /*e480*/  LDL.LU R33, [R1+0x80] ;  /* 0x0000800001217983 */ /* 0x000ea20000300800 */
[----:B---3--:R-:W-:-:S03]  /*e490*/  FADD R13, R35, R13 ;  /* 0x0000000d230d7221 */ /* 0x008fc60000000000 */
[----:B------:R-:W3:Y:S01]  /*e4a0*/  LDL.LU R35, [R1+0x84] ;  /* 0x0000840001237983 */ /* 0x000ee20000300800 */
[----:B----4-:R-:W-:-:S01]  /*e4b0*/  FADD R12, R29, R12 ;  /* 0x0000000c1d0c7221 */ /* 0x010fc20000000000 */
[----:B------:R-:W-:Y:S02]  /*e4c0*/  FADD R11, R31, R11 ;  /* 0x0000000b1f0b7221 */ /* 0x000fe40000000000 */
[----:B------:R-:W4:Y:S04]  /*e4d0*/  LDL.LU R31, [R1+0x88] ;  /* 0x00008800011f7983 */ /* 0x000f280000300800 */
[----:B------:R-:W4:Y:S01]  /*e4e0*/  LDL.LU R29, [R1+0x8c] ;  /* 0x00008c00011d7983 */ /* 0x000f220000300800 */
[----:B------:R-:W-:-:S03]  /*e4f0*/  FADD R10, R5, R10 ;  /* 0x0000000a050a7221 */ /* 0x000fc60000000000 */
[----:B------:R-:W4:Y:S01]  /*e500*/  LDL.LU R5, [R1+0x90] ;  /* 0x0000900001057983 */ /* 0x000f220000300800 */
[----:B------:R-:W-:-:S03]  /*e510*/  FADD R9, R4, R9 ;  /* 0x0000000904097221 */ /* 0x000fc60000000000 */
[----:B------:R-:W4:Y:S01]  /*e520*/  LDL.LU R4, [R1+0x94] ;  /* 0x0000940001047983 */ /* 0x000f220000300800 */
[----:B------:R-:W-:-:S03]  /*e530*/  FADD R8, R2, R8 ;  /* 0x0000000802087221 */ /* 0x000fc60000000000 */
[----:B------:R-:W4:Y:S01]  /*e540*/  LDL.LU R2, [R1+0x98] ;  /* 0x0000980001027983 */ /* 0x000f220000300800 */
[----:B------:R-:W-:-:S03]  /*e550*/  FADD R7, R0, R7 ;  /* 0x0000000700077221 */ /* 0x000fc60000000000 */
[----:B------:R-:W4:Y:S01]  /*e560*/  LDL.LU R0, [R1+0x9c] ;  /* 0x00009c0001007983 */ /* 0x000f220000300800 */
[----:B------:R-:W-:-:S01]  /*e570*/  FADD R15, R49, R15 ;  /* 0x0000000f310f7221 */ /* 0x000fc20000000000 */
[----:B------:R-:W-:Y:S01]  /*e580*/  FADD R16, R50, R16 ;  /* 0x0000001032107221 */ /* 0x000fe20000000000 */
[----:B------:R-:W-:-:S01]  /*e590*/  FADD R17, R51, R17 ;  /* 0x0000001133117221 */ /* 0x000fc20000000000 */
[----:B------:R-:W4:Y:S01]  /*e5a0*/  LDL.LU R49, [R1+0x4ac] ;  /* 0x0004ac0001317983 */ /* 0x000f220000300800 */
[----:B------:R-:W-:-:S01]  /*e5b0*/  FADD R18, R52, R18 ;  /* 0x0000001234127221 */ /* 0x000fc20000000000 */
[----:B------:R-:W-:Y:S02]  /*e5c0*/  FADD R19, R53, R19 ;  /* 0x0000001335137221 */ /* 0x000fe40000000000 */
        /* <DEDUP_REMOVED lines=17> */
[----:B--2---:R-:W-:-:S01]  /*e6e0*/  FADD R33, R32, R33 ;  /* 0x0000002120217221 */ /* 0x004fc20000000000 */
[----:B------:R-:W-:Y:S02]  /*e6f0*/  FADD R236, R46, R236 ;  /* 0x000000ec2eec7221 */ /* 0x000fe40000000000 */
[----:B------:R-:W2:Y:S01]  /*e700*/  LDL.LU R43, [R1+0x484] ;  /* 0x00048400012b7983 */ /* 0x000ea20000300800 */
[----:B------:R-:W-:-:S03]  /*e710*/  FADD R237, R47, R237 ;  /* 0x000000ed2fed7221 */ /* 0x000fc60000000000 */
[----:B------:R-:W2:Y:S04]  /*e720*/  LDL.LU R44, [R1+0x480] ;  /* 0x00048000012c7983 */ /* 0x000ea80000300800 */
[----:B------:R-:W2:Y:S04]  /*e730*/  LDL.LU R45, [R1+0x47c] ;  /* 0x00047c00012d7983 */ /* 0x000ea80000300800 */
[----:B------:R-:W2:Y:S04]  /*e740*/  LDL.LU R46, [R1+0x478] ;  /* 0x00047800012e7983 */ /* 0x000ea80000300800 */
[----:B------:R-:W2:Y:S04]  /*e750*/  LDL.LU R47, [R1+0x474] ;  /* 0x00047400012f7983 */ /* 0x000ea80000300800 */
[----:B------:R-:W2:Y:S01]  /*e760*/  LDL.LU R32, [R1+0x470] ;  /* 0x0004700001207983 */ /* 0x000ea20000300800 */
[----:B---3--:R-:W-:-:S03]  /*e770*/  FADD R35, R34, R35 ;  /* 0x0000002322237221 */ /* 0x008fc60000000000 */
[----:B------:R0:W-:Y:S01]  /*e780*/  STL [R1+0x80], R33 ;  /* 0x0000802101007387 */ /* 0x0001e20000100800 */
[----:B------:R-:W-:-:S01]  /*e790*/  FADD R39, R24, R39 ;  /* 0x0000002718277221 */ /* 0x000fc20000000000 */
[----:B------:R-:W-:Y:S02]  /*e7a0*/  FADD R38, R224, R38 ;  /* 0x00000026e0267221 */ /* 0x000fe40000000000 */
[----:B0-----:R-:W3:Y:S04]  /*e7b0*/  LDL.LU R33, [R1+0x46c] ;  /* 0x00046c0001217983 */ /* 0x001ee80000300800 */
[----:B------:R-:W3:Y:S04]  /*e7c0*/  LDL.LU R34, [R1+0x468] ;  /* 0x0004680001227983 */ /* 0x000ee80000300800 */
[----:B------:R0:W-:Y:S01]  /*e7d0*/  STL [R1+0x84], R35 ;  /* 0x0000842301007387 */ /* 0x0001e20000100800 */
[----:B------:R-:W-:-:S01]  /*e7e0*/  FADD R37, R225, R37 ;  /* 0x00000025e1257221 */ /* 0x000fc20000000000 */
[----:B------:R-:W-:-:S02]  /*e7f0*/  FADD R3, R226, R3 ;  /* 0x00000003e2037221 */ /* 0x000fc40000000000 */
[----:B0-----:R-:W3:Y:S01]  /*e800*/  LDL.LU R35, [R1+0x464] ;  /* 0x0004640001237983 */ /* 0x001ee20000300800 */
[----:B------:R-:W-:-:S01]  /*e810*/  FADD R6, R227, R6 ;  /* 0x00000006e3067221 */ /* 0x000fc20000000000 */
[----:B----4-:R-:W-:Y:S02]  /*e820*/  FADD R31, R36, R31 ;  /* 0x0000001f241f7221 */ /* 0x010fe40000000000 */
[----:B------:R-:W4:Y:S01]  /*e830*/  LDL.LU R36, [R1+0x460] ;  /* 0x0004600001247983 */ /* 0x000f220000300800 */
[----:B------:R-:W-:-:S03]  /*e840*/  FADD R29, R30, R29 ;  /* 0x0000001d1e1d7221 */ /* 0x000fc60000000000 */
[----:B------:R-:W-:Y:S04]  /*e850*/  STL [R1+0x88], R31 ;  /* 0x0000881f01007387 */ /* 0x000fe80000100800 */
[----:B------:R-:W-:Y:S01]  /*e860*/  STL [R1+0x8c], R29 ;  /* 0x00008c1d01007387 */ /* 0x000fe20000100800 */
[----:B------:R-:W-:-:S05]  /*e870*/  FADD R5, R28, R5 ;  /* 0x000000051c057221 */ /* 0x000fca0000000000 */
[----:B------:R-:W-:Y:S01]  /*e880*/  STL [R1+0x90], R5 ;  /* 0x0000900501007387 */ /* 0x000fe20000100800 */
[----:B------:R-:W-:-:S05]  /*e890*/  FADD R4, R27, R4 ;  /* 0x000000041b047221 */ /* 0x000fca0000000000 */
[----:B------:R-:W-:Y:S01]  /*e8a0*/  STL [R1+0x94], R4 ;  /* 0x0000940401007387 */ /* 0x000fe20000100800 */
[----:B------:R-:W-:-:S05]  /*e8b0*/  FADD R2, R26, R2 ;  /* 0x000000021a027221 */ /* 0x000fca0000000000 */
[----:B------:R-:W-:Y:S01]  /*e8c0*/  STL [R1+0x98], R2 ;  /* 0x0000980201007387 */ /* 0x000fe20000100800 */
[----:B------:R-:W-:-:S05]  /*e8d0*/  FADD R0, R25, R0 ;  /* 0x0000000019007221 */ /* 0x000fca0000000000 */
[----:B------:R-:W-:Y:S04]  /*e8e0*/  STL [R1+0x9c], R0 ;  /* 0x00009c0001007387 */ /* 0x000fe80000100800 */
[----:B------:R0:W-:Y:S04]  /*e8f0*/  STL [R1+0xa0], R39 ;  /* 0x0000a02701007387 */ /* 0x0001e80000100800 */
[----:B------:R1:W-:Y:S04]  /*e900*/  STL [R1+0xa4], R38 ;  /* 0x0000a42601007387 */ /* 0x0003e80000100800 */
[----:B0-----:R-:W2:Y:S04]  /*e910*/  LDL.LU R39, [R1+0xb4] ;  /* 0x0000b40001277983 */ /* 0x001ea80000300800 */
[----:B------:R0:W-:Y:S04]  /*e920*/  STL [R1+0xa8], R37 ;  /* 0x0000a82501007387 */ /* 0x0001e80000100800 */
[----:B-1----:R-:W3:Y:S04]  /*e930*/  LDL.LU R38, [R1+0xb8] ;  /* 0x0000b80001267983 */ /* 0x002ee80000300800 */
[----:B------:R-:W-:Y:S04]  /*e940*/  STL [R1+0xac], R3 ;  /* 0x0000ac0301007387 */ /* 0x000fe80000100800 */
[----:B0-----:R-:W4:Y:S04]  /*e950*/  LDL.LU R37, [R1+0xbc] ;  /* 0x0000bc0001257983 */ /* 0x001f280000300800 */
[----:B------:R0:W-:Y:S04]  /*e960*/  STL [R1+0xb0], R6 ;  /* 0x0000b00601007387 */ /* 0x0001e80000100800 */
[----:B------:R-:W4:Y:S04]  /*e970*/  LDL.LU R31, [R1+0xc0] ;  /* 0x0000c000011f7983 */ /* 0x000f280000300800 */
[----:B------:R-:W4:Y:S04]  /*e980*/  LDL.LU R30, [R1+0xc4] ;  /* 0x0000c400011e7983 */ /* 0x000f280000300800 */
[----:B------:R-:W4:Y:S04]  /*e990*/  LDL.LU R29, [R1+0xc8] ;  /* 0x0000c800011d7983 */ /* 0x000f280000300800 */
[----:B------:R-:W4:Y:S04]  /*e9a0*/  LDL.LU R28, [R1+0xcc] ;  /* 0x0000cc00011c7983 */ /* 0x000f280000300800 */
[----:B------:R-:W4:Y:S04]  /*e9b0*/  LDL.LU R27, [R1+0xd0] ;  /* 0x0000d000011b7983 */ /* 0x000f280000300800 */
[----:B------:R-:W4:Y:S04]  /*e9c0*/  LDL.LU R26, [R1+0xd4] ;  /* 0x0000d400011a7983 */ /* 0x000f280000300800 */
[----:B------:R-:W4:Y:S04]  /*e9d0*/  LDL.LU R25, [R1+0xd8] ;  /* 0x0000d80001197983 */ /* 0x000f280000300800 */
[----:B------:R-:W4:Y:S04]  /*e9e0*/  LDL.LU R24, [R1+0xdc] ;  /* 0x0000dc0001187983 */ /* 0x000f280000300800 */
[----:B0-----:R-:W4:Y:S04]  /*e9f0*/  LDL.LU R6, [R1+0xe0] ;  /* 0x0000e00001067983 */ /* 0x001f280000300800 */
[----:B------:R-:W4:Y:S04]  /*ea00*/  LDL.LU R5, [R1+0xe4] ;  /* 0x0000e40001057983 */ /* 0x000f280000300800 */
[----:B------:R-:W4:Y:S04]  /*ea10*/  LDL.LU R4, [R1+0xe8] ;  /* 0x0000e80001047983 */ /* 0x000f280000300800 */
[----:B------:R-:W4:Y:S04]  /*ea20*/  LDL.LU R3, [R1+0xec] ;  /* 0x0000ec0001037983 */ /* 0x000f280000300800 */
[----:B------:R-:W4:Y:S04]  /*ea30*/  LDL.LU R2, [R1+0xf0] ;  /* 0x0000f00001027983 */ /* 0x000f280000300800 */
[----:B------:R-:W4:Y:S01]  /*ea40*/  LDL.LU R0, [R1+0xf4] ;  /* 0x0000f40001007983 */ /* 0x000f220000300800 */
[----:B--2---:R-:W-:-:S01]  /*ea50*/  FADD R39, R228, R39 ;  /* 0x00000027e4277221 */ /* 0x004fc20000000000 */
[----:B---3--:R-:W-:-:S04]  /*ea60*/  FADD R38, R229, R38 ;  /* 0x00000026e5267221 */ /* 0x008fc80000000000 */
[----:B------:R0:W-:Y:S01]  /*ea70*/  STL [R1+0xb4], R39 ;  /* 0x0000b42701007387 */ /* 0x0001e20000100800 */
[----:B----4-:R-:W-:-:S03]  /*ea80*/  FADD R37, R230, R37 ;  /* 0x00000025e6257221 */ /* 0x010fc60000000000 */
[----:B------:R1:W-:Y:S01]  /*ea90*/  STL [R1+0xb8], R38 ;  /* 0x0000b82601007387 */ /* 0x0003e20000100800 */
[----:B------:R-:W-:-:S03]  /*eaa0*/  FADD R31, R231, R31 ;  /* 0x0000001fe71f7221 */ /* 0x000fc60000000000 */
        /* <DEDUP_REMOVED lines=24> */
[----:B0-----:R-:W4:Y:S01]  /*ec30*/  LDL.LU R39, [R1+0xf8] ;  /* 0x0000f80001277983 */ /* 0x001f220000300800 */
[----:B------:R-:W-:-:S03]  /*ec40*/  FADD R0, R212, R0 ;  /* 0x00000000d4007221 */ /* 0x000fc60000000000 */
[----:B------:R0:W-:Y:S04]  /*ec50*/  STL [R1+0xec], R3 ;  /* 0x0000ec0301007387 */ /* 0x0001e80000100800 */
[----:B-1----:R-:W4:Y:S04]  /*ec60*/  LDL.LU R38, [R1+0xfc] ;  /* 0x0000fc0001267983 */ /* 0x002f280000300800 */
[----:B------:R1:W-:Y:S04]  /*ec70*/  STL [R1+0xf0], R2 ;  /* 0x0000f00201007387 */ /* 0x0003e80000100800 */
[----:B--2---:R-:W2:Y:S04]  /*ec80*/  LDL.LU R37, [R1+0x100] ;  /* 0x0001000001257983 */ /* 0x004ea80000300800 */
[----:B------:R1:W-:Y:S04]  /*ec90*/  STL [R1+0xf4], R0 ;  /* 0x0000f40001007387 */ /* 0x0003e80000100800 */
[----:B---3--:R-:W3:Y:S04]  /*eca0*/  LDL.LU R31, [R1+0x104] ;  /* 0x00010400011f7983 */ /* 0x008ee80000300800 */
[----:B----4-:R-:W4:Y:S04]  /*ecb0*/  LDL.LU R30, [R1+0x108] ;  /* 0x00010800011e7983 */ /* 0x010f280000300800 */
        /* <DEDUP_REMOVED lines=10> */
[----:B-1----:R-:W4:Y:S04]  /*ed60*/  LDL.LU R2, [R1+0x134] ;  /* 0x0001340001027983 */ /* 0x002f280000300800 */
[----:B------:R-:W4:Y:S01]  /*ed70*/  LDL.LU R0, [R1+0x138] ;  /* 0x0001380001007983 */ /* 0x000f220000300800 */
[----:B------:R-:W-:-:S01]  /*ed80*/  FADD R39, R213, R39 ;  /* 0x00000027d5277221 */ /* 0x000fc20000000000 */
[----:B------:R-:W-:-:S04]  /*ed90*/  FADD R38, R214, R38 ;  /* 0x00000026d6267221 */ /* 0x000fc80000000000 */
[----:B------:R0:W-:Y:S01]  /*eda0*/  STL [R1+0xf8], R39 ;  /* 0x0000f82701007387 */ /* 0x0001e20000100800 */
[----:B--2---:R-:W-:-:S03]  /*edb0*/  FADD R37, R215, R37 ;  /* 0x00000025d7257221 */ /* 0x004fc60000000000 */
[----:B------:R1:W-:Y:S01]  /*edc0*/  STL [R1+0xfc], R38 ;  /* 0x0000fc2601007387 */ /* 0x0003e20000100800 */
[----:B---3--:R-:W-:-:S03]  /*edd0*/  FADD R31, R200, R31 ;  /* 0x0000001fc81f7221 */ /* 0x008fc60000000000 */
        /* <DEDUP_REMOVED lines=455> */
[----:B------:R-:W-:Y:S01]  /*10a50*/  STL [R1+0x35c], R39 ;  /* 0x00035c2701007387 */ /* 0x000fe20000100800 */
[----:B--2---:R-:W-:-:S03]  /*10a60*/  FADD R37, R48, R37 ;  /* 0x0000002530257221 */ /* 0x004fc60000000000 */
[----:B------:R-:W-:Y:S01]  /*10a70*/  STL [R1+0x360], R38 ;  /* 0x0003602601007387 */ /* 0x000fe20000100800 */
[----:B---3--:R-:W-:-:S03]  /*10a80*/  FADD R31, R49, R31 ;  /* 0x0000001f311f7221 */ /* 0x008fc60000000000 */
[----:B------:R0:W-:Y:S01]  /*10a90*/  STL [R1+0x364], R37 ;  /* 0x0003642501007387 */ /* 0x0001e20000100800 */
[----:B----4-:R-:W-:-:S03]  /*10aa0*/  FADD R30, R50, R30 ;  /* 0x0000001e321e7221 */ /* 0x010fc60000000000 */
[----:B------:R-:W-:Y:S01]  /*10ab0*/  STL [R1+0x368], R31 ;  /* 0x0003681f01007387 */ /* 0x000fe20000100800 */
[----:B------:R-:W-:-:S03]  /*10ac0*/  FADD R29, R51, R29 ;  /* 0x0000001d331d7221 */ /* 0x000fc60000000000 */
        /* <DEDUP_REMOVED lines=12> */
[----:B------:R1:W-:Y:S01]  /*10b90*/  STL [R1+0x384], R24 ;  /* 0x0003841801007387 */ /* 0x0003e20000100800 */
[----:B------:R-:W-:-:S03]  /*10ba0*/  FADD R5, R42, R5 ;  /* 0x000000052a057221 */ /* 0x000fc60000000000 */
[----:B------:R-:W-:Y:S01]  /*10bb0*/  STL [R1+0x388], R6 ;  /* 0x0003880601007387 */ /* 0x000fe20000100800 */
[----:B------:R-:W-:-:S03]  /*10bc0*/  FADD R4, R43, R4 ;  /* 0x000000042b047221 */ /* 0x000fc60000000000 */
[----:B------:R2:W-:Y:S01]  /*10bd0*/  STL [R1+0x38c], R5 ;  /* 0x00038c0501007387 */ /* 0x0005e20000100800 */
[----:B------:R-:W-:-:S03]  /*10be0*/  FADD R3, R44, R3 ;  /* 0x000000032c037221 */ /* 0x000fc60000000000 */
[----:B------:R3:W-:Y:S01]  /*10bf0*/  STL [R1+0x390], R4 ;  /* 0x0003900401007387 */ /* 0x0007e20000100800 */
[----:B------:R-:W-:-:S03]  /*10c00*/  FADD R2, R45, R2 ;  /* 0x000000022d027221 */ /* 0x000fc60000000000 */
[----:B0-----:R-:W4:Y:S01]  /*10c10*/  LDL.LU R37, [R1+0x3a0] ;  /* 0x0003a00001257983 */ /* 0x001f220000300800 */
[----:B------:R-:W-:-:S03]  /*10c20*/  FADD R0, R46, R0 ;  /* 0x000000002e007221 */ /* 0x000fc60000000000 */
[----:B------:R-:W-:Y:S04]  /*10c30*/  STL [R1+0x394], R3 ;  /* 0x0003940301007387 */ /* 0x000fe80000100800 */
[----:B------:R-:W4:Y:S04]  /*10c40*/  LDL.LU R38, [R1+0x3a4] ;  /* 0x0003a40001267983 */ /* 0x000f280000300800 */
[----:B------:R0:W-:Y:S04]  /*10c50*/  STL [R1+0x398], R2 ;  /* 0x0003980201007387 */ /* 0x0001e80000100800 */
[----:B------:R-:W4:Y:S04]  /*10c60*/  LDL.LU R39, [R1+0x3a8] ;  /* 0x0003a80001277983 */ /* 0x000f280000300800 */
[----:B------:R0:W-:Y:S04]  /*10c70*/  STL [R1+0x39c], R0 ;  /* 0x00039c0001007387 */ /* 0x0001e80000100800 */
[----:B-1----:R-:W4:Y:S04]  /*10c80*/  LDL.LU R24, [R1+0x3ac] ;  /* 0x0003ac0001187983 */ /* 0x002f280000300800 */
[----:B------:R-:W4:Y:S04]  /*10c90*/  LDL.LU R25, [R1+0x3b0] ;  /* 0x0003b00001197983 */ /* 0x000f280000300800 */
[----:B------:R-:W4:Y:S04]  /*10ca0*/  LDL.LU R26, [R1+0x3b4] ;  /* 0x0003b400011a7983 */ /* 0x000f280000300800 */
[----:B------:R-:W4:Y:S04]  /*10cb0*/  LDL.LU R27, [R1+0x3b8] ;  /* 0x0003b800011b7983 */ /* 0x000f280000300800 */
[----:B------:R-:W4:Y:S04]  /*10cc0*/  LDL.LU R28, [R1+0x3bc] ;  /* 0x0003bc00011c7983 */ /* 0x000f280000300800 */
[----:B------:R-:W4:Y:S04]  /*10cd0*/  LDL.LU R29, [R1+0x3c0] ;  /* 0x0003c000011d7983 */ /* 0x000f280000300800 */
[----:B------:R-:W4:Y:S04]  /*10ce0*/  LDL.LU R30, [R1+0x3c4] ;  /* 0x0003c400011e7983 */ /* 0x000f280000300800 */
[----:B------:R-:W4:Y:S04]  /*10cf0*/  LDL.LU R31, [R1+0x3c8] ;  /* 0x0003c800011f7983 */ /* 0x000f280000300800 */
[----:B--2---:R-:W2:Y:S04]  /*10d00*/  LDL.LU R5, [R1+0x3cc] ;  /* 0x0003cc0001057983 */ /* 0x004ea80000300800 */
[----:B---3--:R-:W3:Y:S04]  /*10d10*/  LDL.LU R4, [R1+0x3d0] ;  /* 0x0003d00001047983 */ /* 0x008ee80000300800 */
[----:B0-----:R-:W3:Y:S04]  /*10d20*/  LDL.LU R2, [R1+0x3d4] ;  /* 0x0003d40001027983 */ /* 0x001ee80000300800 */
[----:B------:R-:W3:Y:S04]  /*10d30*/  LDL.LU R0, [R1+0x3d8] ;  /* 0x0003d80001007983 */ /* 0x000ee80000300800 */
[----:B------:R-:W3:Y:S04]  /*10d40*/  LDL.LU R6, [R1+0x3dc] ;  /* 0x0003dc0001067983 */ /* 0x000ee80000300800 */
[----:B------:R-:W3:Y:S01]  /*10d50*/  LDL.LU R3, [R1+0x3e0] ;  /* 0x0003e00001037983 */ /* 0x000ee20000300800 */
[----:B----4-:R-:W-:-:S05]  /*10d60*/  FADD R37, R47, R37 ;  /* 0x000000252f257221 */ /* 0x010fca0000000000 */
[----:B------:R0:W-:Y:S01]  /*10d70*/  STL [R1+0x3a0], R37 ;  /* 0x0003a02501007387 */ /* 0x0001e20000100800 */
[----:B------:R-:W-:-:S03]  /*10d80*/  FADD R38, R32, R38 ;  /* 0x0000002620267221 */ /* 0x000fc60000000000 */
[----:B0-----:R-:W4:Y:S01]  /*10d90*/  LDL.LU R37, [R1+0x45c] ;  /* 0x00045c0001257983 */ /* 0x001f220000300800 */
[----:B------:R-:W-:-:S03]  /*10da0*/  FADD R39, R33, R39 ;  /* 0x0000002721277221 */ /* 0x000fc60000000000 */
[----:B------:R0:W-:Y:S01]  /*10db0*/  STL [R1+0x3a4], R38 ;  /* 0x0003a42601007387 */ /* 0x0001e20000100800 */
[----:B------:R-:W-:-:S01]  /*10dc0*/  FADD R24, R34, R24 ;  /* 0x0000001822187221 */ /* 0x000fc20000000000 */
[----:B------:R-:W-:Y:S02]  /*10dd0*/  FADD R25, R35, R25 ;  /* 0x0000001923197221 */ /* 0x000fe40000000000 */
[----:B0-----:R-:W2:Y:S04]  /*10de0*/  LDL.LU R38, [R1+0x458] ;  /* 0x0004580001267983 */ /* 0x001ea80000300800 */
[----:B------:R0:W-:Y:S04]  /*10df0*/  STL [R1+0x3a8], R39 ;  /* 0x0003a82701007387 */ /* 0x0001e80000100800 */
[----:B0-----:R-:W3:Y:S04]  /*10e00*/  LDL.LU R39, [R1+0x454] ;  /* 0x0004540001277983 */ /* 0x001ee80000300800 */
[----:B------:R0:W-:Y:S04]  /*10e10*/  STL [R1+0x3ac], R24 ;  /* 0x0003ac1801007387 */ /* 0x0001e80000100800 */
[----:B0-----:R-:W3:Y:S04]  /*10e20*/  LDL.LU R24, [R1+0x450] ;  /* 0x0004500001187983 */ /* 0x001ee80000300800 */
[----:B------:R0:W-:Y:S04]  /*10e30*/  STL [R1+0x3b0], R25 ;  /* 0x0003b01901007387 */ /* 0x0001e80000100800 */
[----:B0-----:R-:W3:Y:S01]  /*10e40*/  LDL.LU R25, [R1+0x44c] ;  /* 0x00044c0001197983 */ /* 0x001ee20000300800 */
[----:B------:R-:W-:-:S05]  /*10e50*/  FADD R26, R36, R26 ;  /* 0x0000001a241a7221 */ /* 0x000fca0000000000 */
[----:B------:R0:W-:Y:S04]  /*10e60*/  STL [R1+0x3b4], R26 ;  /* 0x0003b41a01007387 */ /* 0x0001e80000100800 */
[----:B0-----:R-:W3:Y:S01]  /*10e70*/  LDL.LU R26, [R1+0x448] ;  /* 0x00044800011a7983 */ /* 0x001ee20000300800 */
[----:B----4-:R-:W-:-:S05]  /*10e80*/  FADD R27, R37, R27 ;  /* 0x0000001b251b7221 */ /* 0x010fca0000000000 */
[----:B------:R0:W-:Y:S01]  /*10e90*/  STL [R1+0x3b8], R27 ;  /* 0x0003b81b01007387 */ /* 0x0001e20000100800 */
[----:B--2---:R-:W-:-:S03]  /*10ea0*/  FADD R28, R38, R28 ;  /* 0x0000001c261c7221 */ /* 0x004fc60000000000 */
[----:B0-----:R-:W2:Y:S04]  /*10eb0*/  LDL.LU R27, [R1+0x444] ;  /* 0x00044400011b7983 */ /* 0x001ea80000300800 */
[----:B------:R0:W-:Y:S01]  /*10ec0*/  STL [R1+0x3bc], R28 ;  /* 0x0003bc1c01007387 */ /* 0x0001e20000100800 */
[----:B---3--:R-:W-:-:S03]  /*10ed0*/  FADD R29, R39, R29 ;  /* 0x0000001d271d7221 */ /* 0x008fc60000000000 */
[----:B0-----:R-:W3:Y:S04]  /*10ee0*/  LDL.LU R28, [R1+0x440] ;  /* 0x00044000011c7983 */ /* 0x001ee80000300800 */
[----:B------:R0:W-:Y:S01]  /*10ef0*/  STL [R1+0x3c0], R29 ;  /* 0x0003c01d01007387 */ /* 0x0001e20000100800 */
[----:B------:R-:W-:-:S03]  /*10f00*/  FADD R30, R24, R30 ;  /* 0x0000001e181e7221 */ /* 0x000fc60000000000 */
[----:B0-----:R-:W4:Y:S04]  /*10f10*/  LDL.LU R29, [R1+0x43c] ;  /* 0x00043c00011d7983 */ /* 0x001f280000300800 */
[----:B------:R0:W-:Y:S01]  /*10f20*/  STL [R1+0x3c4], R30 ;  /* 0x0003c41e01007387 */ /* 0x0001e20000100800 */
[----:B------:R-:W-:-:S03]  /*10f30*/  FADD R31, R25, R31 ;  /* 0x0000001f191f7221 */ /* 0x000fc60000000000 */
[----:B0-----:R-:W4:Y:S04]  /*10f40*/  LDL.LU R30, [R1+0x438] ;  /* 0x00043800011e7983 */ /* 0x001f280000300800 */
[----:B------:R0:W-:Y:S04]  /*10f50*/  STL [R1+0x3c8], R31 ;  /* 0x0003c81f01007387 */ /* 0x0001e80000100800 */
[----:B0-----:R-:W4:Y:S01]  /*10f60*/  LDL.LU R31, [R1+0x434] ;  /* 0x00043400011f7983 */ /* 0x001f220000300800 */
[----:B------:R-:W-:-:S05]  /*10f70*/  FADD R5, R26, R5 ;  /* 0x000000051a057221 */ /* 0x000fca0000000000 */
[----:B------:R0:W-:Y:S04]  /*10f80*/  STL [R1+0x3cc], R5 ;  /* 0x0003cc0501007387 */ /* 0x0001e80000100800 */
[----:B0-----:R0:W5:Y:S01]  /*10f90*/  LDL.LU R5, [R1+0x430] ;  /* 0x0004300001057983 */ /* 0x0011620000300800 */
[----:B------:R-:W-:Y:S01]  /*10fa0*/  UMOV UR5, URZ ;  /* 0x0000003f00057c82 */ /* 0x000fe20008000000 */
[----:B--2---:R-:W-:-:S05]  /*10fb0*/  FADD R4, R27, R4 ;  /* 0x000000041b047221 */ /* 0x004fca0000000000 */
[----:B------:R1:W-:Y:S01]  /*10fc0*/  STL [R1+0x3d0], R4 ;  /* 0x0003d00401007387 */ /* 0x0003e20000100800 */
[----:B---3--:R-:W-:-:S03]  /*10fd0*/  FADD R2, R28, R2 ;  /* 0x000000021c027221 */ /* 0x008fc60000000000 */
[----:B-1----:R0:W5:Y:S04]  /*10fe0*/  LDL.LU R4, [R1+0x42c] ;  /* 0x00042c0001047983 */ /* 0x0021680000300800 */
[----:B------:R1:W-:Y:S01]  /*10ff0*/  STL [R1+0x3d4], R2 ;  /* 0x0003d40201007387 */ /* 0x0003e20000100800 */
[----:B----4-:R-:W-:-:S03]  /*11000*/  FADD R0, R29, R0 ;  /* 0x000000001d007221 */ /* 0x010fc60000000000 */
[----:B-1----:R0:W5:Y:S04]  /*11010*/  LDL.LU R2, [R1+0x428] ;  /* 0x0004280001027983 */ /* 0x0021680000300800 */
[----:B------:R1:W-:Y:S01]  /*11020*/  STL [R1+0x3d8], R0 ;  /* 0x0003d80001007387 */ /* 0x0003e20000100800 */
[----:B------:R-:W-:-:S03]  /*11030*/  FADD R6, R30, R6 ;  /* 0x000000061e067221 */ /* 0x000fc60000000000 */
[----:B-1----:R0:W5:Y:S01]  /*11040*/  LDL.LU R0, [R1+0x424] ;  /* 0x0004240001007983 */ /* 0x0021620000300800 */
[----:B------:R-:W-:-:S05]  /*11050*/  FADD R3, R3, R31 ;  /* 0x0000001f03037221 */ /* 0x000fca0000000000 */
[----:B------:R1:W-:Y:S04]  /*11060*/  STL [R1+0x3e0], R3 ;  /* 0x0003e00301007387 */ /* 0x0003e80000100800 */
[----:B------:R0:W-:Y:S01]  /*11070*/  STL [R1+0x3dc], R6 ;  /* 0x0003dc0601007387 */ /* 0x0001e20000100800 */
[----:B-1----:R-:W-:-:S07]  /*11080*/  IMAD.U32 R3, RZ, RZ, UR5 ;  /* 0x00000005ff037e24 */ /* 0x002fce000f8e00ff */
.L_x_28:
[----:B------:R-:W-:Y:S05]  /*11090*/  @!P1 BRA `(.L_x_29) ;  /* 0x0000000000049947 */ /* 0x000fea0003800000 */
[----:B------:R-:W-:Y:S01]  /*110a0*/  BPT.TRAP 0x1 ;  /* 0x000000040000795c */ /* 0x000fe20000300000 */
.L_x_29:
[----:B------:R1:W-:Y:S04]  /*110b0*/  STL [R1+0x428], R3 ;  /* 0x0004280301007387 */ /* 0x0003e80000100800 */
[----:B0-----:R-:W2:Y:S04]  /*110c0*/  LDL R6, [R1+0x3f0] ;  /* 0x0003f00001067983 */ /* 0x001ea80000100800 */
[----:B-1----:R-:W3:Y:S04]  /*110d0*/  LDL R3, [R1+0x3f8] ;  /* 0x0003f80001037983 */ /* 0x002ee80000100800 */
[----:B-----5:R0:W-:Y:S04]  /*110e0*/  STL [R1+0x424], R0 ;  /* 0x0004240001007387 */ /* 0x0201e80000100800 */
[----:B0-----:R-:W4:Y:S01]  /*110f0*/  LDL R0, [R1+0x3f4] ;  /* 0x0003f40001007983 */ /* 0x001f220000100800 */
[----:B------:R-:W-:-:S02]  /*11100*/  R2UR UR7, R5 ;  /* 0x00000000050772ca */ /* 0x000fc400000e0000 */
[----:B------:R-:W-:Y:S02]  /*11110*/  R2UR UR6, R2 ;  /* 0x00000000020672ca */ /* 0x000fe400000e0000 */
[----:B--2---:R-:W-:-:S09]  /*11120*/  ISETP.NE.AND P0, PT, R6, RZ, PT ;  /* 0x000000ff0600720c */ /* 0x004fd20003f05270 */
[----:B------:R-:W-:-:S05]  /*11130*/  IMAD.U32 R6, RZ, RZ, UR7 ;  /* 0x00000007ff067e24 */ /* 0x000fca000f8e00ff */
[----:B------:R-:W-:-:S05]  /*11140*/  @P0 LEA R6, R6, UR6, 0x3 ;  /* 0x0000000606060c11 */ /* 0x000fca000f8e18ff */
[----:B------:R-:W-:Y:S01]  /*11150*/  @P0 VIADD R6, R6, 0x18 ;  /* 0x0000001806060836 */ /* 0x000fe20000000000 */
[----:B---3--:R-:W-:Y:S02]  /*11160*/  R2UR UR5, R3 ;  /* 0x00000000030572ca */ /* 0x008fe400000e0000 */
[----:B------:R0:W5:Y:S02]  /*11170*/  LDL.LU R3, [R1+0x428] ;  /* 0x0004280001037983 */ /* 0x0001640000300800 */
[----:B----4-:R-:W-:Y:S02]  /*11180*/  @P0 PRMT R6, R0, 0x654, R6 ;  /* 0x0000065400060816 */ /* 0x010fe40000000006 */
[----:B------:R0:W5:Y:S02]  /*11190*/  LDL.LU R0, [R1+0x424] ;  /* 0x0004240001007983 */ /* 0x0001640000300800 */
[----:B------:R0:W-:Y:S05]  /*111a0*/  @P0 SYNCS.ARRIVE.TRANS64.RED.A1T0 RZ, [R6+URZ], RZ ;  /* 0x000000ff06ff09a7 */ /* 0x0001ea000810043f */
[----:B------:R-:W-:-:S06]  /*111b0*/  UISETP.GT.U32.AND UP0, UPT, UR5, 0x1, UPT ;  /* 0x000000010500788c */ /* 0x000fcc000bf04070 */
[----:B------:R-:W-:-:S13]  /*111c0*/  PLOP3.LUT P0, PT, PT, PT, UP0, 0x80, 0x0 ;  /* 0x000000000000781c */ /* 0x000fda0003f0f008 */
[----:B0-----:R-:W-:Y:S05]  /*111d0*/  @P0 BRA `(.L_x_30) ;  /* 0x0000000000040947 */ /* 0x001fea0003800000 */
[----:B------:R-:W-:Y:S01]  /*111e0*/  BPT.TRAP 0x1 ;  /* 0x000000040000795c */ /* 0x000fe20000300000 */
.L_x_30:
[----:B------:R-:W2:Y:S01]  /*111f0*/  LDL.LU R6, [R1+0x3e4] ;  /* 0x0003e40001067983 */ /* 0x000ea20000300800 */
[----:B-----5:R-:W-:Y:S02]  /*11200*/  R2UR UR5, R0 ;  /* 0x00000000000572ca */ /* 0x020fe400000e0000 */
[----:B------:R-:W-:Y:S02]  /*11210*/  R2UR UR6, R5 ;  /* 0x00000000050672ca */ /* 0x000fe400000e0000 */
[----:B------:R-:W-:-:S09]  /*11220*/  R2UR UR8, R4 ;  /* 0x00000000040872ca */ /* 0x000fd200000e0000 */
[----:B------:R-:W-:Y:S02]  /*11230*/  UIADD3 UR5, UR5, 0x1, URZ ;  /* 0x0000000105057890 */ /* 0x000fe4000fffe03f */
[----:B------:R-:W-:Y:S02]  /*11240*/  UIADD3 UR6, UR6, 0x1, URZ ;  /* 0x0000000106067890 */ /* 0x000fe4000fffe03f */
[----:B------:R-:W-:Y:S02]  /*11250*/  UISETP.NE.AND UP0, UPT, UR5, 0x3, UPT ;  /* 0x000000030500788c */ /* 0x000fe4000bf05270 */
[----:B------:R-:W-:-:S04]  /*11260*/  UISETP.NE.AND UP1, UPT, UR6, 0x3, UPT ;  /* 0x000000030600788c */ /* 0x000fc8000bf25270 */
[----:B------:R-:W-:-:S06]  /*11270*/  USEL UR6, UR6, URZ, UP1 ;  /* 0x0000003f06067287 */ /* 0x000fcc0008800000 */
[----:B------:R-:W-:Y:S01]  /*11280*/  IMAD.U32 R5, RZ, RZ, UR6 ;  /* 0x00000006ff057e24 */ /* 0x000fe2000f8e00ff */
[----:B--2---:R-:W-:-:S13]  /*11290*/  R2UR UR9, R6 ;  /* 0x00000000060972ca */ /* 0x004fda00000e0000 */
[----:B------:R-:W-:Y:S02]  /*112a0*/  UIADD3 UR7, UR9, -0x1, URZ ;  /* 0xffffffff09077890 */ /* 0x000fe4000fffe03f */
[----:B------:R-:W-:Y:S02]  /*112b0*/  UISETP.GT.AND UP2, UPT, UR9, 0x1, UPT ;  /* 0x000000010900788c */ /* 0x000fe4000bf44270 */
[----:B------:R-:W-:Y:S02]  /*112c0*/  USEL UR9, UR5, URZ, UP0 ;  /* 0x0000003f05097287 */ /* 0x000fe40008000000 */
[----:B------:R-:W-:Y:S01]  /*112d0*/  IMAD.U32 R6, RZ, RZ, UR7 ;  /* 0x00000007ff067e24 */ /* 0x000fe2000f8e00ff */
[----:B------:R-:W-:Y:S01]  /*112e0*/  USEL UR5, URZ, 0x1, UP0 ;  /* 0x000000013f057887 */ /* 0x000fe20008000000 */
[----:B------:R-:W-:Y:S02]  /*112f0*/  PLOP3.LUT P0, PT, PT, PT, UP2, 0x80, 0x0 ;  /* 0x000000000000781c */ /* 0x000fe40003f0f028 */
[----:B------:R-:W-:Y:S01]  /*11300*/  IMAD.U32 R0, RZ, RZ, UR9 ;  /* 0x00000009ff007e24 */ /* 0x000fe2000f8e00ff */
[----:B------:R0:W-:Y:S01]  /*11310*/  STL [R1+0x3e4], R6 ;  /* 0x0003e40601007387 */ /* 0x0001e20000100800 */
[----:B------:R-:W-:-:S03]  /*11320*/  ULOP3.LUT UR8, UR8, UR5, URZ, 0x3c, !UPT ;  /* 0x0000000508087292 */ /* 0x000fc6000f8e3c3f */
[----:B------:R-:W-:-:S03]  /*11330*/  UMOV UR5, 0x1 ;  /* 0x0000000100057882 */ /* 0x000fc60000000000 */
[----:B------:R-:W-:-:S03]  /*11340*/  IMAD.U32 R4, RZ, RZ, UR8 ;  /* 0x00000008ff047e24 */ /* 0x000fc6000f8e00ff */
[----:B0-----:R-:W-:Y:S05]  /*11350*/  @P0 BRA `(.L_x_31) ;  /* 0xffffff88003c0947 */ /* 0x001fea000383ffff */
.L_x_23:
[----:B------:R-:W-:-:S13]  /*11360*/  R2UR UR4, R3 ;  /* 0x00000000030472ca */ /* 0x000fda00000e0000 */
[----:B------:R-:W-:-:S04]  /*11370*/  UISETP.NE.AND UP0, UPT, UR4, URZ, UPT ;  /* 0x0000003f0400728c */ /* 0x000fc8000bf05270 */
[----:B------:R-:W-:-:S06]  /*11380*/  USEL UR4, URZ, 0x1, !UP0 ;  /* 0x000000013f047887 */ /* 0x000fcc000c000000 */
[----:B------:R-:W-:-:S13]  /*11390*/  ISETP.NE.AND P0, PT, RZ, UR4, PT ;  /* 0x00000004ff007c0c */ /* 0x000fda000bf05270 */
[----:B------:R-:W-:Y:S05]  /*113a0*/  @!P0 BRA `(.L_x_32) ;  /* 0x0000003000108947 */ /* 0x000fea0003800000 */
[----:B------:R-:W2:Y:S04]  /*113b0*/  LDL.LU R3, [R1+0x4c] ;  /* 0x00004c0001037983 */ /* 0x000ea80000300800 */
[----:B------:R-:W3:Y:S04]  /*113c0*/  LDL.LU R0, [R1+0x50] ;  /* 0x0000500001007983 */ /* 0x000ee80000300800 */
[----:B------:R-:W4:Y:S04]  /*113d0*/  LDL.LU R4, [R1+0x54] ;  /* 0x0000540001047983 */ /* 0x000f280000300800 */
        /* <DEDUP_REMOVED lines=44> */
[----:B------:R-:W-:Y:S04]  /*116a0*/  STL [R1+0x428], R31 ;  /* 0x0004281f01007387 */ /* 0x000fe80000100800 */
[----:B------:R1:W-:Y:S01]  /*116b0*/  STL [R1+0x424], R2 ;  /* 0x0004240201007387 */ /* 0x0003e20000100800 */
[----:B--2---:R-:W-:Y:S01]  /*116c0*/  FADD R18, R3, R18 ;  /* 0x0000001203127221 */ /* 0x004fe20000000000 */
[----:B---3--:R-:W-:Y:S01]  /*116d0*/  FADD R19, R0, R19 ;  /* 0x0000001300137221 */ /* 0x008fe20000000000 */
[----:B----4-:R-:W-:Y:S01]  /*116e0*/  FADD R20, R4, R20 ;  /* 0x0000001404147221 */ /* 0x010fe20000000000 */
[----:B------:R-:W-:Y:S01]  /*116f0*/  FADD R21, R5, R21 ;  /* 0x0000001505157221 */ /* 0x000fe20000000000 */
[----:B------:R-:W-:Y:S01]  /*11700*/  FADD R22, R6, R22 ;  /* 0x0000001606167221 */ /* 0x000fe20000000000 */
[----:B------:R-:W-:-:S02]  /*11710*/  FADD R17, R48, R17 ;  /* 0x0000001130117221 */ /* 0x000fc40000000000 */
[----:B------:R-:W2:Y:S01]  /*11720*/  LDL.LU R48, [R1+0x20] ;  /* 0x0000200001307983 */ /* 0x000ea20000300800 */
[----:B------:R-:W-:-:S03]  /*11730*/  FADD R16, R49, R16 ;  /* 0x0000001031107221 */ /* 0x000fc60000000000 */
[----:B------:R-:W3:Y:S01]  /*11740*/  LDL.LU R49, [R1+0x24] ;  /* 0x0000240001317983 */ /* 0x000ee20000300800 */
        /* <DEDUP_REMOVED lines=11> */
[----:B------:R-:W4:Y:S04]  /*11800*/  LDL.LU R55, [R1+0x3c] ;  /* 0x00003c0001377983 */ /* 0x000f280000300800 */
[----:B------:R-:W4:Y:S01]  /*11810*/  LDL.LU R5, [R1+0x80] ;  /* 0x0000800001057983 */ /* 0x000f220000300800 */
[----:B------:R-:W-:-:S03]  /*11820*/  FADD R9, R40, R9 ;  /* 0x0000000928097221 */ /* 0x000fc60000000000 */
[----:B------:R-:W4:Y:S04]  /*11830*/  LDL.LU R40, [R1] ;  /* 0x0000000001287983 */ /* 0x000f280000300800 */
[----:B------:R-:W4:Y:S01]  /*11840*/  LDL.LU R6, [R1+0x84] ;  /* 0x0000840001067983 */ /* 0x000f220000300800 */
[----:B------:R-:W-:-:S03]  /*11850*/  FADD R8, R41, R8 ;  /* 0x0000000829087221 */ /* 0x000fc60000000000 */
[----:B------:R-:W4:Y:S01]  /*11860*/  LDL.LU R41, [R1+0x4] ;  /* 0x0000040001297983 */ /* 0x000f220000300800 */
[----:B------:R-:W-:-:S03]  /*11870*/  FADD R7, R42, R7 ;  /* 0x000000072a077221 */ /* 0x000fc60000000000 */
[----:B------:R-:W4:Y:S04]  /*11880*/  LDL.LU R42, [R1+0x88] ;  /* 0x00008800012a7983 */ /* 0x000f280000300800 */
[----:B0-----:R-:W4:Y:S04]  /*11890*/  LDL.LU R43, [R1+0x8] ;  /* 0x00000800012b7983 */ /* 0x001f280000300800 */
        /* <DEDUP_REMOVED lines=23> */
[----:B------:R-:W4:Y:S01]  /*11a10*/  LDL.LU R4, [R1+0xf0] ;  /* 0x0000f00001047983 */ /* 0x000f220000300800 */
[----:B--2---:R-:W-:-:S03]  /*11a20*/  FADD R23, R48, R23 ;  /* 0x0000001730177221 */ /* 0x004fc60000000000 */
[----:B------:R-:W2:Y:S01]  /*11a30*/  LDL.LU R48, [R1+0x4a4] ;  /* 0x0004a40001307983 */ /* 0x000ea20000300800 */
[----:B---3--:R-:W-:-:S03]  /*11a40*/  FADD R232, R49, R232 ;  /* 0x000000e831e87221 */ /* 0x008fc60000000000 */
[----:B------:R-:W3:Y:S01]  /*11a50*/  LDL.LU R49, [R1+0x4a0] ;  /* 0x0004a00001317983 */ /* 0x000ee20000300800 */
[----:B----4-:R-:W-:-:S03]  /*11a60*/  FADD R233, R50, R233 ;  /* 0x000000e932e97221 */ /* 0x010fc60000000000 */
        /* <DEDUP_REMOVED lines=11> */
[----:B------:R0:W-:Y:S01]  /*11b20*/  STL [R1+0x80], R5 ;  /* 0x0000800501007387 */ /* 0x0001e20000100800 */
[----:B------:R-:W-:-:S03]  /*11b30*/  FADD R6, R40, R6 ;  /* 0x0000000628067221 */ /* 0x000fc60000000000 */
[----:B0-----:R-:W2:Y:S04]  /*11b40*/  LDL.LU R5, [R1+0xf4] ;  /* 0x0000f40001057983 */ /* 0x001ea80000300800 */
[----:B------:R-:W4:Y:S04]  /*11b50*/  LDL.LU R40, [R1+0x484] ;  /* 0x0004840001287983 */ /* 0x000f280000300800 */
[----:B------:R0:W-:Y:S04]  /*11b60*/  STL [R1+0x84], R6 ;  /* 0x0000840601007387 */ /* 0x0001e80000100800 */
[----:B0-----:R-:W3:Y:S01]  /*11b70*/  LDL.LU R6, [R1+0xf8] ;  /* 0x0000f80001067983 */ /* 0x001ee20000300800 */
[----:B------:R-:W-:-:S03]  /*11b80*/  FADD R42, R41, R42 ;  /* 0x0000002a292a7221 */ /* 0x000fc60000000000 */
[----:B------:R-:W4:Y:S04]  /*11b90*/  LDL.LU R41, [R1+0x480] ;  /* 0x0004800001297983 */ /* 0x000f280000300800 */
[----:B------:R0:W-:Y:S01]  /*11ba0*/  STL [R1+0x88], R42 ;  /* 0x0000882a01007387 */ /* 0x0001e20000100800 */
[----:B------:R-:W-:-:S03]  /*11bb0*/  FADD R44, R43, R44 ;  /* 0x0000002c2b2c7221 */ /* 0x000fc60000000000 */
[----:B0-----:R-:W4:Y:S01]  /*11bc0*/  LDL.LU R42, [R1+0x47c] ;  /* 0x00047c00012a7983 */ /* 0x001f220000300800 */
        /* <DEDUP_REMOVED lines=9> */
[----:B0-----:R-:W4:Y:S04]  /*11c60*/  LDL.LU R46, [R1+0x46c] ;  /* 0x00046c00012e7983 */ /* 0x001f280000300800 */
[----:B------:R-:W4:Y:S04]  /*11c70*/  LDL.LU R47, [R1+0x468] ;  /* 0x00046800012f7983 */ /* 0x000f280000300800 */
[----:B------:R0:W-:Y:S01]  /*11c80*/  STL [R1+0x94], R32 ;  /* 0x0000942001007387 */ /* 0x0001e20000100800 */
[----:B------:R-:W-:Y:S01]  /*11c90*/  FADD R38, R37, R38 ;  /* 0x0000002625267221 */ /* 0x000fe20000000000 */
[----:B------:R-:W-:-:S02]  /*11ca0*/  FADD R39, R224, R39 ;  /* 0x00000027e0277221 */ /* 0x000fc40000000000 */
        /* <DEDUP_REMOVED lines=8> */
[----:B------:R-:W-:-:S03]  /*11d30*/  FADD R26, R227, R26 ;  /* 0x0000001ae31a7221 */ /* 0x000fc60000000000 */
[----:B0-----:R-:W4:Y:S04]  /*11d40*/  LDL.LU R36, [R1+0x454] ;  /* 0x0004540001247983 */ /* 0x001f280000300800 */
[----:B------:R-:W4:Y:S04]  /*11d50*/  LDL.LU R37, [R1+0x450] ;  /* 0x0004500001257983 */ /* 0x000f280000300800 */
[----:B------:R0:W-:Y:S01]  /*11d60*/  STL [R1+0xa0], R38 ;  /* 0x0000a02601007387 */ /* 0x0001e20000100800 */
[----:B-----5:R-:W-:-:S03]  /*11d70*/  FADD R27, R228, R27 ;  /* 0x0000001be41b7221 */ /* 0x020fc60000000000 */
[----:B0-----:R-:W4:Y:S04]  /*11d80*/  LDL.LU R38, [R1+0x44c] ;  /* 0x00044c0001267983 */ /* 0x001f280000300800 */
[----:B------:R0:W-:Y:S01]  /*11d90*/  STL [R1+0xa4], R39 ;  /* 0x0000a42701007387 */ /* 0x0001e20000100800 */
[----:B------:R-:W-:-:S03]  /*11da0*/  FADD R28, R229, R28 ;  /* 0x0000001ce51c7221 */ /* 0x000fc60000000000 */
[----:B0-----:R-:W4:Y:S04]  /*11db0*/  LDL.LU R39, [R1+0x448] ;  /* 0x0004480001277983 */ /* 0x001f280000300800 */
[----:B------:R-:W2:Y:S04]  /*11dc0*/  LDL.LU R224, [R1+0xdc] ;  /* 0x0000dc0001e07983 */ /* 0x000ea80000300800 */
[----:B------:R0:W-:Y:S01]  /*11dd0*/  STL [R1+0xa8], R24 ;  /* 0x0000a81801007387 */ /* 0x0001e20000100800 */
[----:B------:R-:W-:-:S03]  /*11de0*/  FADD R29, R230, R29 ;  /* 0x0000001de61d7221 */ /* 0x000fc60000000000 */
[----:B0-----:R-:W4:Y:S04]  /*11df0*/  LDL.LU R24, [R1+0x444] ;  /* 0x0004440001187983 */ /* 0x001f280000300800 */
[----:B------:R-:W3:Y:S04]  /*11e00*/  LDL.LU R225, [R1+0xd8] ;  /* 0x0000d80001e17983 */ /* 0x000ee80000300800 */
[----:B------:R0:W-:Y:S04]  /*11e10*/  STL [R1+0xac], R25 ;  /* 0x0000ac1901007387 */ /* 0x0001e80000100800 */
[----:B0-----:R-:W4:Y:S04]  /*11e20*/  LDL.LU R25, [R1+0x440] ;  /* 0x0004400001197983 */ /* 0x001f280000300800 */
[----:B------:R-:W4:Y:S04]  /*11e30*/  LDL.LU R226, [R1+0xd4] ;  /* 0x0000d40001e27983 */ /* 0x000f280000300800 */
        /* <DEDUP_REMOVED lines=11> */
[----:B------:R-:W4:Y:S01]  /*11ef0*/  LDL.LU R230, [R1+0xc4] ;  /* 0x0000c40001e67983 */ /* 0x000f220000300800 */
[----:B------:R-:W-:Y:S01]  /*11f00*/  FADD R30, R231, R30 ;  /* 0x0000001ee71e7221 */ /* 0x000fe20000000000 */
[----:B------:R-:W-:-:S04]  /*11f10*/  FADD R2, R223, R2 ;  /* 0x00000002df027221 */ /* 0x000fc80000000000 */
[----:B------:R0:W-:Y:S01]  /*11f20*/  STL [R1+0xc0], R30 ;  /* 0x0000c01e01007387 */ /* 0x0001e20000100800 */
[----:B------:R-:W-:Y:S01]  /*11f30*/  FADD R31, R208, R31 ;  /* 0x0000001fd01f7221 */ /* 0x000fe20000000000 */
[----:B------:R-:W-:Y:S01]  /*11f40*/  FADD R3, R209, R3 ;  /* 0x00000003d1037221 */ /* 0x000fe20000000000 */
[----:B------:R-:W-:Y:S01]  /*11f50*/  FADD R0, R210, R0 ;  /* 0x00000000d2007221 */ /* 0x000fe20000000000 */
[----:B0-----:R-:W4:Y:S01]  /*11f60*/  LDL.LU R30, [R1+0x42c] ;  /* 0x00042c00011e7983 */ /* 0x001f220000300800 */
[----:B--2---:R-:W-:Y:S01]  /*11f70*/  FADD R224, R222, R224 ;  /* 0x000000e0dee07221 */ /* 0x004fe20000000000 */
[----:B---3--:R-:W-:Y:S01]  /*11f80*/  FADD R225, R221, R225 ;  /* 0x000000e1dde17221 */ /* 0x008fe20000000000 */
[----:B----4-:R-:W-:Y:S01]  /*11f90*/  FADD R226, R220, R226 ;  /* 0x000000e2dce27221 */ /* 0x010fe20000000000 */
[----:B------:R-:W-:Y:S01]  /*11fa0*/  FADD R227, R219, R227 ;  /* 0x000000e3dbe37221 */ /* 0x000fe20000000000 */
[----:B------:R-:W-:Y:S01]  /*11fb0*/  FADD R228, R218, R228 ;  /* 0x000000e4dae47221 */ /* 0x000fe20000000000 */
[----:B------:R-:W-:Y:S01]  /*11fc0*/  FADD R229, R217, R229 ;  /* 0x000000e5d9e57221 */ /* 0x000fe20000000000 */
[----:B------:R-:W-:-:S05]  /*11fd0*/  FADD R230, R216, R230 ;  /* 0x000000e6d8e67221 */ /* 0x000fca0000000000 */
        /* <DEDUP_REMOVED lines=9> */
[----:B0-----:R-:W2:Y:S04]  /*12070*/  LDL.LU R31, [R1+0xfc] ;  /* 0x0000fc00011f7983 */ /* 0x001ea80000300800 */
[----:B------:R0:W-:Y:S04]  /*12080*/  STL [R1+0xe8], R3 ;  /* 0x0000e80301007387 */ /* 0x0001e80000100800 */
[----:B------:R1:W-:Y:S04]  /*12090*/  STL [R1+0xec], R0 ;  /* 0x0000ec0001007387 */ /* 0x0003e80000100800 */
[----:B------:R-:W3:Y:S01]  /*120a0*/  LDL.LU R2, [R1+0x100] ;  /* 0x0001000001027983 */ /* 0x000ee20000300800 */
[----:B------:R-:W-:Y:S01]  /*120b0*/  FADD R4, R211, R4 ;  /* 0x00000004d3047221 */ /* 0x000fe20000000000 */
[----:B------:R-:W-:Y:S01]  /*120c0*/  FADD R5, R212, R5 ;  /* 0x00000005d4057221 */ /* 0x000fe20000000000 */
[----:B------:R-:W-:-:S03]  /*120d0*/  FADD R6, R213, R6 ;  /* 0x00000006d5067221 */ /* 0x000fc60000000000 */
[----:B------:R4:W-:Y:S04]  /*120e0*/  STL [R1+0xf0], R4 ;  /* 0x0000f00401007387 */ /* 0x0009e80000100800 */
[----:B------:R-:W3:Y:S04]  /*120f0*/  LDL.LU R213, [R1+0x10c] ;  /* 0x00010c0001d57983 */ /* 0x000ee80000300800 */
[----:B------:R4:W-:Y:S04]  /*12100*/  STL [R1+0xf4], R5 ;  /* 0x0000f40501007387 */ /* 0x0009e80000100800 */
[----:B------:R-:W3:Y:S04]  /*12110*/  LDL.LU R212, [R1+0x110] ;  /* 0x0001100001d47983 */ /* 0x000ee80000300800 */
[----:B------:R-:W3:Y:S04]  /*12120*/  LDL.LU R211, [R1+0x114] ;  /* 0x0001140001d37983 */ /* 0x000ee80000300800 */
[----:B------:R4:W-:Y:S04]  /*12130*/  STL [R1+0xf8], R6 ;  /* 0x0000f80601007387 */ /* 0x0009e80000100800 */
[----:B------:R-:W3:Y:S04]  /*12140*/  LDL.LU R210, [R1+0x118] ;  /* 0x0001180001d27983 */ /* 0x000ee80000300800 */
        /* <DEDUP_REMOVED lines=18> */
[----:B0-----:R-:W3:Y:S04]  /*12270*/  LDL.LU R3, [R1+0x164] ;  /* 0x0001640001037983 */ /* 0x001ee80000300800 */
[----:B-1----:R-:W3:Y:S04]  /*12280*/  LDL.LU R0, [R1+0x168] ;  /* 0x0001680001007983 */ /* 0x002ee80000300800 */
[----:B----4-:R-:W4:Y:S04]  /*12290*/  LDL.LU R4, [R1+0x16c] ;  /* 0x00016c0001047983 */ /* 0x010f280000300800 */
[----:B------:R-:W4:Y:S04]  /*122a0*/  LDL.LU R5, [R1+0x170] ;  /* 0x0001700001057983 */ /* 0x000f280000300800 */
[----:B------:R-:W4:Y:S01]  /*122b0*/  LDL.LU R6, [R1+0x174] ;  /* 0x0001740001067983 */ /* 0x000f220000300800 */
[----:B--2---:R-:W-:-:S05]  /*122c0*/  FADD R31, R214, R31 ;  /* 0x0000001fd61f7221 */ /* 0x004fca0000000000 */
[----:B------:R0:W-:Y:S01]  /*122d0*/  STL [R1+0xfc], R31 ;  /* 0x0000fc1f01007387 */ /* 0x0001e20000100800 */
[----:B---3--:R-:W-:-:S03]  /*122e0*/  FADD R2, R215, R2 ;  /* 0x00000002d7027221 */ /* 0x008fc60000000000 */
[----:B0-----:R-:W2:Y:S04]  /*122f0*/  LDL.LU R31, [R1+0x428] ;  /* 0x00042800011f7983 */ /* 0x001ea80000300800 */
[----:B------:R-:W3:Y:S04]  /*12300*/  LDL.LU R214, [R1+0x108] ;  /* 0x0001080001d67983 */ /* 0x000ee80000300800 */
[----:B------:R0:W-:Y:S04]  /*12310*/  STL [R1+0x100], R2 ;  /* 0x0001000201007387 */ /* 0x0001e80000100800 */
[----:B0-----:R0:W5:Y:S04]  /*12320*/  LDL.LU R2, [R1+0x424] ;  /* 0x0004240001027983 */ /* 0x0011680000300800 */
[----:B------:R-:W2:Y:S01]  /*12330*/  LDL.LU R215, [R1+0x104] ;  /* 0x0001040001d77983 */ /* 0x000ea20000300800 */
[----:B------:R-:W-:Y:S01]  /*12340*/  FADD R213, R202, R213 ;  /* 0x000000d5cad57221 */ /* 0x000fe20000000000 */
        /* <DEDUP_REMOVED lines=23> */
[----:B----4-:R-:W-:Y:S01]  /*124c0*/  FADD R4, R178, R4 ;  /* 0x00000004b2047221 */ /* 0x010fe20000000000 */
[----:B------:R-:W-:Y:S01]  /*124d0*/  FADD R5, R179, R5 ;  /* 0x00000005b3057221 */ /* 0x000fe20000000000 */
[----:B------:R-:W-:Y:S01]  /*124e0*/  FADD R6, R180, R6 ;  /* 0x00000006b4067221 */ /* 0x000fe20000000000 */
[----:B---3--:R-:W-:Y:S01]  /*124f0*/  FADD R214, R201, R214 ;  /* 0x000000d6c9d67221 */ /* 0x008fe20000000000 */
[----:B--2---:R-:W-:-:S05]  /*12500*/  FADD R215, R200, R215 ;  /* 0x000000d7c8d77221 */ /* 0x004fca0000000000 */
        /* <DEDUP_REMOVED lines=26> */
[----:B------:R-:W4:Y:S04]  /*126b0*/  LDL.LU R201, [R1+0x178] ;  /* 0x0001780001c97983 */ /* 0x000f280000300800 */
[----:B------:R0:W-:Y:S04]  /*126c0*/  STL [R1+0x16c], R4 ;  /* 0x00016c0401007387 */ /* 0x0001e80000100800 */
[----:B------:R-:W4:Y:S04]  /*126d0*/  LDL.LU R200, [R1+0x17c] ;  /* 0x00017c0001c87983 */ /* 0x000f280000300800 */
[----:B------:R0:W-:Y:S04]  /*126e0*/  STL [R1+0x170], R5 ;  /* 0x0001700501007387 */ /* 0x0001e80000100800 */
[----:B-1----:R-:W4:Y:S04]  /*126f0*/  LDL.LU R215, [R1+0x180] ;  /* 0x0001800001d77983 */ /* 0x002f280000300800 */
[----:B------:R1:W-:Y:S04]  /*12700*/  STL [R1+0x174], R6 ;  /* 0x0001740601007387 */ /* 0x0003e80000100800 */
[----:B--2---:R-:W2:Y:S04]  /*12710*/  LDL.LU R214, [R1+0x184] ;  /* 0x0001840001d67983 */ /* 0x004ea80000300800 */
[----:B---3--:R-:W3:Y:S04]  /*12720*/  LDL.LU R213, [R1+0x188] ;  /* 0x0001880001d57983 */ /* 0x008ee80000300800 */
[----:B----4-:R-:W4:Y:S04]  /*12730*/  LDL.LU R212, [R1+0x18c] ;  /* 0x00018c0001d47983 */ /* 0x010f280000300800 */
[----:B0-----:R-:W4:Y:S04]  /*12740*/  LDL.LU R211, [R1+0x190] ;  /* 0x0001900001d37983 */ /* 0x001f280000300800 */
        /* <DEDUP_REMOVED lines=23> */
[----:B-1----:R-:W4:Y:S01]  /*128c0*/  LDL.LU R6, [R1+0x1f0] ;  /* 0x0001f00001067983 */ /* 0x002f220000300800 */
[----:B------:R-:W-:Y:S01]  /*128d0*/  FADD R201, R181, R201 ;  /* 0x000000c9b5c97221 */ /* 0x000fe20000000000 */
[----:B------:R-:W-:-:S04]  /*128e0*/  FADD R200, R182, R200 ;  /* 0x000000c8b6c87221 */ /* 0x000fc80000000000 */
[----:B------:R0:W-:Y:S01]  /*128f0*/  STL [R1+0x178], R201 ;  /* 0x000178c901007387 */ /* 0x0001e20000100800 */
[----:B------:R-:W-:-:S03]  /*12900*/  FADD R215, R183, R215 ;  /* 0x000000d7b7d77221 */ /* 0x000fc60000000000 */
        /* <DEDUP_REMOVED lines=89> */
[----:B------:R-:W-:Y:S01]  /*12ea0*/  FADD R201, R148, R201 ;  /* 0x000000c994c97221 */ /* 0x000fe20000000000 */
        /* <DEDUP_REMOVED lines=335> */
[----:B------:R-:W-:Y:S01]  /*143a0*/  FADD R5, R30, R5 ;  /* 0x000000051e057221 */ /* 0x000fe20000000000 */
[----:B------:R-:W-:-:S05]  /*143b0*/  FADD R6, R6, R31 ;  /* 0x0000001f06067221 */ /* 0x000fca0000000000 */
[----:B------:R0:W-:Y:S04]  /*143c0*/  STL [R1+0x3e0], R6 ;  /* 0x0003e00601007387 */ /* 0x0001e80000100800 */
[----:B------:R0:W-:Y:S04]  /*143d0*/  STL [R1+0x3d8], R4 ;  /* 0x0003d80401007387 */ /* 0x0001e80000100800 */
[----:B------:R0:W-:Y:S02]  /*143e0*/  STL [R1+0x3dc], R5 ;  /* 0x0003dc0501007387 */ /* 0x0001e40000100800 */
.L_x_32:
[----:B0-----:R0:W5:Y:S01]  /*143f0*/  LDL R5, [R1+0x404] ;  /* 0x0004040001057983 */ /* 0x0011620000100800 */
[----:B------:R-:W1:Y:S03]  /*14400*/  LDC R0, c[0x0][0x28c] ;  /* 0x0000a300ff007b82 */ /* 0x000e660000000800 */
[----:B------:R0:W5:Y:S01]  /*14410*/  LDL R3, [R1+0x418] ;  /* 0x0004180001037983 */ /* 0x0001620000100800 */
[----:B-1----:R-:W-:-:S13]  /*14420*/  ISETP.GE.AND P0, PT, R0, 0x1, PT ;  /* 0x000000010000780c */ /* 0x002fda0003f06270 */
[----:B0-----:R-:W-:Y:S05]  /*14430*/  @!P0 BRA `(.L_x_33) ;  /* 0x0000000000808947 */ /* 0x001fea0003800000 */
[----:B------:R-:W2:Y:S02]  /*14440*/  LDL R4, [R1+0x3ec] ;  /* 0x0003ec0001047983 */ /* 0x000ea40000100800 */
[----:B--2---:R-:W-:-:S13]  /*14450*/  R2UR UR4, R4 ;  /* 0x00000000040472ca */ /* 0x004fda00000e0000 */
[----:B------:R-:W-:-:S06]  /*14460*/  UISETP.NE.AND UP0, UPT, UR4, 0x3, UPT ;  /* 0x000000030400788c */ /* 0x000fcc000bf05270 */
[----:B------:R-:W-:-:S13]  /*14470*/  PLOP3.LUT P0, PT, PT, PT, UP0, 0x80, 0x0 ;  /* 0x000000000000781c */ /* 0x000fda0003f0f008 */
[----:B------:R-:W-:Y:S05]  /*14480*/  @!P0 BRA `(.L_x_34) ;  /* 0x0000000000048947 */ /* 0x000fea0003800000 */
[----:B------:R-:W-:Y:S01]  /*14490*/  BPT.TRAP 0x1 ;  /* 0x000000040000795c */ /* 0x000fe20000300000 */
.L_x_34:
[----:B------:R-:W2:Y:S01]  /*144a0*/  LDL R0, [R1+0x3f0] ;  /* 0x0003f00001007983 */ /* 0x000ea20000100800 */
[----:B------:R-:W-:Y:S01]  /*144b0*/  BSSY B0, `(.L_x_35) ;  /* 0x0000012000007945 */ /* 0x000fe20003800000 */
[----:B--2---:R-:W-:-:S13]  /*144c0*/  ISETP.NE.AND P0, PT, R0, RZ, PT ;  /* 0x000000ff0000720c */ /* 0x004fda0003f05270 */
[----:B------:R-:W-:Y:S05]  /*144d0*/  @!P0 BRA `(.L_x_36) ;  /* 0x00000000003c8947 */ /* 0x000fea0003800000 */
[----:B------:R-:W2:Y:S01]  /*144e0*/  LDL R4, [R1+0x3f4] ;  /* 0x0003f40001047983 */ /* 0x000ea20000100800 */
[----:B-----5:R-:W-:Y:S02]  /*144f0*/  R2UR UR5, R3 ;  /* 0x00000000030572ca */ /* 0x020fe400000e0000 */
[----:B------:R-:W-:Y:S02]  /*14500*/  R2UR UR4, R5 ;  /* 0x00000000050472ca */ /* 0x000fe400000e0000 */
[----:B------:R-:W-:-:S09]  /*14510*/  R2UR UR7, R2 ;  /* 0x00000000020772ca */ /* 0x000fd200000e0000 */
[----:B------:R-:W-:-:S04]  /*14520*/  UISETP.LT.AND UP0, UPT, UR5, 0x1, UPT ;  /* 0x000000010500788c */ /* 0x000fc8000bf01270 */
[----:B------:R-:W-:-:S04]  /*14530*/  USEL UR6, UR5, 0x1, UP0 ;  /* 0x0000000105067887 */ /* 0x000fc80008000000 */
[----:B------:R-:W-:-:S04]  /*14540*/  UIADD3 UR6, UR4, UR5, -UR6 ;  /* 0x0000000504067290 */ /* 0x000fc8000fffe806 */
[----:B------:R-:W-:-:S04]  /*14550*/  UIMAD.WIDE.U32 UR4, UR6, -0x55555555, URZ ;  /* 0xaaaaaaab060478a5 */ /* 0x000fc8000f8e003f */
[----:B------:R-:W-:-:S04]  /*14560*/  USHF.R.U32.HI UR4, URZ, 0x1, UR5 ;  /* 0x000000013f047899 */ /* 0x000fc80008011605 */
[----:B------:R-:W-:-:S04]  /*14570*/  UIMAD UR6, UR4, -0x3, UR6 ;  /* 0xfffffffd040678a4 */ /* 0x000fc8000f8e0206 */
[----:B------:R-:W-:-:S04]  /*14580*/  ULEA UR6, UR6, UR7, 0x3 ;  /* 0x0000000706067291 */ /* 0x000fc8000f8e183f */
[----:B------:R-:W-:-:S06]  /*14590*/  UIADD3 UR6, UR6, 0x18, URZ ;  /* 0x0000001806067890 */ /* 0x000fcc000fffe03f */
[----:B------:R-:W-:-:S05]  /*145a0*/  IMAD.U32 R0, RZ, RZ, UR6 ;  /* 0x00000006ff007e24 */ /* 0x000fca000f8e00ff */
[----:B--2---:R-:W-:-:S04]  /*145b0*/  PRMT R0, R4, 0x654, R0 ;  /* 0x0000065404007816 */ /* 0x004fc80000000000 */
[----:B------:R0:W-:Y:S03]  /*145c0*/  SYNCS.ARRIVE.TRANS64.RED.A1T0 RZ, [R0+URZ], RZ ;  /* 0x000000ff00ff79a7 */ /* 0x0001e6000810043f */
.L_x_36:
[----:B------:R-:W-:Y:S05]  /*145d0*/  BSYNC B0 ;  /* 0x0000000000007941 */ /* 0x000fea0003800000 */
.L_x_35:
[----:B0-----:R-:W2:Y:S02]  /*145e0*/  LDL R0, [R1+0x3f8] ;  /* 0x0003f80001007983 */ /* 0x001ea40000100800 */
[----:B--2---:R-:W-:-:S13]  /*145f0*/  R2UR UR4, R0 ;  /* 0x00000000000472ca */ /* 0x004fda00000e0000 */
[----:B------:R-:W-:-:S06]  /*14600*/  UISETP.GT.U32.AND UP0, UPT, UR4, 0x1, UPT ;  /* 0x000000010400788c */ /* 0x000fcc000bf04070 */
[----:B------:R-:W-:-:S13]  /*14610*/  PLOP3.LUT P0, PT, PT, PT, UP0, 0x80, 0x0 ;  /* 0x000000000000781c */ /* 0x000fda0003f0f008 */
[----:B------:R-:W-:Y:S05]  /*14620*/  @P0 BRA `(.L_x_33) ;  /* 0x0000000000040947 */ /* 0x000fea0003800000 */
[----:B------:R-:W-:Y:S01]  /*14630*/  BPT.TRAP 0x1 ;  /* 0x000000040000795c */ /* 0x000fe20000300000 */
.L_x_33:
[----:B-----5:R-:W2:Y:S01]  /*14640*/  LDL.LU R2, [R1+0x408] ;  /* 0x0004080001027983 */ /* 0x020ea20000300800 */
[----:B------:R-:W-:Y:S01]  /*14650*/  R2UR UR5, R3 ;  /* 0x00000000030572ca */ /* 0x000fe200000e0000 */
[----:B------:R-:W-:Y:S01]  /*14660*/  ULDC UR4, c[0x0][0x284] ;  /* 0x0000a10000047ab9 */ /* 0x000fe20000000800 */
[----:B------:R-:W-:Y:S01]  /*14670*/  R2UR UR6, R5 ;  /* 0x00000000050672ca */ /* 0x000fe200000e0000 */
[----:B------:R-:W3:Y:S01]  /*14680*/  LDL.LU R0, [R1+0x410] ;  /* 0x0004100001007983 */ /* 0x000ee20000300800 */
[----:B------:R-:W-:-:S03]  /*14690*/  ULDC.64 UR10, c[0x0][0x5d0] ;  /* 0x00017400000a7ab9 */ /* 0x000fc60000000a00 */
[----:B------:R-:W4:Y:S04]  /*146a0*/  LDL.LU R4, [R1+0x414] ;  /* 0x0004140001047983 */ /* 0x000f280000300800 */
[----:B------:R-:W4:Y:S01]  /*146b0*/  LDL R33, [R1+0x40c] ;  /* 0x00040c0001217983 */ /* 0x000f220000100800 */
[----:B------:R-:W-:Y:S01]  /*146c0*/  IMAD.MOV.U32 R36, RZ, RZ, -0x1 ;  /* 0xffffffffff247424 */ /* 0x000fe200078e00ff */
[----:B------:R-:W-:Y:S01]  /*146d0*/  UISETP.GE.U32.AND UP1, UPT, UR5, 0x3, UPT ;  /* 0x000000030500788c */ /* 0x000fe2000bf26070 */
[----:B------:R-:W0:Y:S01]  /*146e0*/  S2R R3, SR_TID.X ;  /* 0x0000000000037919 */ /* 0x000e220000002100 */
[----:B------:R-:W-:-:S04]  /*146f0*/  UIADD3 UR7, UR5, UR6, URZ ;  /* 0x0000000605077290 */ /* 0x000fc8000fffe03f */
[----:B------:R-:W-:-:S04]  /*14700*/  UISETP.GT.U32.AND UP0, UPT, UR7, 0x2, UPT ;  /* 0x000000020700788c */ /* 0x000fc8000bf04070 */
[----:B------:R-:W-:-:S04]  /*14710*/  UISETP.LT.U32.AND UP0, UPT, UR5, 0x3, UP0 ;  /* 0x000000030500788c */ /* 0x000fc80008701070 */
[----:B------:R-:W-:Y:S01]  /*14720*/  USEL UR9, URZ, 0x1, !UP0 ;  /* 0x000000013f097887 */ /* 0x000fe2000c000000 */
[----:B0-----:R-:W-:Y:S01]  /*14730*/  SHF.R.U32.HI R30, RZ, 0x7, R3 ;  /* 0x00000007ff1e7819 */ /* 0x001fe20000011603 */
[----:B------:R-:W-:-:S03]  /*14740*/  IMAD.SHL.U32 R29, R3, 0x2, RZ ;  /* 0x00000002031d7824 */ /* 0x000fc600078e00ff */
[----:B------:R-:W-:-:S05]  /*14750*/  LOP3.LUT R30, R30, 0x1, RZ, 0xc0, !PT ;  /* 0x000000011e1e7812 */ /* 0x000fca00078ec0ff */
[----:B------:R-:W-:Y:S01]  /*14760*/  IMAD.SHL.U32 R31, R30, 0x40, RZ ;  /* 0x000000401e1f7824 */ /* 0x000fe200078e00ff */
[----:B--2---:R-:W-:Y:S02]  /*14770*/  R2UR UR12, R2 ;  /* 0x00000000020c72ca */ /* 0x004fe400000e0000 */
[----:B------:R-:W0:Y:S01]  /*14780*/  LDC R2, c[0x0][0x288] ;  /* 0x0000a200ff027b82 */ /* 0x000e220000000800 */
[----:B---3--:R-:W-:Y:S01]  /*14790*/  IMAD R28, R0, 0xf0, RZ ;  /* 0x000000f0001c7824 */ /* 0x008fe200078e02ff */
[----:B------:R-:W-:Y:S01]  /*147a0*/  LOP3.LUT R0, R3, 0x3, RZ, 0xc0, !PT ;  /* 0x0000000303007812 */ /* 0x000fe200078ec0ff */
[----:B----4-:R-:W-:Y:S01]  /*147b0*/  IMAD.WIDE R34, R4, 0x100, RZ ;  /* 0x0000010004227825 */ /* 0x010fe200078e02ff */
[----:B------:R-:W-:-:S07]  /*147c0*/  R2UR UR13, R33 ;  /* 0x00000000210d72ca */ /* 0x000fce00000e0000 */
[----:B------:R-:W-:-:S06]  /*147d0*/  ULOP3.LUT UR12, UR12, UR9, URZ, 0x3c, !UPT ;  /* 0x000000090c0c7292 */ /* 0x000fcc000f8e3c3f */
[----:B------:R-:W-:Y:S01]  /*147e0*/  USHF.R.S32.HI UR8, URZ, 0x1f, UR13 ;  /* 0x0000001f3f087899 */ /* 0x000fe2000801140d */
[----:B0-----:R-:W-:Y:S01]  /*147f0*/  IMAD R0, R0, -0x2, R2 ;  /* 0xfffffffe00007824 */ /* 0x001fe200078e0202 */
[----:B------:R-:W-:Y:S02]  /*14800*/  ISETP.GE.AND P0, PT, R28, R2, PT ;  /* 0x000000021c00720c */ /* 0x000fe40003f06270 */
[----:B------:R-:W-:Y:S01]  /*14810*/  SHF.R.U32.HI R2, RZ, 0x2, R3 ;  /* 0x00000002ff027819 */ /* 0x000fe20000011603 */
[----:B------:R-:W-:Y:S01]  /*14820*/  IMAD.IADD R0, R0, 0x1, -R28 ;  /* 0x0000000100007824 */ /* 0x000fe200078e0a1c */
[----:B------:R-:W-:Y:S01]  /*14830*/  LOP3.LUT R3, R3, 0x60, RZ, 0xc0, !PT ;  /* 0x0000006003037812 */ /* 0x000fe200078ec0ff */
[----:B------:R-:W-:Y:S01]  /*14840*/  UIMAD UR6, UR8, UR10, URZ ;  /* 0x0000000a080672a4 */ /* 0x000fe2000f8e023f */
[----:B------:R-:W-:Y:S02]  /*14850*/  LOP3.LUT R2, R2, 0x7, RZ, 0xc0, !PT ;  /* 0x0000000702027812 */ /* 0x000fe400078ec0ff */
[----:B------:R-:W-:Y:S01]  /*14860*/  SHF.R.U32.HI R3, RZ, 0x1, R3 ;  /* 0x00000001ff037819 */ /* 0x000fe20000011603 */
[----:B------:R-:W-:Y:S01]  /*14870*/  UIMAD UR6, UR13, UR11, UR6 ;  /* 0x0000000b0d0672a4 */ /* 0x000fe2000f8e0206 */
[----:B------:R-:W-:-:S02]  /*14880*/  LOP3.LUT R31, R31, 0x40, R2, 0xe2, !PT ;  /* 0x000000401f1f7812 */ /* 0x000fc400078ee202 */
[----:B------:R-:W-:Y:S02]  /*14890*/  IADD3 R2, RZ, -R3, -R2 ;  /* 0x80000003ff027210 */ /* 0x000fe40007ffe802 */
[----:B------:R-:W-:Y:S02]  /*148a0*/  LOP3.LUT R28, R28, 0x6, R29, 0xf8, !PT ;  /* 0x000000061c1c7812 */ /* 0x000fe400078ef81d */
[----:B------:R-:W-:Y:S01]  /*148b0*/  LOP3.LUT R31, R34, R31, R3, 0xfe, !PT ;  /* 0x0000001f221f7212 */ /* 0x000fe200078efe03 */
[----:B------:R-:W-:Y:S01]  /*148c0*/  IMAD R30, R30, -0x40, R2 ;  /* 0xffffffc01e1e7824 */ /* 0x000fe200078e0202 */
[----:B------:R-:W-:Y:S01]  /*148d0*/  SHF.R.S32.HI R29, RZ, 0x1f, R28 ;  /* 0x0000001fff1d7819 */ /* 0x000fe2000001141c */
[----:B------:R-:W-:Y:S02]  /*148e0*/  IMAD.SHL.U32 R2, R4, 0x100, RZ ;  /* 0x0000010004027824 */ /* 0x000fe400078e00ff */
[----:B------:R-:W-:-:S03]  /*148f0*/  IMAD.U32 R4, RZ, RZ, UR10 ;  /* 0x0000000aff047e24 */ /* 0x000fc6000f8e00ff */
[----:B------:R-:W-:Y:S01]  /*14900*/  IADD3 R30, -R2, UR4, R30 ;  /* 0x00000004021e7c10 */ /* 0x000fe2000fffe11e */
[----:B------:R-:W-:Y:S01]  /*14910*/  IMAD.WIDE.U32 R4, R4, UR13, R28 ;  /* 0x0000000d04047c25 */ /* 0x000fe2000f8e001c */
[----:B------:R-:W-:Y:S01]  /*14920*/  ISETP.GE.OR P0, PT, R2, UR4, P0 ;  /* 0x0000000402007c0c */ /* 0x000fe20008706670 */
[----:B------:R-:W-:Y:S02]  /*14930*/  UIMAD.WIDE.U32 UR4, UR7, -0x55555555, URZ ;  /* 0xaaaaaaab070478a5 */ /* 0x000fe4000f8e003f */
[----:B------:R-:W-:Y:S02]  /*14940*/  VIADD R5, R5, UR6 ;  /* 0x0000000605057c36 */ /* 0x000fe40008000000 */
[----:B------:R-:W-:-:S04]  /*14950*/  USHF.R.U32.HI UR4, URZ, 0x1, UR5 ;  /* 0x000000013f047899 */ /* 0x000fc80008011605 */
[----:B------:R-:W-:Y:S02]  /*14960*/  UIMAD UR5, UR4, -0x3, UR7 ;  /* 0xfffffffd040578a4 */ /* 0x000fe4000f8e0207 */
[----:B------:R-:W-:-:S04]  /*14970*/  @UP1 ULOP3.LUT UR12, UR12, 0x1, UR4, 0x78, !UPT ;  /* 0x000000010c0c1892 */ /* 0x000fc8000f8e7804 */
[----:B------:R-:W-:-:S05]  /*14980*/  IMAD.U32 R2, RZ, RZ, UR5 ;  /* 0x00000005ff027e24 */ /* 0x000fca000f8e00ff */
[----:B------:R0:W-:Y:S02]  /*14990*/  STL [R1+0x404], R2 ;  /* 0x0004040201007387 */ /* 0x0001e40000100800 */
[----:B0-----:R-:W-:-:S05]  /*149a0*/  IMAD.U32 R2, RZ, RZ, UR12 ;  /* 0x0000000cff027e24 */ /* 0x001fca000f8e00ff */
[----:B------:R0:W-:Y:S01]  /*149b0*/  STL [R1+0x408], R2 ;  /* 0x0004080201007387 */ /* 0x0001e20000100800 */
[----:B------:R-:W-:Y:S05]  /*149c0*/  @P0 BRA `(.L_x_37) ;  /* 0x0000013c001c0947 */ /* 0x000fea0003800000 */
[----:B------:R-:W0:Y:S01]  /*149d0*/  LDC.64 R24, c[0x0][0x5c8] ;  /* 0x00017200ff187b82 */ /* 0x000e220000000a00 */
[----:B------:R-:W-:Y:S01]  /*149e0*/  ULDC.64 UR4, c[0x0][0x5c0] ;  /* 0x0001700000047ab9 */ /* 0x000fe20000000a00 */
[----:B------:R-:W-:Y:S01]  /*149f0*/  BSSY B0, `(.L_x_37) ;  /* 0x00013c4000007945 */ /* 0x000fe20003800000 */
[-C--:B0-----:R-:W-:Y:S01]  /*14a00*/  IMAD R2, R35, R24.reuse, RZ ;  /* 0x0000001823027224 */ /* 0x081fe200078e02ff */
[----:B------:R-:W-:Y:S01]  /*14a10*/  SHF.L.U64.HI R27, R24, 0x3, R25 ;  /* 0x00000003181b7819 */ /* 0x000fe20000010219 */
[----:B------:R-:W-:-:S04]  /*14a20*/  IMAD.WIDE.U32 R4, R31, R24, R4 ;  /* 0x000000181f047225 */ /* 0x000fc800078e0004 */
[----:B------:R-:W-:Y:S01]  /*14a30*/  IMAD R2, R31, R25, R2 ;  /* 0x000000191f027224 */ /* 0x000fe200078e0202 */
[C---:B------:R-:W-:Y:S01]  /*14a40*/  LEA R26, P2, R24.reuse, R4, 0x7 ;  /* 0x00000004181a7211 */ /* 0x040fe200078438ff */
[----:B------:R-:W-:Y:S02]  /*14a50*/  IMAD.SHL.U32 R3, R24, 0x8, RZ ;  /* 0x0000000818037824 */ /* 0x000fe400078e00ff */
[----:B------:R-:W-:Y:S01]  /*14a60*/  IMAD.IADD R5, R5, 0x1, R2 ;  /* 0x0000000105057824 */ /* 0x000fe200078e0202 */
[C---:B------:R-:W-:Y:S02]  /*14a70*/  IADD3 R2, P5, R4.reuse, UR4, RZ ;  /* 0x0000000404027c10 */ /* 0x040fe4000ffbe0ff */
[----:B------:R-:W-:Y:S02]  /*14a80*/  IADD3 R4, P0, P1, R4, UR4, R3 ;  /* 0x0000000404047c10 */ /* 0x000fe4000f91e003 */
[----:B------:R-:W-:Y:S02]  /*14a90*/  LEA.HI.X R6, R24, R5, R25, 0x7, P2 ;  /* 0x0000000518067211 */ /* 0x000fe400010f3c19 */
[----:B------:R-:W-:-:S02]  /*14aa0*/  IADD3 R24, P2, P3, R26, UR4, R3 ;  /* 0x000000041a187c10 */ /* 0x000fc4000fb5e003 */
[C---:B------:R-:W-:Y:S02]  /*14ab0*/  IADD3.X R3, R5.reuse, UR5, RZ, P5, !PT ;  /* 0x0000000505037c10 */ /* 0x040fe4000affe4ff */
[----:B------:R-:W-:Y:S02]  /*14ac0*/  FSETP.NEU.AND P5, PT, RZ, UR61, PT ;  /* 0x0000003dff007c0b */ /* 0x000fe4000bfad000 */
[----:B------:R-:W-:Y:S02]  /*14ad0*/  IADD3 R26, P6, R26, UR4, RZ ;  /* 0x000000041a1a7c10 */ /* 0x000fe4000ffde0ff */
[--C-:B------:R-:W-:Y:S02]  /*14ae0*/  IADD3.X R5, R5, UR5, R27.reuse, P0, P1 ;  /* 0x0000000505057c10 */ /* 0x100fe400087e241b */
[C---:B------:R-:W-:Y:S02]  /*14af0*/  IADD3.X R25, R6.reuse, UR5, R27, P2, P3 ;  /* 0x0000000506197c10 */ /* 0x040fe400097e641b */
[----:B------:R-:W-:-:S05]  /*14b00*/  IADD3.X R27, R6, UR5, RZ, P6, !PT ;  /* 0x00000005061b7c10 */ /* 0x000fca000b7fe4ff */
[----:B------:R-:W-:Y:S05]  /*14b10*/  @!P5 BRA `(.L_x_38) ;  /* 0x000000f0004cd947 */ /* 0x000fea0003800000 */
[----:B------:R-:W-:Y:S01]  /*14b20*/  R2UR UR6, R33 ;  /* 0x00000000210672ca */ /* 0x000fe200000e0000 */
[----:B------:R-:W-:Y:S01]  /*14b30*/  ULDC.64 UR4, c[0x0][0x5b8] ;  /* 0x00016e0000047ab9 */ /* 0x000fe20000000a00 */
[----:B------:R-:W-:Y:S01]  /*14b40*/  ISETP.GE.AND P3, PT, R30, 0x1, PT ;  /* 0x000000011e00780c */ /* 0x000fe20003f66270 */
[----:B------:R-:W-:Y:S01]  /*14b50*/  IMAD.U32 R6, RZ, RZ, UR4 ;  /* 0x00000004ff067e24 */ /* 0x000fe2000f8e00ff */
[----:B------:R-:W-:Y:S01]  /*14b60*/  UIMAD UR4, UR8, UR4, URZ ;  /* 0x00000004080472a4 */ /* 0x000fe2000f8e023f */
[----:B------:R-:W-:Y:S08]  /*14b70*/  BSSY B1, `(.L_x_39) ;  /* 0x0000011000017945 */ /* 0x000ff00003800000 */
[----:B------:R-:W-:-:S02]  /*14b80*/  UIMAD UR4, UR6, UR5, UR4 ;  /* 0x00000005060472a4 */ /* 0x000fc4000f8e0204 */
[----:B------:R-:W-:Y:S01]  /*14b90*/  IMAD.WIDE.U32 R28, R6, UR6, R28 ;  /* 0x00000006061c7c25 */ /* 0x000fe2000f8e001c */
[----:B------:R-:W-:-:S03]  /*14ba0*/  ULDC.64 UR6, c[0x0][0x5a8] ;  /* 0x00016a0000067ab9 */ /* 0x000fc60000000a00 */
[----:B------:R-:W-:Y:S02]  /*14bb0*/  IMAD.MOV.U32 R32, RZ, RZ, R28 ;  /* 0x000000ffff207224 */ /* 0x000fe400078e001c */
[----:B------:R-:W-:Y:S01]  /*14bc0*/  VIADD R33, R29, UR4 ;  /* 0x000000041d217c36 */ /* 0x000fe20008000000 */
[----:B------:R-:W-:Y:S02]  /*14bd0*/  ULDC.64 UR4, c[0x0][0x5b0] ;  /* 0x00016c0000047ab9 */ /* 0x000fe40000000a00 */
[----:B------:R-:W-:Y:S02]  /*14be0*/  IMAD R6, R35, UR4, RZ ;  /* 0x0000000423067c24 */ /* 0x000fe4000f8e02ff */
[----:B------:R-:W-:-:S04]  /*14bf0*/  IMAD.WIDE.U32 R28, R31, UR4, R32 ;  /* 0x000000041f1c7c25 */ /* 0x000fc8000f8e0020 */
[----:B------:R-:W-:Y:S01]  /*14c00*/  IMAD R6, R31, UR5, R6 ;  /* 0x000000051f067c24 */ /* 0x000fe2000f8e0206 */
[----:B------:R-:W-:-:S04]  /*14c10*/  IADD3 R28, P0, R28, UR6, RZ ;  /* 0x000000061c1c7c10 */ /* 0x000fc8000ff1e0ff */
[--C-:B------:R-:W-:Y:S02]  /*14c20*/  IADD3.X R29, R29, UR7, R6.reuse, P0, !PT ;  /* 0x000000071d1d7c10 */ /* 0x100fe400087fe406 */
[----:B------:R-:W-:Y:S02]  /*14c30*/  ISETP.LT.OR P0, PT, R0, 0x1, !P3 ;  /* 0x000000010000780c */ /* 0x000fe40005f01670 */
[----:B------:R-:W-:-:S11]  /*14c40*/  PRMT R6, RZ, 0x7610, R6 ;  /* 0x00007610ff067816 */ /* 0x000fd60000000006 */
[----:B------:R-:W-:Y:S05]  /*14c50*/  @P0 BRA `(.L_x_40) ;  /* 0x0000000000080947 */ /* 0x000fea0003800000 */
[----:B------:R-:W-:Y:S02]  /*14c60*/  ULDC.64 UR8, c[0x0][0x208] ;  /* 0x0000820000087ab9 */ /* 0x000fe40000000a00 */
[----:B------:R0:W5:Y:S03]  /*14c70*/  LDG.E.U8 R6, desc[UR8][R28.64] ;  /* 0x000000081c067981 */ /* 0x000166000c1e1100 */
.L_x_40:
[----:B------:R-:W-:Y:S05]  /*14c80*/  BSYNC B1 ;  /* 0x0000000000017941 */ /* 0x000fea0003800000 */
.L_x_39:
[----:B-----5:R-:W-:Y:S01]  /*14c90*/  LOP3.LUT R6, R6, 0xff, RZ, 0xc0, !PT ;  /* 0x000000ff06067812 */ /* 0x020fe200078ec0ff */
[----:B------:R-:W-:Y:S01]  /*14ca0*/  ULDC.64 UR8, c[0x0][0x208] ;  /* 0x0000820000087ab9 */ /* 0x000fe20000000a00 */
[----:B------:R-:W-:Y:S02]  /*14cb0*/  BSSY B1, `(.L_x_41) ;  /* 0x000000c000017945 */ /* 0x000fe40003800000 */
[----:B------:R-:W-:-:S05]  /*14cc0*/  F2FP.F16.E4M3.UNPACK_B R6, R6 ;  /* 0x00000006ff06723e */ /* 0x000fca00020006ff */
[----:B------:R-:W-:-:S05]  /*14cd0*/  HADD2.F32 R6, -RZ, R6.H0_H0 ;  /* 0x20000006ff067230 */ /* 0x000fca0000004100 */
[----:B------:R-:W-:-:S04]  /*14ce0*/  FMUL R6, R6, UR61 ;  /* 0x0000003d06067c20 */ /* 0x000fc80008400000 */
[--C-:B------:R-:W-:Y:S01]  /*14cf0*/  FFMA R7, R7, UR60, R6.reuse ;  /* 0x0000003c07077c23 */ /* 0x100fe20008000006 */
[----:B------:R-:W-:-:S04]  /*14d00*/  PRMT R6, RZ, 0x7610, R6 ;  /* 0x00007610ff067816 */ /* 0x000fc80000000006 */
[----:B------:R-:W-:-:S05]  /*14d10*/  F2FP.SATFINITE.E4M3.F32.PACK_AB_MERGE_C R7, RZ, R7, RZ ;  /* 0x00000007ff07723e */ /* 0x000fca00048070ff */
[----:B------:R1:W-:Y:S01]  /*14d20*/  @!P0 STG.E.U8 desc[UR8][R2.64], R7 ;  /* 0x0000000702008986 */ /* 0x0003e2000c101108 */
[----:B------:R-:W-:-:S13]  /*14d30*/  ISETP.LT.OR P0, PT, R0, 0x2, !P3 ;  /* 0x000000020000780c */ /* 0x000fda0005f01670 */
[----:B-1----:R-:W-:Y:S05]  /*14d40*/  @P0 BRA `(.L_x_42) ;  /* 0x0000000000080947 */ /* 0x002fea0003800000 */
[----:B------:R-:W-:Y:S02]  /*14d50*/  ULDC.64 UR8, c[0x0][0x208] ;  /* 0x0000820000087ab9 */ /* 0x000fe40000000a00 */
[----:B------:R1:W5:Y:S03]  /*14d60*/  LDG.E.U8 R6, desc[UR8][R28.64+0x1] ;  /* 0x000001081c067981 */ /* 0x000366000c1e1100 */
.L_x_42:
[----:B------:R-:W-:Y:S05]  /*14d70*/  BSYNC B1 ;  /* 0x0000000000017941 */ /* 0x000fea0003800000 */
.L_x_41:
[----:B-----5:R-:W-:Y:S01]  /*14d80*/  LOP3.LUT R6, R6, 0xff, RZ, 0xc0, !PT ;  /* 0x000000ff06067812 */ /* 0x020fe200078ec0ff */
[----:B------:R-:W-:Y:S01]  /*14d90*/  ULDC.64 UR8, c[0x0][0x208] ;  /* 0x0000820000087ab9 */ /* 0x000fe20000000a00 */
[----:B------:R-:W-:Y:S01]  /*14da0*/  ISETP.GE.AND P2, PT, R30, 0x9, PT ;  /* 0x000000091e00780c */ /* 0x000fe20003f46270 */
[----:B------:R-:W-:Y:S01]  /*14db0*/  BSSY B1, `(.L_x_43) ;  /* 0x0000013000017945 */ /* 0x000fe20003800000 */
[----:B------:R-:W-:-:S05]  /*14dc0*/  F2FP.F16.E4M3.UNPACK_B R6, R6 ;  /* 0x00000006ff06723e */ /* 0x000fca00020006ff */
[----:B------:R-:W-:-:S05]  /*14dd0*/  HADD2.F32 R6, -RZ, R6.H0_H0 ;  /* 0x20000006ff067230 */ /* 0x000fca0000004100 */
[----:B------:R-:W-:-:S04]  /*14de0*/  FMUL R6, R6, UR61 ;  /* 0x0000003d06067c20 */ /* 0x000fc80008400000 */
[----:B------:R-:W-:-:S05]  /*14df0*/  FFMA R8, R8, UR60, R6 ;  /* 0x0000003c08087c23 */ /* 0x000fca0008000006 */
[----:B------:R-:W-:-:S05]  /*14e00*/  F2FP.SATFINITE.E4M3.F32.PACK_AB_MERGE_C R8, RZ, R8, RZ ;  /* 0x00000008ff08723e */ /* 0x000fca00048070ff */
[----:B------:R2:W-:Y:S01]  /*14e10*/  @!P0 STG.E.U8 desc[UR8][R2.64+0x1], R8 ;  /* 0x0000010802008986 */ /* 0x0005e2000c101108 */
[----:B------:R-:W-:-:S05]  /*14e20*/  IADD3 R6, P0, R31, 0x8, RZ ;  /* 0x000000081f067810 */ /* 0x000fca0007f1e0ff */
[----:B------:R-:W-:-:S04]  /*14e30*/  IMAD.X R7, RZ, RZ, R35, P0 ;  /* 0x000000ffff077224 */ /* 0x000fc800000e0623 */
[----:B------:R-:W-:-:S04]  /*14e40*/  IMAD R7, R7, UR4, RZ ;  /* 0x0000000407077c24 */ /* 0x000fc8000f8e02ff */
[C---:B--2---:R-:W-:Y:S02]  /*14e50*/  IMAD R8, R6.reuse, UR5, R7 ;  /* 0x0000000506087c24 */ /* 0x044fe4000f8e0207 */
[----:B------:R-:W-:-:S03]  /*14e60*/  IMAD.WIDE.U32 R6, R6, UR4, R32 ;  /* 0x0000000406067c25 */ /* 0x000fc6000f8e0020 */
[----:B------:R-:W-:-:S04]  /*14e70*/  IADD3 R6, P0, R6, UR6, RZ ;  /* 0x0000000606067c10 */ /* 0x000fc8000ff1e0ff */
[--C-:B------:R-:W-:Y:S02]  /*14e80*/  IADD3.X R7, R7, UR7, R8.reuse, P0, !PT ;  /* 0x0000000707077c10 */ /* 0x100fe400087fe408 */
[----:B------:R-:W-:Y:S02]  /*14e90*/  ISETP.LT.OR P0, PT, R0, 0x1, !P2 ;  /* 0x000000010000780c */ /* 0x000fe40005701670 */
[----:B------:R-:W-:-:S11]  /*14ea0*/  PRMT R8, RZ, 0x7610, R8 ;  /* 0x00007610ff087816 */ /* 0x000fd60000000008 */
[----:B------:R-:W-:Y:S05]  /*14eb0*/  @P0 BRA `(.L_x_44) ;  /* 0x0000000000080947 */ /* 0x000fea0003800000 */
[----:B------:R-:W-:Y:S02]  /*14ec0*/  ULDC.64 UR8, c[0x0][0x208] ;  /* 0x0000820000087ab9 */ /* 0x000fe40000000a00 */
[----:B------:R2:W5:Y:S03]  /*14ed0*/  LDG.E.U8 R8, desc[UR8][R6.64] ;  /* 0x0000000806087981 */ /* 0x000566000c1e1100 */
.L_x_44:
[----:B------:R-:W-:Y:S05]  /*14ee0*/  BSYNC B1 ;  /* 0x0000000000017941 */ /* 0x000fea0003800000 */
.L_x_43:
        /* <DEDUP_REMOVED lines=11> */
[----:B---3--:R-:W-:Y:S05]  /*14fa0*/  @P0 BRA `(.L_x_46) ;  /* 0x0000000000080947 */ /* 0x008fea0003800000 */
[----:B------:R-:W-:Y:S02]  /*14fb0*/  ULDC.64 UR8, c[0x0][0x208] ;  /* 0x0000820000087ab9 */ /* 0x000fe40000000a00 */
[----:B------:R3:W5:Y:S03]  /*14fc0*/  LDG.E.U8 R8, desc[UR8][R6.64+0x1] ;  /* 0x0000010806087981 */ /* 0x000766000c1e1100 */
.L_x_46:
[----:B------:R-:W-:Y:S05]  /*14fd0*/  BSYNC B1 ;  /* 0x0000000000017941 */ /* 0x000fea0003800000 */
.L_x_45:
[----:B-----5:R-:W-:Y:S01]  /*14fe0*/  LOP3.LUT R8, R8, 0xff, RZ, 0xc0, !PT ;  /* 0x000000ff08087812 */ /* 0x020fe200078ec0ff */
[----:B------:R-:W-:Y:S01]  /*14ff0*/  ULDC.64 UR8, c[0x0][0x208] ;  /* 0x0000820000087ab9 */ /* 0x000fe20000000a00 */
[----:B------:R-:W-:Y:S01]  /*15000*/  ISETP.LT.OR P1, PT, R0, 0x9, !P3 ;  /* 0x000000090000780c */ /* 0x000fe20005f21670 */
[----:B------:R-:W-:Y:S01]  /*15010*/  BSSY B1, `(.L_x_47) ;  /* 0x000000b000017945 */ /* 0x000fe20003800000 */
[----:B------:R-:W-:-:S05]  /*15020*/  F2FP.F16.E4M3.UNPACK_B R8, R8 ;  /* 0x00000008ff08723e */ /* 0x000fca00020006ff */
[----:B------:R-:W-:-:S05]  /*15030*/  HADD2.F32 R8, -RZ, R8.H0_H0 ;  /* 0x20000008ff087230 */ /* 0x000fca0000004100 */
[----:B------:R-:W-:-:S04]  /*15040*/  FMUL R8, R8, UR61 ;  /* 0x0000003d08087c20 */ /* 0x000fc80008400000 */
[--C-:B------:R-:W-:Y:S01]  /*15050*/  FFMA R10, R10, UR60, R8.reuse ;  /* 0x0000003c0a0a7c23 */ /* 0x100fe20008000008 */
[----:B------:R-:W-:-:S04]  /*15060*/  PRMT R8, RZ, 0x7610, R8 ;  /* 0x00007610ff087816 */ /* 0x000fc80000000008 */
[----:B------:R-:W-:-:S05]  /*15070*/  F2FP.SATFINITE.E4M3.F32.PACK_AB_MERGE_C R10, RZ, R10, RZ ;  /* 0x0000000aff0a723e */ /* 0x000fca00048070ff */
[----:B------:R4:W-:Y:S01]  /*15080*/  @!P0 STG.E.U8 desc[UR8][R4.64+0x1], R10 ;  /* 0x0000010a04008986 */ /* 0x0009e2000c101108 */
[----:B------:R-:W-:Y:S05]  /*15090*/  @P1 BRA `(.L_x_48) ;  /* 0x0000000000081947 */ /* 0x000fea0003800000 */
[----:B------:R-:W-:Y:S02]  /*150a0*/  ULDC.64 UR8, c[0x0][0x208] ;  /* 0x0000820000087ab9 */ /* 0x000fe40000000a00 */
[----:B------:R0:W5:Y:S03]  /*150b0*/  LDG.E.U8 R8, desc[UR8][R28.64+0x8] ;  /* 0x000008081c087981 */ /* 0x000166000c1e1100 */
.L_x_48:
[----:B------:R-:W-:Y:S05]  /*150c0*/  BSYNC B1 ;  /* 0x0000000000017941 */ /* 0x000fea0003800000 */
.L_x_47:
        /* <DEDUP_REMOVED lines=14> */
.L_x_50:
[----:B------:R-:W-:Y:S05]  /*151b0*/  BSYNC B1 ;  /* 0x0000000000017941 */ /* 0x000fea0003800000 */
.L_x_49:
        /* <DEDUP_REMOVED lines=14> */
.L_x_52:
[----:B------:R-:W-:Y:S05]  /*152a0*/  BSYNC B1 ;  /* 0x0000000000017941 */ /* 0x000fea0003800000 */
.L_x_51:
        /* <DEDUP_REMOVED lines=14> */
.L_x_54:
[----:B------:R-:W-:Y:S05]  /*15390*/  BSYNC B1 ;  /* 0x0000000000017941 */ /* 0x000fea0003800000 */
.L_x_53:
[----:B-----5:R-:W-:Y:S01]  /*153a0*/  LOP3.LUT R9, R8, 0xff, RZ, 0xc0, !PT ;  /* 0x000000ff08097812 */ /* 0x020fe200078ec0ff */
[----:B------:R-:W-:Y:S01]  /*153b0*/  ULDC.64 UR8, c[0x0][0x208] ;  /* 0x0000820000087ab9 */ /* 0x000fe20000000a00 */
[----:B------:R-:W-:Y:S01]  /*153c0*/  IADD3 R8, P1, R31, 0x80, RZ ;  /* 0x000000801f087810 */ /* 0x000fe20007f3e0ff */
[----:B------:R-:W-:Y:S01]  /*153d0*/  BSSY B1, `(.L_x_55) ;  /* 0x0000013000017945 */ /* 0x000fe20003800000 */
[----:B------:R-:W-:-:S05]  /*153e0*/  F2FP.F16.E4M3.UNPACK_B R9, R9 ;  /* 0x00000009ff09723e */ /* 0x000fca00020006ff */
[----:B----4-:R-:W-:Y:S02]  /*153f0*/  HADD2.F32 R10, -RZ, R9.H0_H0 ;  /* 0x20000009ff0a7230 */ /* 0x010fe40000004100 */
[----:B------:R-:W-:-:S03]  /*15400*/  IMAD.X R9, RZ, RZ, R35, P1 ;  /* 0x000000ffff097224 */ /* 0x000fc600008e0623 */
[----:B------:R-:W-:Y:S01]  /*15410*/  FMUL R10, R10, UR61 ;  /* 0x0000003d0a0a7c20 */ /* 0x000fe20008400000 */
[----:B------:R-:W-:-:S03]  /*15420*/  IMAD R9, R9, UR4, RZ ;  /* 0x0000000409097c24 */ /* 0x000fc6000f8e02ff */
[----:B------:R-:W-:Y:S01]  /*15430*/  FFMA R10, R14, UR60, R10 ;  /* 0x0000003c0e0a7c23 */ /* 0x000fe2000800000a */
[C---:B0-----:R-:W-:Y:S02]  /*15440*/  IMAD R11, R8.reuse, UR5, R9 ;  /* 0x00000005080b7c24 */ /* 0x041fe4000f8e0209 */
[----:B------:R-:W-:Y:S02]  /*15450*/  IMAD.WIDE.U32 R8, R8, UR4, R32 ;  /* 0x0000000408087c25 */ /* 0x000fe4000f8e0020 */
[----:B------:R-:W-:Y:S02]  /*15460*/  F2FP.SATFINITE.E4M3.F32.PACK_AB_MERGE_C R10, RZ, R10, RZ ;  /* 0x0000000aff0a723e */ /* 0x000fe400048070ff */
[----:B------:R-:W-:-:S03]  /*15470*/  IADD3 R8, P1, R8, UR6, RZ ;  /* 0x0000000608087c10 */ /* 0x000fc6000ff3e0ff */
[----:B------:R0:W-:Y:S01]  /*15480*/  @!P0 STG.E.U8 desc[UR8][R4.64+0x9], R10 ;  /* 0x0000090a04008986 */ /* 0x0001e2000c101108 */
[----:B------:R-:W-:Y:S02]  /*15490*/  IADD3.X R9, R9, UR7, R11, P1, !PT ;  /* 0x0000000709097c10 */ /* 0x000fe40008ffe40b */
[----:B------:R-:W-:-:S04]  /*154a0*/  ISETP.GE.AND P1, PT, R30, 0x81, PT ;  /* 0x000000811e00780c */ /* 0x000fc80003f26270 */
[----:B------:R-:W-:Y:S02]  /*154b0*/  ISETP.LT.OR P6, PT, R0, 0x1, !P1 ;  /* 0x000000010000780c */ /* 0x000fe40004fc1670 */
[----:B0-----:R-:W-:-:S11]  /*154c0*/  PRMT R10, RZ, 0x7610, R10 ;  /* 0x00007610ff0a7816 */ /* 0x001fd6000000000a */
[----:B------:R-:W-:Y:S05]  /*154d0*/  @P6 BRA `(.L_x_56) ;  /* 0x0000000000086947 */ /* 0x000fea0003800000 */
[----:B------:R-:W-:Y:S02]  /*154e0*/  ULDC.64 UR8, c[0x0][0x208] ;  /* 0x0000820000087ab9 */ /* 0x000fe40000000a00 */
[----:B------:R0:W5:Y:S03]  /*154f0*/  LDG.E.U8 R10, desc[UR8][R8.64] ;  /* 0x00000008080a7981 */ /* 0x000166000c1e1100 */
.L_x_56:
[----:B------:R-:W-:Y:S05]  /*15500*/  BSYNC B1 ;  /* 0x0000000000017941 */ /* 0x000fea0003800000 */
.L_x_55:
        /* <DEDUP_REMOVED lines=14> */
.L_x_58:
[----:B------:R-:W-:Y:S05]  /*155f0*/  BSYNC B1 ;  /* 0x0000000000017941 */ /* 0x000fea0003800000 */
.L_x_57:
[----:B-----5:R-:W-:Y:S01]  /*15600*/  LOP3.LUT R10, R10, 0xff, RZ, 0xc0, !PT ;  /* 0x000000ff0a0a7812 */ /* 0x020fe200078ec0ff */
[----:B------:R-:W-:Y:S01]  /*15610*/  ULDC.64 UR8, c[0x0][0x208] ;  /* 0x0000820000087ab9 */ /* 0x000fe20000000a00 */
[----:B------:R-:W-:Y:S01]  /*15620*/  IADD3 R31, P0, R31, 0x88, RZ ;  /* 0x000000881f1f7810 */ /* 0x000fe20007f1e0ff */
[----:B------:R-:W-:Y:S01]  /*15630*/  BSSY B1, `(.L_x_59) ;  /* 0x0000013000017945 */ /* 0x000fe20003800000 */
[----:B------:R-:W-:Y:S02]  /*15640*/  F2FP.F16.E4M3.UNPACK_B R10, R10 ;  /* 0x0000000aff0a723e */ /* 0x000fe400020006ff */
[----:B------:R-:W-:Y:S01]  /*15650*/  PRMT R12, RZ, 0x7610, R12 ;  /* 0x00007610ff0c7816 */ /* 0x000fe2000000000c */
[----:B------:R-:W-:Y:S02]  /*15660*/  IMAD.X R34, RZ, RZ, R35, P0 ;  /* 0x000000ffff227224 */ /* 0x000fe400000e0623 */
[----:B------:R-:W-:Y:S02]  /*15670*/  HADD2.F32 R10, -RZ, R10.H0_H0 ;  /* 0x2000000aff0a7230 */ /* 0x000fe40000004100 */
[----:B------:R-:W-:-:S02]  /*15680*/  IMAD R34, R34, UR4, RZ ;  /* 0x0000000422227c24 */ /* 0x000fc4000f8e02ff */
[----:B------:R-:W-:-:S04]  /*15690*/  IMAD.WIDE.U32 R32, R31, UR4, R32 ;  /* 0x000000041f207c25 */ /* 0x000fc8000f8e0020 */
[----:B------:R-:W-:Y:S01]  /*156a0*/  FMUL R10, R10, UR61 ;  /* 0x0000003d0a0a7c20 */ /* 0x000fe20008400000 */
[----:B------:R-:W-:-:S03]  /*156b0*/  IMAD R31, R31, UR5, R34 ;  /* 0x000000051f1f7c24 */ /* 0x000fc6000f8e0222 */
[----:B------:R-:W-:Y:S01]  /*156c0*/  FFMA R16, R16, UR60, R10 ;  /* 0x0000003c10107c23 */ /* 0x000fe2000800000a */
[----:B------:R-:W-:-:S04]  /*156d0*/  IADD3 R10, P0, R32, UR6, RZ ;  /* 0x00000006200a7c10 */ /* 0x000fc8000ff1e0ff */
[----:B------:R-:W-:Y:S02]  /*156e0*/  F2FP.SATFINITE.E4M3.F32.PACK_AB_MERGE_C R16, RZ, R16, RZ ;  /* 0x00000010ff10723e */ /* 0x000fe400048070ff */
[----:B------:R-:W-:Y:S02]  /*156f0*/  IADD3.X R11, R33, UR7, R31, P0, !PT ;  /* 0x00000007210b7c10 */ /* 0x000fe400087fe41f */
[----:B------:R-:W-:Y:S01]  /*15700*/  ISETP.GE.AND P0, PT, R30, 0x89, PT ;  /* 0x000000891e00780c */ /* 0x000fe20003f06270 */
[----:B------:R0:W-:Y:S03]  /*15710*/  @!P5 STG.E.U8 desc[UR8][R26.64+0x1], R16 ;  /* 0x000001101a00d986 */ /* 0x0001e6000c101108 */
[----:B------:R-:W-:-:S13]  /*15720*/  ISETP.LT.OR P5, PT, R0, 0x1, !P0 ;  /* 0x000000010000780c */ /* 0x000fda00047a1670 */
[----:B0-----:R-:W-:Y:S05]  /*15730*/  @P5 BRA `(.L_x_60) ;  /* 0x0000000000085947 */ /* 0x001fea0003800000 */
[----:B------:R-:W-:Y:S02]  /*15740*/  ULDC.64 UR4, c[0x0][0x208] ;  /* 0x0000820000047ab9 */ /* 0x000fe40000000a00 */
[----:B------:R0:W5:Y:S03]  /*15750*/  LDG.E.U8 R12, desc[UR4][R10.64] ;  /* 0x000000040a0c7981 */ /* 0x000166000c1e1100 */
.L_x_60:
[----:B------:R-:W-:Y:S05]  /*15760*/  BSYNC B1 ;  /* 0x0000000000017941 */ /* 0x000fea0003800000 */
.L_x_59:
        /* <DEDUP_REMOVED lines=14> */
.L_x_62:
[----:B------:R-:W-:Y:S05]  /*15850*/  BSYNC B1 ;  /* 0x0000000000017941 */ /* 0x000fea0003800000 */
.L_x_61:
        /* <DEDUP_REMOVED lines=14> */
.L_x_64:
[----:B------:R-:W-:Y:S05]  /*15940*/  BSYNC B1 ;  /* 0x0000000000017941 */ /* 0x000fea0003800000 */
.L_x_63:
        /* <DEDUP_REMOVED lines=14> */
.L_x_66:
[----:B------:R-:W-:Y:S05]  /*15a30*/  BSYNC B1 ;  /* 0x0000000000017941 */ /* 0x000fea0003800000 */
.L_x_65:
        /* <DEDUP_REMOVED lines=14> */
.L_x_68:
[----:B------:R-:W-:Y:S05]  /*15b20*/  BSYNC B1 ;  /* 0x0000000000017941 */ /* 0x000fea0003800000 */
.L_x_67:
        /* <DEDUP_REMOVED lines=14> */
.L_x_70:
[----:B------:R-:W-:Y:S05]  /*15c10*/  BSYNC B1 ;  /* 0x0000000000017941 */ /* 0x000fea0003800000 */
.L_x_69:
        /* <DEDUP_REMOVED lines=14> */
.L_x_72:
[----:B------:R-:W-:Y:S05]  /*15d00*/  BSYNC B1 ;  /* 0x0000000000017941 */ /* 0x000fea0003800000 */
.L_x_71:
        /* <DEDUP_REMOVED lines=14> */
.L_x_74:
[----:B------:R-:W-:Y:S05]  /*15df0*/  BSYNC B1 ;  /* 0x0000000000017941 */ /* 0x000fea0003800000 */
.L_x_73:
        /* <DEDUP_REMOVED lines=14> */
.L_x_76:
[----:B------:R-:W-:Y:S05]  /*15ee0*/  BSYNC B1 ;  /* 0x0000000000017941 */ /* 0x000fea0003800000 */
.L_x_75:
        /* <DEDUP_REMOVED lines=14> */
.L_x_78:
[----:B------:R-:W-:Y:S05]  /*15fd0*/  BSYNC B1 ;  /* 0x0000000000017941 */ /* 0x000fea0003800000 */
.L_x_77:
        /* <DEDUP_REMOVED lines=14> */
.L_x_80:
[----:B------:R-:W-:Y:S05]  /*160c0*/  BSYNC B1 ;  /* 0x0000000000017941 */ /* 0x000fea0003800000 */
.L_x_79:
        /* <DEDUP_REMOVED lines=14> */
.L_x_82:
[----:B------:R-:W-:Y:S05]  /*161b0*/  BSYNC B1 ;  /* 0x0000000000017941 */ /* 0x000fea0003800000 */
.L_x_81:
        /* <DEDUP_REMOVED lines=14> */
.L_x_84:
[----:B------:R-:W-:Y:S05]  /*162a0*/  BSYNC B1 ;  /* 0x0000000000017941 */ /* 0x000fea0003800000 */
.L_x_83:
        /* <DEDUP_REMOVED lines=14> */
.L_x_86:
[----:B------:R-:W-:Y:S05]  /*16390*/  BSYNC B1 ;  /* 0x0000000000017941 */ /* 0x000fea0003800000 */
.L_x_85:
[----:B------:R-:W2:Y:S01]  /*163a0*/  LDL.LU R13, [R1+0x80] ;  /* 0x00008000010d7983 */ /* 0x000ea20000300800 */
[----:B-----5:R-:W-:Y:S01]  /*163b0*/  LOP3.LUT R12, R12, 0xff, RZ, 0xc0, !PT ;  /* 0x000000ff0c0c7812 */ /* 0x020fe200078ec0ff */
[----:B------:R-:W-:Y:S01]  /*163c0*/  ULDC.64 UR4, c[0x0][0x208] ;  /* 0x0000820000047ab9 */ /* 0x000fe20000000a00 */
[----:B------:R-:W-:Y:S01]  /*163d0*/  ISETP.LT.OR P5, PT, R0, 0x11, !P1 ;  /* 0x000000110000780c */ /* 0x000fe20004fa1670 */
[----:B------:R-:W-:Y:S01]  /*163e0*/  BSSY B1, `(.L_x_87) ;  /* 0x000000b000017945 */ /* 0x000fe20003800000 */
[----:B------:R-:W-:-:S05]  /*163f0*/  F2FP.F16.E4M3.UNPACK_B R12, R12 ;  /* 0x0000000cff0c723e */ /* 0x000fca00020006ff */
[----:B------:R-:W-:-:S05]  /*16400*/  HADD2.F32 R12, -RZ, R12.H0_H0 ;  /* 0x2000000cff0c7230 */ /* 0x000fca0000004100 */
[----:B------:R-:W-:-:S04]  /*16410*/  FMUL R12, R12, UR61 ;  /* 0x0000003d0c0c7c20 */ /* 0x000fc80008400000 */
[----:B--2---:R-:W-:-:S05]  /*16420*/  FFMA R12, R13, UR60, R12 ;  /* 0x0000003c0d0c7c23 */ /* 0x004fca000800000c */
[----:B------:R-:W-:Y:S02]  /*16430*/  F2FP.SATFINITE.E4M3.F32.PACK_AB_MERGE_C R13, RZ, R12, RZ ;  /* 0x0000000cff0d723e */ /* 0x000fe400048070ff */
[----:B------:R-:W-:-:S03]  /*16440*/  PRMT R12, RZ, 0x7610, R12 ;  /* 0x00007610ff0c7816 */ /* 0x000fc6000000000c */
[----:B------:R2:W-:Y:S01]  /*16450*/  @!P6 STG.E.U8 desc[UR4][R4.64+0x19], R13 ;  /* 0x0000190d0400e986 */ /* 0x0005e2000c101104 */
[----:B------:R-:W-:Y:S05]  /*16460*/  @P5 BRA `(.L_x_88) ;  /* 0x0000000000085947 */ /* 0x000fea0003800000 */
[----:B------:R-:W-:Y:S02]  /*16470*/  ULDC.64 UR4, c[0x0][0x208] ;  /* 0x0000820000047ab9 */ /* 0x000fe40000000a00 */
[----:B------:R0:W5:Y:S03]  /*16480*/  LDG.E.U8 R12, desc[UR4][R8.64+0x10] ;  /* 0x00001004080c7981 */ /* 0x000166000c1e1100 */
.L_x_88:
[----:B------:R-:W-:Y:S05]  /*16490*/  BSYNC B1 ;  /* 0x0000000000017941 */ /* 0x000fea0003800000 */
.L_x_87:
[----:B--2---:R-:W2:Y:S01]  /*164a0*/  LDL.LU R13, [R1+0x84] ;  /* 0x00008400010d7983 */ /* 0x004ea20000300800 */
        /* <DEDUP_REMOVED lines=14> */
.L_x_90:
[----:B------:R-:W-:Y:S05]  /*16590*/  BSYNC B1 ;  /* 0x0000000000017941 */ /* 0x000fea0003800000 */
.L_x_89:
        /* <DEDUP_REMOVED lines=15> */
.L_x_92:
[----:B------:R-:W-:Y:S05]  /*16690*/  BSYNC B1 ;  /* 0x0000000000017941 */ /* 0x000fea0003800000 */
.L_x_91:
        /* <DEDUP_REMOVED lines=15> */
.L_x_94:
[----:B------:R-:W-:Y:S05]  /*16790*/  BSYNC B1 ;  /* 0x0000000000017941 */ /* 0x000fea0003800000 */
.L_x_93:
        /* <DEDUP_REMOVED lines=15> */
.L_x_96:
[----:B------:R-:W-:Y:S05]  /*16890*/  BSYNC B1 ;  /* 0x0000000000017941 */ /* 0x000fea0003800000 */
.L_x_95:
        /* <DEDUP_REMOVED lines=15> */
.L_x_98:
[----:B------:R-:W-:Y:S05]  /*16990*/  BSYNC B1 ;  /* 0x0000000000017941 */ /* 0x000fea0003800000 */
.L_x_97:
        /* <DEDUP_REMOVED lines=15> */
.L_x_100:
[----:B------:R-:W-:Y:S05]  /*16a90*/  BSYNC B1 ;  /* 0x0000000000017941 */ /* 0x000fea0003800000 */
.L_x_99:
        /* <DEDUP_REMOVED lines=15> */
.L_x_102:
[----:B------:R-:W-:Y:S05]  /*16b90*/  BSYNC B1 ;  /* 0x0000000000017941 */ /* 0x000fea0003800000 */
.L_x_101:
        /* <DEDUP_REMOVED lines=15> */
.L_x_104:
[----:B------:R-:W-:Y:S05]  /*16c90*/  BSYNC B1 ;  /* 0x0000000000017941 */ /* 0x000fea0003800000 */
.L_x_103:
        /* <DEDUP_REMOVED lines=15> */
.L_x_106:
[----:B------:R-:W-:Y:S05]  /*16d90*/  BSYNC B1 ;  /* 0x0000000000017941 */ /* 0x000fea0003800000 */
.L_x_105:
        /* <DEDUP_REMOVED lines=15> */
.L_x_108:
[----:B------:R-:W-:Y:S05]  /*16e90*/  BSYNC B1 ;  /* 0x0000000000017941 */ /* 0x000fea0003800000 */
.L_x_107:
        /* <DEDUP_REMOVED lines=15> */
.L_x_110:
[----:B------:R-:W-:Y:S05]  /*16f90*/  BSYNC B1 ;  /* 0x0000000000017941 */ /* 0x000fea0003800000 */
.L_x_109:
        /* <DEDUP_REMOVED lines=15> */
.L_x_112:
[----:B------:R-:W-:Y:S05]  /*17090*/  BSYNC B1 ;  /* 0x0000000000017941 */ /* 0x000fea0003800000 */
.L_x_111:
        /* <DEDUP_REMOVED lines=15> */
.L_x_114:
[----:B------:R-:W-:Y:S05]  /*17190*/  BSYNC B1 ;  /* 0x0000000000017941 */ /* 0x000fea0003800000 */
.L_x_113:
        /* <DEDUP_REMOVED lines=15> */
.L_x_116:
[----:B------:R-:W-:Y:S05]  /*17290*/  BSYNC B1 ;  /* 0x0000000000017941 */ /* 0x000fea0003800000 */
.L_x_115:
        /* <DEDUP_REMOVED lines=15> */
.L_x_118:
[----:B------:R-:W-:Y:S05]  /*17390*/  BSYNC B1 ;  /* 0x0000000000017941 */ /* 0x000fea0003800000 */
.L_x_117:
        /* <DEDUP_REMOVED lines=15> */
.L_x_120:
[----:B------:R-:W-:Y:S05]  /*17490*/  BSYNC B1 ;  /* 0x0000000000017941 */ /* 0x000fea0003800000 */
.L_x_119:
        /* <DEDUP_REMOVED lines=15> */
.L_x_122:
[----:B------:R-:W-:Y:S05]  /*17590*/  BSYNC B1 ;  /* 0x0000000000017941 */ /* 0x000fea0003800000 */
.L_x_121:
        /* <DEDUP_REMOVED lines=15> */
.L_x_124:
[----:B------:R-:W-:Y:S05]  /*17690*/  BSYNC B1 ;  /* 0x0000000000017941 */ /* 0x000fea0003800000 */
.L_x_123:
        /* <DEDUP_REMOVED lines=15> */
.L_x_126:
[----:B------:R-:W-:Y:S05]  /*17790*/  BSYNC B1 ;  /* 0x0000000000017941 */ /* 0x000fea0003800000 */
.L_x_125:
        /* <DEDUP_REMOVED lines=15> */
.L_x_128:
[----:B------:R-:W-:Y:S05]  /*17890*/  BSYNC B1 ;  /* 0x0000000000017941 */ /* 0x000fea0003800000 */
.L_x_127:
        /* <DEDUP_REMOVED lines=15> */
.L_x_130:
[----:B------:R-:W-:Y:S05]  /*17990*/  BSYNC B1 ;  /* 0x0000000000017941 */ /* 0x000fea0003800000 */
.L_x_129:
        /* <DEDUP_REMOVED lines=15> */
.L_x_132:
[----:B------:R-:W-:Y:S05]  /*17a90*/  BSYNC B1 ;  /* 0x0000000000017941 */ /* 0x000fea0003800000 */
.L_x_131:
        /* <DEDUP_REMOVED lines=15> */
.L_x_134:
[----:B------:R-:W-:Y:S05]  /*17b90*/  BSYNC B1 ;  /* 0x0000000000017941 */ /* 0x000fea0003800000 */
.L_x_133:
        /* <DEDUP_REMOVED lines=15> */
.L_x_136:
[----:B------:R-:W-:Y:S05]  /*17c90*/  BSYNC B1 ;  /* 0x0000000000017941 */ /* 0x000fea0003800000 */
.L_x_135:
        /* <DEDUP_REMOVED lines=15> */
.L_x_138:
[----:B------:R-:W-:Y:S05]  /*17d90*/  BSYNC B1 ;  /* 0x0000000000017941 */ /* 0x000fea0003800000 */
.L_x_137:
        /* <DEDUP_REMOVED lines=15> */
.L_x_140:
[----:B------:R-:W-:Y:S05]  /*17e90*/  BSYNC B1 ;  /* 0x0000000000017941 */ /* 0x000fea0003800000 */
.L_x_139:
        /* <DEDUP_REMOVED lines=15> */
.L_x_142:
[----:B------:R-:W-:Y:S05]  /*17f90*/  BSYNC B1 ;  /* 0x0000000000017941 */ /* 0x000fea0003800000 */
.L_x_141:
        /* <DEDUP_REMOVED lines=15> */
.L_x_144:
[----:B------:R-:W-:Y:S05]  /*18090*/  BSYNC B1 ;  /* 0x0000000000017941 */ /* 0x000fea0003800000 */
.L_x_143:
        /* <DEDUP_REMOVED lines=15> */
.L_x_146:
[----:B------:R-:W-:Y:S05]  /*18190*/  BSYNC B1 ;  /* 0x0000000000017941 */ /* 0x000fea0003800000 */
.L_x_145:
        /* <DEDUP_REMOVED lines=15> */
.L_x_148:
[----:B------:R-:W-:Y:S05]  /*18290*/  BSYNC B1 ;  /* 0x0000000000017941 */ /* 0x000fea0003800000 */
.L_x_147:
        /* <DEDUP_REMOVED lines=15> */
.L_x_150:
[----:B------:R-:W-:Y:S05]  /*18390*/  BSYNC B1 ;  /* 0x0000000000017941 */ /* 0x000fea0003800000 */
.L_x_149:
        /* <DEDUP_REMOVED lines=15> */
.L_x_152:
[----:B------:R-:W-:Y:S05]  /*18490*/  BSYNC B1 ;  /* 0x0000000000017941 */ /* 0x000fea0003800000 */
.L_x_151:
        /* <DEDUP_REMOVED lines=15> */
.L_x_154:
[----:B------:R-:W-:Y:S05]  /*18590*/  BSYNC B1 ;  /* 0x0000000000017941 */ /* 0x000fea0003800000 */
.L_x_153:
        /* <DEDUP_REMOVED lines=15> */
.L_x_156:
[----:B------:R-:W-:Y:S05]  /*18690*/  BSYNC B1 ;  /* 0x0000000000017941 */ /* 0x000fea0003800000 */
.L_x_155:
        /* <DEDUP_REMOVED lines=15> */
.L_x_158:
[----:B------:R-:W-:Y:S05]  /*18790*/  BSYNC B1 ;  /* 0x0000000000017941 */ /* 0x000fea0003800000 */
.L_x_157:
        /* <DEDUP_REMOVED lines=15> */
.L_x_160:
[----:B------:R-:W-:Y:S05]  /*18890*/  BSYNC B1 ;  /* 0x0000000000017941 */ /* 0x000fea0003800000 */
.L_x_159:
        /* <DEDUP_REMOVED lines=15> */
.L_x_162:
[----:B------:R-:W-:Y:S05]  /*18990*/  BSYNC B1 ;  /* 0x0000000000017941 */ /* 0x000fea0003800000 */
.L_x_161:
        /* <DEDUP_REMOVED lines=15> */
.L_x_164:
[----:B------:R-:W-:Y:S05]  /*18a90*/  BSYNC B1 ;  /* 0x0000000000017941 */ /* 0x000fea0003800000 */
.L_x_163:
        /* <DEDUP_REMOVED lines=15> */
.L_x_166:
[----:B------:R-:W-:Y:S05]  /*18b90*/  BSYNC B1 ;  /* 0x0000000000017941 */ /* 0x000fea0003800000 */
.L_x_165:
        /* <DEDUP_REMOVED lines=15> */
.L_x_168:
[----:B------:R-:W-:Y:S05]  /*18c90*/  BSYNC B1 ;  /* 0x0000000000017941 */ /* 0x000fea0003800000 */
.L_x_167:
        /* <DEDUP_REMOVED lines=15> */
.L_x_170:
[----:B------:R-:W-:Y:S05]  /*18d90*/  BSYNC B1 ;  /* 0x0000000000017941 */ /* 0x000fea0003800000 */
.L_x_169:
        /* <DEDUP_REMOVED lines=15> */
.L_x_172:
[----:B------:R-:W-:Y:S05]  /*18e90*/  BSYNC B1 ;  /* 0x0000000000017941 */ /* 0x000fea0003800000 */
.L_x_171:
        /* <DEDUP_REMOVED lines=15> */
.L_x_174:
[----:B------:R-:W-:Y:S05]  /*18f90*/  BSYNC B1 ;  /* 0x0000000000017941 */ /* 0x000fea0003800000 */
.L_x_173:
        /* <DEDUP_REMOVED lines=15> */
.L_x_176:
[----:B------:R-:W-:Y:S05]  /*19090*/  BSYNC B1 ;  /* 0x0000000000017941 */ /* 0x000fea0003800000 */
.L_x_175:
        /* <DEDUP_REMOVED lines=15> */
.L_x_178:
[----:B------:R-:W-:Y:S05]  /*19190*/  BSYNC B1 ;  /* 0x0000000000017941 */ /* 0x000fea0003800000 */
.L_x_177:
        /* <DEDUP_REMOVED lines=15> */
.L_x_180:
[----:B------:R-:W-:Y:S05]  /*19290*/  BSYNC B1 ;  /* 0x0000000000017941 */ /* 0x000fea0003800000 */
.L_x_179:
        /* <DEDUP_REMOVED lines=15> */
.L_x_182:
[----:B------:R-:W-:Y:S05]  /*19390*/  BSYNC B1 ;  /* 0x0000000000017941 */ /* 0x000fea0003800000 */
.L_x_181:
        /* <DEDUP_REMOVED lines=15> */
.L_x_184:
[----:B------:R-:W-:Y:S05]  /*19490*/  BSYNC B1 ;  /* 0x0000000000017941 */ /* 0x000fea0003800000 */
.L_x_183:
        /* <DEDUP_REMOVED lines=15> */
.L_x_186:
[----:B------:R-:W-:Y:S05]  /*19590*/  BSYNC B1 ;  /* 0x0000000000017941 */ /* 0x000fea0003800000 */
.L_x_185:
        /* <DEDUP_REMOVED lines=15> */
.L_x_188:
[----:B------:R-:W-:Y:S05]  /*19690*/  BSYNC B1 ;  /* 0x0000000000017941 */ /* 0x000fea0003800000 */
.L_x_187:
        /* <DEDUP_REMOVED lines=15> */
.L_x_190:
[----:B------:R-:W-:Y:S05]  /*19790*/  BSYNC B1 ;  /* 0x0000000000017941 */ /* 0x000fea0003800000 */
.L_x_189:
        /* <DEDUP_REMOVED lines=15> */
.L_x_192:
[----:B------:R-:W-:Y:S05]  /*19890*/  BSYNC B1 ;  /* 0x0000000000017941 */ /* 0x000fea0003800000 */
.L_x_191:
        /* <DEDUP_REMOVED lines=15> */
.L_x_194:
[----:B------:R-:W-:Y:S05]  /*19990*/  BSYNC B1 ;  /* 0x0000000000017941 */ /* 0x000fea0003800000 */
.L_x_193:
        /* <DEDUP_REMOVED lines=15> */
.L_x_196:
[----:B------:R-:W-:Y:S05]  /*19a90*/  BSYNC B1 ;  /* 0x0000000000017941 */ /* 0x000fea0003800000 */
.L_x_195:
        /* <DEDUP_REMOVED lines=15> */
.L_x_198:
[----:B------:R-:W-:Y:S05]  /*19b90*/  BSYNC B1 ;  /* 0x0000000000017941 */ /* 0x000fea0003800000 */
.L_x_197:
        /* <DEDUP_REMOVED lines=15> */
.L_x_200:
[----:B------:R-:W-:Y:S05]  /*19c90*/  BSYNC B1 ;  /* 0x0000000000017941 */ /* 0x000fea0003800000 */
.L_x_199:
        /* <DEDUP_REMOVED lines=15> */
.L_x_202:
[----:B------:R-:W-:Y:S05]  /*19d90*/  BSYNC B1 ;  /* 0x0000000000017941 */ /* 0x000fea0003800000 */
.L_x_201:
        /* <DEDUP_REMOVED lines=15> */
.L_x_204:
[----:B------:R-:W-:Y:S05]  /*19e90*/  BSYNC B1 ;  /* 0x0000000000017941 */ /* 0x000fea0003800000 */
.L_x_203:
        /* <DEDUP_REMOVED lines=15> */
.L_x_206:
[----:B------:R-:W-:Y:S05]  /*19f90*/  BSYNC B1 ;  /* 0x0000000000017941 */ /* 0x000fea0003800000 */
.L_x_205:
        /* <DEDUP_REMOVED lines=15> */
.L_x_208:
[----:B------:R-:W-:Y:S05]  /*1a090*/  BSYNC B1 ;  /* 0x0000000000017941 */ /* 0x000fea0003800000 */
.L_x_207:
        /* <DEDUP_REMOVED lines=15> */
.L_x_210:
[----:B------:R-:W-:Y:S05]  /*1a190*/  BSYNC B1 ;  /* 0x0000000000017941 */ /* 0x000fea0003800000 */
.L_x_209:
        /* <DEDUP_REMOVED lines=15> */
.L_x_212:
[----:B------:R-:W-:Y:S05]  /*1a290*/  BSYNC B1 ;  /* 0x0000000000017941 */ /* 0x000fea0003800000 */
.L_x_211:
        /* <DEDUP_REMOVED lines=15> */
.L_x_214:
[----:B------:R-:W-:Y:S05]  /*1a390*/  BSYNC B1 ;  /* 0x0000000000017941 */ /* 0x000fea0003800000 */
.L_x_213:
        /* <DEDUP_REMOVED lines=15> */
.L_x_216:
[----:B------:R-:W-:Y:S05]  /*1a490*/  BSYNC B1 ;  /* 0x0000000000017941 */ /* 0x000fea0003800000 */
.L_x_215:
        /* <DEDUP_REMOVED lines=15> */
.L_x_218:
[----:B------:R-:W-:Y:S05]  /*1a590*/  BSYNC B1 ;  /* 0x0000000000017941 */ /* 0x000fea0003800000 */
.L_x_217:
        /* <DEDUP_REMOVED lines=15> */
.L_x_220:
[----:B------:R-:W-:Y:S05]  /*1a690*/  BSYNC B1 ;  /* 0x0000000000017941 */ /* 0x000fea0003800000 */
.L_x_219:
        /* <DEDUP_REMOVED lines=15> */
.L_x_222:
[----:B------:R-:W-:Y:S05]  /*1a790*/  BSYNC B1 ;  /* 0x0000000000017941 */ /* 0x000fea0003800000 */
.L_x_221:
        /* <DEDUP_REMOVED lines=15> */
.L_x_224:
[----:B------:R-:W-:Y:S05]  /*1a890*/  BSYNC B1 ;  /* 0x0000000000017941 */ /* 0x000fea0003800000 */
.L_x_223:
        /* <DEDUP_REMOVED lines=15> */
.L_x_226:
[----:B------:R-:W-:Y:S05]  /*1a990*/  BSYNC B1 ;  /* 0x0000000000017941 */ /* 0x000fea0003800000 */
.L_x_225:
        /* <DEDUP_REMOVED lines=15> */
.L_x_228:
[----:B------:R-:W-:Y:S05]  /*1aa90*/  BSYNC B1 ;  /* 0x0000000000017941 */ /* 0x000fea0003800000 */
.L_x_227:
        /* <DEDUP_REMOVED lines=15> */
.L_x_230:
[----:B------:R-:W-:Y:S05]  /*1ab90*/  BSYNC B1 ;  /* 0x0000000000017941 */ /* 0x000fea0003800000 */
.L_x_229:
        /* <DEDUP_REMOVED lines=15> */
.L_x_232:
[----:B------:R-:W-:Y:S05]  /*1ac90*/  BSYNC B1 ;  /* 0x0000000000017941 */ /* 0x000fea0003800000 */
.L_x_231:
        /* <DEDUP_REMOVED lines=15> */
.L_x_234:
[----:B------:R-:W-:Y:S05]  /*1ad90*/  BSYNC B1 ;  /* 0x0000000000017941 */ /* 0x000fea0003800000 */
.L_x_233:
        /* <DEDUP_REMOVED lines=15> */
.L_x_236:
[----:B------:R-:W-:Y:S05]  /*1ae90*/  BSYNC B1 ;  /* 0x0000000000017941 */ /* 0x000fea0003800000 */
.L_x_235:
        /* <DEDUP_REMOVED lines=15> */
.L_x_238:
[----:B------:R-:W-:Y:S05]  /*1af90*/  BSYNC B1 ;  /* 0x0000000000017941 */ /* 0x000fea0003800000 */
.L_x_237:
        /* <DEDUP_REMOVED lines=15> */
.L_x_240:
[----:B------:R-:W-:Y:S05]  /*1b090*/  BSYNC B1 ;  /* 0x0000000000017941 */ /* 0x000fea0003800000 */
.L_x_239:
        /* <DEDUP_REMOVED lines=15> */
.L_x_242:
[----:B------:R-:W-:Y:S05]  /*1b190*/  BSYNC B1 ;  /* 0x0000000000017941 */ /* 0x000fea0003800000 */
.L_x_241:
        /* <DEDUP_REMOVED lines=15> */
.L_x_244:
[----:B------:R-:W-:Y:S05]  /*1b290*/  BSYNC B1 ;  /* 0x0000000000017941 */ /* 0x000fea0003800000 */
.L_x_243:
        /* <DEDUP_REMOVED lines=15> */
.L_x_246:
[----:B------:R-:W-:Y:S05]  /*1b390*/  BSYNC B1 ;  /* 0x0000000000017941 */ /* 0x000fea0003800000 */
.L_x_245:
        /* <DEDUP_REMOVED lines=15> */
.L_x_248:
[----:B------:R-:W-:Y:S05]  /*1b490*/  BSYNC B1 ;  /* 0x0000000000017941 */ /* 0x000fea0003800000 */
.L_x_247:
        /* <DEDUP_REMOVED lines=15> */
.L_x_250:
[----:B------:R-:W-:Y:S05]  /*1b590*/  BSYNC B1 ;  /* 0x0000000000017941 */ /* 0x000fea0003800000 */
.L_x_249:
        /* <DEDUP_REMOVED lines=15> */
.L_x_252:
[----:B------:R-:W-:Y:S05]  /*1b690*/  BSYNC B1 ;  /* 0x0000000000017941 */ /* 0x000fea0003800000 */
.L_x_251:
        /* <DEDUP_REMOVED lines=15> */
.L_x_254:
[----:B------:R-:W-:Y:S05]  /*1b790*/  BSYNC B1 ;  /* 0x0000000000017941 */ /* 0x000fea0003800000 */
.L_x_253:
        /* <DEDUP_REMOVED lines=15> */
.L_x_256:
[----:B------:R-:W-:Y:S05]  /*1b890*/  BSYNC B1 ;  /* 0x0000000000017941 */ /* 0x000fea0003800000 */
.L_x_255:
        /* <DEDUP_REMOVED lines=15> */
.L_x_258:
[----:B------:R-:W-:Y:S05]  /*1b990*/  BSYNC B1 ;  /* 0x0000000000017941 */ /* 0x000fea0003800000 */
.L_x_257:
        /* <DEDUP_REMOVED lines=15> */
.L_x_260:
[----:B------:R-:W-:Y:S05]  /*1ba90*/  BSYNC B1 ;  /* 0x0000000000017941 */ /* 0x000fea0003800000 */
.L_x_259:
        /* <DEDUP_REMOVED lines=15> */
.L_x_262:
[----:B------:R-:W-:Y:S05]  /*1bb90*/  BSYNC B1 ;  /* 0x0000000000017941 */ /* 0x000fea0003800000 */
.L_x_261:
        /* <DEDUP_REMOVED lines=15> */
.L_x_264:
[----:B------:R-:W-:Y:S05]  /*1bc90*/  BSYNC B1 ;  /* 0x0000000000017941 */ /* 0x000fea0003800000 */
.L_x_263:
        /* <DEDUP_REMOVED lines=15> */
.L_x_266:
[----:B------:R-:W-:Y:S05]  /*1bd90*/  BSYNC B1 ;  /* 0x0000000000017941 */ /* 0x000fea0003800000 */
.L_x_265:
        /* <DEDUP_REMOVED lines=15> */
.L_x_268:
[----:B------:R-:W-:Y:S05]  /*1be90*/  BSYNC B1 ;  /* 0x0000000000017941 */ /* 0x000fea0003800000 */
.L_x_267:
        /* <DEDUP_REMOVED lines=15> */
.L_x_270:
[----:B------:R-:W-:Y:S05]  /*1bf90*/  BSYNC B1 ;  /* 0x0000000000017941 */ /* 0x000fea0003800000 */
.L_x_269:
        /* <DEDUP_REMOVED lines=15> */
.L_x_272:
[----:B------:R-:W-:Y:S05]  /*1c090*/  BSYNC B1 ;  /* 0x0000000000017941 */ /* 0x000fea0003800000 */
.L_x_271:
        /* <DEDUP_REMOVED lines=15> */
.L_x_274:
[----:B------:R-:W-:Y:S05]  /*1c190*/  BSYNC B1 ;  /* 0x0000000000017941 */ /* 0x000fea0003800000 */
.L_x_273:
        /* <DEDUP_REMOVED lines=15> */
.L_x_276:
[----:B------:R-:W-:Y:S05]  /*1c290*/  BSYNC B1 ;  /* 0x0000000000017941 */ /* 0x000fea0003800000 */
.L_x_275:
        /* <DEDUP_REMOVED lines=15> */
.L_x_278:
[----:B------:R-:W-:Y:S05]  /*1c390*/  BSYNC B1 ;  /* 0x0000000000017941 */ /* 0x000fea0003800000 */
.L_x_277:
        /* <DEDUP_REMOVED lines=15> */
.L_x_280:
[----:B------:R-:W-:Y:S05]  /*1c490*/  BSYNC B1 ;  /* 0x0000000000017941 */ /* 0x000fea0003800000 */
.L_x_279:
        /* <DEDUP_REMOVED lines=15> */
.L_x_282:
[----:B------:R-:W-:Y:S05]  /*1c590*/  BSYNC B1 ;  /* 0x0000000000017941 */ /* 0x000fea0003800000 */
.L_x_281:
        /* <DEDUP_REMOVED lines=15> */
.L_x_284:
[----:B------:R-:W-:Y:S05]  /*1c690*/  BSYNC B1 ;  /* 0x0000000000017941 */ /* 0x000fea0003800000 */
.L_x_283:
        /* <DEDUP_REMOVED lines=15> */
.L_x_286:
[----:B------:R-:W-:Y:S05]  /*1c790*/  BSYNC B1 ;  /* 0x0000000000017941 */ /* 0x000fea0003800000 */
.L_x_285:
        /* <DEDUP_REMOVED lines=15> */
.L_x_288:
[----:B------:R-:W-:Y:S05]  /*1c890*/  BSYNC B1 ;  /* 0x0000000000017941 */ /* 0x000fea0003800000 */
.L_x_287:
        /* <DEDUP_REMOVED lines=15> */
.L_x_290:
[----:B------:R-:W-:Y:S05]  /*1c990*/  BSYNC B1 ;  /* 0x0000000000017941 */ /* 0x000fea0003800000 */
.L_x_289:
        /* <DEDUP_REMOVED lines=15> */
.L_x_292:
[----:B------:R-:W-:Y:S05]  /*1ca90*/  BSYNC B1 ;  /* 0x0000000000017941 */ /* 0x000fea0003800000 */
.L_x_291:
        /* <DEDUP_REMOVED lines=15> */
.L_x_294:
[----:B------:R-:W-:Y:S05]  /*1cb90*/  BSYNC B1 ;  /* 0x0000000000017941 */ /* 0x000fea0003800000 */
.L_x_293:
        /* <DEDUP_REMOVED lines=15> */
.L_x_296:
[----:B------:R-:W-:Y:S05]  /*1cc90*/  BSYNC B1 ;  /* 0x0000000000017941 */ /* 0x000fea0003800000 */
.L_x_295:
        /* <DEDUP_REMOVED lines=15> */
.L_x_298:
[----:B------:R-:W-:Y:S05]  /*1cd90*/  BSYNC B1 ;  /* 0x0000000000017941 */ /* 0x000fea0003800000 */
.L_x_297:
        /* <DEDUP_REMOVED lines=15> */
.L_x_300:
[----:B------:R-:W-:Y:S05]  /*1ce90*/  BSYNC B1 ;  /* 0x0000000000017941 */ /* 0x000fea0003800000 */
.L_x_299:
        /* <DEDUP_REMOVED lines=15> */
.L_x_302:
[----:B------:R-:W-:Y:S05]  /*1cf90*/  BSYNC B1 ;  /* 0x0000000000017941 */ /* 0x000fea0003800000 */
.L_x_301:
        /* <DEDUP_REMOVED lines=15> */
.L_x_304:
[----:B------:R-:W-:Y:S05]  /*1d090*/  BSYNC B1 ;  /* 0x0000000000017941 */ /* 0x000fea0003800000 */
.L_x_303:
        /* <DEDUP_REMOVED lines=15> */
.L_x_306:
[----:B------:R-:W-:Y:S05]  /*1d190*/  BSYNC B1 ;  /* 0x0000000000017941 */ /* 0x000fea0003800000 */
.L_x_305:
        /* <DEDUP_REMOVED lines=15> */
.L_x_308:
[----:B------:R-:W-:Y:S05]  /*1d290*/  BSYNC B1 ;  /* 0x0000000000017941 */ /* 0x000fea0003800000 */
.L_x_307:
        /* <DEDUP_REMOVED lines=15> */
.L_x_310:
[----:B------:R-:W-:Y:S05]  /*1d390*/  BSYNC B1 ;  /* 0x0000000000017941 */ /* 0x000fea0003800000 */
.L_x_309:
        /* <DEDUP_REMOVED lines=15> */
.L_x_312:
[----:B------:R-:W-:Y:S05]  /*1d490*/  BSYNC B1 ;  /* 0x0000000000017941 */ /* 0x000fea0003800000 */
.L_x_311:
        /* <DEDUP_REMOVED lines=15> */
.L_x_314:
[----:B------:R-:W-:Y:S05]  /*1d590*/  BSYNC B1 ;  /* 0x0000000000017941 */ /* 0x000fea0003800000 */
.L_x_313:
        /* <DEDUP_REMOVED lines=15> */
.L_x_316:
[----:B------:R-:W-:Y:S05]  /*1d690*/  BSYNC B1 ;  /* 0x0000000000017941 */ /* 0x000fea0003800000 */
.L_x_315:
        /* <DEDUP_REMOVED lines=15> */
.L_x_318:
[----:B------:R-:W-:Y:S05]  /*1d790*/  BSYNC B1 ;  /* 0x0000000000017941 */ /* 0x000fea0003800000 */
.L_x_317:
        /* <DEDUP_REMOVED lines=15> */
.L_x_320:
[----:B------:R-:W-:Y:S05]  /*1d890*/  BSYNC B1 ;  /* 0x0000000000017941 */ /* 0x000fea0003800000 */
.L_x_319:
        /* <DEDUP_REMOVED lines=15> */
.L_x_322:
[----:B------:R-:W-:Y:S05]  /*1d990*/  BSYNC B1 ;  /* 0x0000000000017941 */ /* 0x000fea0003800000 */
.L_x_321:
        /* <DEDUP_REMOVED lines=15> */
.L_x_324:
[----:B------:R-:W-:Y:S05]  /*1da90*/  BSYNC B1 ;  /* 0x0000000000017941 */ /* 0x000fea0003800000 */
.L_x_323:
        /* <DEDUP_REMOVED lines=15> */
.L_x_326:
[----:B------:R-:W-:Y:S05]  /*1db90*/  BSYNC B1 ;  /* 0x0000000000017941 */ /* 0x000fea0003800000 */
.L_x_325:
        /* <DEDUP_REMOVED lines=15> */
.L_x_328:
[----:B------:R-:W-:Y:S05]  /*1dc90*/  BSYNC B1 ;  /* 0x0000000000017941 */ /* 0x000fea0003800000 */
.L_x_327:
        /* <DEDUP_REMOVED lines=15> */
.L_x_330:
[----:B------:R-:W-:Y:S05]  /*1dd90*/  BSYNC B1 ;  /* 0x0000000000017941 */ /* 0x000fea0003800000 */
.L_x_329:
        /* <DEDUP_REMOVED lines=15> */
.L_x_332:
[----:B------:R-:W-:Y:S05]  /*1de90*/  BSYNC B1 ;  /* 0x0000000000017941 */ /* 0x000fea0003800000 */
.L_x_331:
        /* <DEDUP_REMOVED lines=15> */
.L_x_334:
[----:B------:R-:W-:Y:S05]  /*1df90*/  BSYNC B1 ;  /* 0x0000000000017941 */ /* 0x000fea0003800000 */
.L_x_333:
        /* <DEDUP_REMOVED lines=15> */
.L_x_336:
[----:B------:R-:W-:Y:S05]  /*1e090*/  BSYNC B1 ;  /* 0x0000000000017941 */ /* 0x000fea0003800000 */
.L_x_335:
        /* <DEDUP_REMOVED lines=15> */
.L_x_338:
[----:B------:R-:W-:Y:S05]  /*1e190*/  BSYNC B1 ;  /* 0x0000000000017941 */ /* 0x000fea0003800000 */
.L_x_337:
        /* <DEDUP_REMOVED lines=15> */
.L_x_340:
[----:B------:R-:W-:Y:S05]  /*1e290*/  BSYNC B1 ;  /* 0x0000000000017941 */ /* 0x000fea0003800000 */
.L_x_339:
        /* <DEDUP_REMOVED lines=15> */
.L_x_342:
[----:B------:R-:W-:Y:S05]  /*1e390*/  BSYNC B1 ;  /* 0x0000000000017941 */ /* 0x000fea0003800000 */
.L_x_341:
        /* <DEDUP_REMOVED lines=15> */
.L_x_344:
[----:B------:R-:W-:Y:S05]  /*1e490*/  BSYNC B1 ;  /* 0x0000000000017941 */ /* 0x000fea0003800000 */
.L_x_343:
        /* <DEDUP_REMOVED lines=15> */
.L_x_346:
[----:B------:R-:W-:Y:S05]  /*1e590*/  BSYNC B1 ;  /* 0x0000000000017941 */ /* 0x000fea0003800000 */
.L_x_345:
        /* <DEDUP_REMOVED lines=15> */
.L_x_348:
[----:B------:R-:W-:Y:S05]  /*1e690*/  BSYNC B1 ;  /* 0x0000000000017941 */ /* 0x000fea0003800000 */
.L_x_347:
        /* <DEDUP_REMOVED lines=15> */
.L_x_350:
[----:B------:R-:W-:Y:S05]  /*1e790*/  BSYNC B1 ;  /* 0x0000000000017941 */ /* 0x000fea0003800000 */
.L_x_349:
        /* <DEDUP_REMOVED lines=15> */
.L_x_352:
[----:B------:R-:W-:Y:S05]  /*1e890*/  BSYNC B1 ;  /* 0x0000000000017941 */ /* 0x000fea0003800000 */
.L_x_351:
        /* <DEDUP_REMOVED lines=15> */
.L_x_354:
[----:B------:R-:W-:Y:S05]  /*1e990*/  BSYNC B1 ;  /* 0x0000000000017941 */ /* 0x000fea0003800000 */
.L_x_353:
        /* <DEDUP_REMOVED lines=15> */
.L_x_356:
[----:B------:R-:W-:Y:S05]  /*1ea90*/  BSYNC B1 ;  /* 0x0000000000017941 */ /* 0x000fea0003800000 */
.L_x_355:
        /* <DEDUP_REMOVED lines=15> */
.L_x_358:
[----:B------:R-:W-:Y:S05]  /*1eb90*/  BSYNC B1 ;  /* 0x0000000000017941 */ /* 0x000fea0003800000 */
.L_x_357:
        /* <DEDUP_REMOVED lines=15> */
.L_x_360:
[----:B------:R-:W-:Y:S05]  /*1ec90*/  BSYNC B1 ;  /* 0x0000000000017941 */ /* 0x000fea0003800000 */
.L_x_359:
        /* <DEDUP_REMOVED lines=15> */
.L_x_362:
[----:B------:R-:W-:Y:S05]  /*1ed90*/  BSYNC B1 ;  /* 0x0000000000017941 */ /* 0x000fea0003800000 */
.L_x_361:
        /* <DEDUP_REMOVED lines=15> */
.L_x_364:
[----:B------:R-:W-:Y:S05]  /*1ee90*/  BSYNC B1 ;  /* 0x0000000000017941 */ /* 0x000fea0003800000 */
.L_x_363:
        /* <DEDUP_REMOVED lines=15> */
.L_x_366:
[----:B------:R-:W-:Y:S05]  /*1ef90*/  BSYNC B1 ;  /* 0x0000000000017941 */ /* 0x000fea0003800000 */
.L_x_365:
        /* <DEDUP_REMOVED lines=15> */
.L_x_368:
[----:B------:R-:W-:Y:S05]  /*1f090*/  BSYNC B1 ;  /* 0x0000000000017941 */ /* 0x000fea0003800000 */
.L_x_367:
        /* <DEDUP_REMOVED lines=15> */
.L_x_370:
[----:B------:R-:W-:Y:S05]  /*1f190*/  BSYNC B1 ;  /* 0x0000000000017941 */ /* 0x000fea0003800000 */
.L_x_369:
        /* <DEDUP_REMOVED lines=15> */
.L_x_372:
[----:B------:R-:W-:Y:S05]  /*1f290*/  BSYNC B1 ;  /* 0x0000000000017941 */ /* 0x000fea0003800000 */
.L_x_371:
        /* <DEDUP_REMOVED lines=15> */
.L_x_374:
[----:B------:R-:W-:Y:S05]  /*1f390*/  BSYNC B1 ;  /* 0x0000000000017941 */ /* 0x000fea0003800000 */
.L_x_373:
        /* <DEDUP_REMOVED lines=15> */
.L_x_376:
[----:B------:R-:W-:Y:S05]  /*1f490*/  BSYNC B1 ;  /* 0x0000000000017941 */ /* 0x000fea0003800000 */
.L_x_375:
        /* <DEDUP_REMOVED lines=15> */
.L_x_378:
[----:B------:R-:W-:Y:S05]  /*1f590*/  BSYNC B1 ;  /* 0x0000000000017941 */ /* 0x000fea0003800000 */
.L_x_377:
        /* <DEDUP_REMOVED lines=15> */
.L_x_380:
[----:B------:R-:W-:Y:S05]  /*1f690*/  BSYNC B1 ;  /* 0x0000000000017941 */ /* 0x000fea0003800000 */
.L_x_379:
        /* <DEDUP_REMOVED lines=15> */
.L_x_382:
[----:B------:R-:W-:Y:S05]  /*1f790*/  BSYNC B1 ;  /* 0x0000000000017941 */ /* 0x000fea0003800000 */
.L_x_381:
        /* <DEDUP_REMOVED lines=15> */
.L_x_384:
[----:B------:R-:W-:Y:S05]  /*1f890*/  BSYNC B1 ;  /* 0x0000000000017941 */ /* 0x000fea0003800000 */
.L_x_383:
        /* <DEDUP_REMOVED lines=15> */
.L_x_386:
[----:B------:R-:W-:Y:S05]  /*1f990*/  BSYNC B1 ;  /* 0x0000000000017941 */ /* 0x000fea0003800000 */
.L_x_385:
        /* <DEDUP_REMOVED lines=15> */
.L_x_388:
[----:B------:R-:W-:Y:S05]  /*1fa90*/  BSYNC B1 ;  /* 0x0000000000017941 */ /* 0x000fea0003800000 */
.L_x_387:
        /* <DEDUP_REMOVED lines=15> */
.L_x_390:
[----:B------:R-:W-:Y:S05]  /*1fb90*/  BSYNC B1 ;  /* 0x0000000000017941 */ /* 0x000fea0003800000 */
.L_x_389:
        /* <DEDUP_REMOVED lines=15> */
.L_x_392:
[----:B------:R-:W-:Y:S05]  /*1fc90*/  BSYNC B1 ;  /* 0x0000000000017941 */ /* 0x000fea0003800000 */
.L_x_391:
        /* <DEDUP_REMOVED lines=15> */
.L_x_394:
[----:B------:R-:W-:Y:S05]  /*1fd90*/  BSYNC B1 ;  /* 0x0000000000017941 */ /* 0x000fea0003800000 */
.L_x_393:
        /* <DEDUP_REMOVED lines=15> */
.L_x_396:
[----:B------:R-:W-:Y:S05]  /*1fe90*/  BSYNC B1 ;  /* 0x0000000000017941 */ /* 0x000fea0003800000 */
.L_x_395:
        /* <DEDUP_REMOVED lines=15> */
.L_x_398:
[----:B------:R-:W-:Y:S05]  /*1ff90*/  BSYNC B1 ;  /* 0x0000000000017941 */ /* 0x000fea0003800000 */
.L_x_397:
        /* <DEDUP_REMOVED lines=15> */
.L_x_400:
[----:B------:R-:W-:Y:S05]  /*20090*/  BSYNC B1 ;  /* 0x0000000000017941 */ /* 0x000fea0003800000 */
.L_x_399:
        /* <DEDUP_REMOVED lines=15> */
.L_x_402:
[----:B------:R-:W-:Y:S05]  /*20190*/  BSYNC B1 ;  /* 0x0000000000017941 */ /* 0x000fea0003800000 */
.L_x_401:
        /* <DEDUP_REMOVED lines=15> */
.L_x_404:
[----:B------:R-:W-:Y:S05]  /*20290*/  BSYNC B1 ;  /* 0x0000000000017941 */ /* 0x000fea0003800000 */
.L_x_403:
        /* <DEDUP_REMOVED lines=15> */
.L_x_406:
[----:B------:R-:W-:Y:S05]  /*20390*/  BSYNC B1 ;  /* 0x0000000000017941 */ /* 0x000fea0003800000 */
.L_x_405:
        /* <DEDUP_REMOVED lines=15> */
.L_x_408:
[----:B------:R-:W-:Y:S05]  /*20490*/  BSYNC B1 ;  /* 0x0000000000017941 */ /* 0x000fea0003800000 */
.L_x_407:
        /* <DEDUP_REMOVED lines=15> */
.L_x_410:
[----:B------:R-:W-:Y:S05]  /*20590*/  BSYNC B1 ;  /* 0x0000000000017941 */ /* 0x000fea0003800000 */
.L_x_409:
        /* <DEDUP_REMOVED lines=15> */
.L_x_412:
[----:B------:R-:W-:Y:S05]  /*20690*/  BSYNC B1 ;  /* 0x0000000000017941 */ /* 0x000fea0003800000 */
.L_x_411:
        /* <DEDUP_REMOVED lines=15> */
.L_x_414:
[----:B------:R-:W-:Y:S05]  /*20790*/  BSYNC B1 ;  /* 0x0000000000017941 */ /* 0x000fea0003800000 */
.L_x_413:
        /* <DEDUP_REMOVED lines=15> */
.L_x_416:
[----:B------:R-:W-:Y:S05]  /*20890*/  BSYNC B1 ;  /* 0x0000000000017941 */ /* 0x000fea0003800000 */
.L_x_415:
        /* <DEDUP_REMOVED lines=15> */
.L_x_418:
[----:B------:R-:W-:Y:S05]  /*20990*/  BSYNC B1 ;  /* 0x0000000000017941 */ /* 0x000fea0003800000 */
.L_x_417:
        /* <DEDUP_REMOVED lines=15> */
.L_x_420:
[----:B------:R-:W-:Y:S05]  /*20a90*/  BSYNC B1 ;  /* 0x0000000000017941 */ /* 0x000fea0003800000 */
.L_x_419:
        /* <DEDUP_REMOVED lines=15> */
.L_x_422:
[----:B------:R-:W-:Y:S05]  /*20b90*/  BSYNC B1 ;  /* 0x0000000000017941 */ /* 0x000fea0003800000 */
.L_x_421:
        /* <DEDUP_REMOVED lines=15> */
.L_x_424:
[----:B------:R-:W-:Y:S05]  /*20c90*/  BSYNC B1 ;  /* 0x0000000000017941 */ /* 0x000fea0003800000 */
.L_x_423:
        /* <DEDUP_REMOVED lines=15> */
.L_x_426:
[----:B------:R-:W-:Y:S05]  /*20d90*/  BSYNC B1 ;  /* 0x0000000000017941 */ /* 0x000fea0003800000 */
.L_x_425:
        /* <DEDUP_REMOVED lines=15> */
.L_x_428:
[----:B------:R-:W-:Y:S05]  /*20e90*/  BSYNC B1 ;  /* 0x0000000000017941 */ /* 0x000fea0003800000 */
.L_x_427:
        /* <DEDUP_REMOVED lines=15> */
.L_x_430:
[----:B------:R-:W-:Y:S05]  /*20f90*/  BSYNC B1 ;  /* 0x0000000000017941 */ /* 0x000fea0003800000 */
.L_x_429:
        /* <DEDUP_REMOVED lines=15> */
.L_x_432:
[----:B------:R-:W-:Y:S05]  /*21090*/  BSYNC B1 ;  /* 0x0000000000017941 */ /* 0x000fea0003800000 */
.L_x_431:
        /* <DEDUP_REMOVED lines=15> */
.L_x_434:
[----:B------:R-:W-:Y:S05]  /*21190*/  BSYNC B1 ;  /* 0x0000000000017941 */ /* 0x000fea0003800000 */
.L_x_433:
        /* <DEDUP_REMOVED lines=15> */
.L_x_436:
[----:B------:R-:W-:Y:S05]  /*21290*/  BSYNC B1 ;  /* 0x0000000000017941 */ /* 0x000fea0003800000 */
.L_x_435:
        /* <DEDUP_REMOVED lines=15> */
.L_x_438:
[----:B------:R-:W-:Y:S05]  /*21390*/  BSYNC B1 ;  /* 0x0000000000017941 */ /* 0x000fea0003800000 */
.L_x_437:
        /* <DEDUP_REMOVED lines=15> */
.L_x_440:
[----:B------:R-:W-:Y:S05]  /*21490*/  BSYNC B1 ;  /* 0x0000000000017941 */ /* 0x000fea0003800000 */
.L_x_439:
        /* <DEDUP_REMOVED lines=15> */
.L_x_442:
[----:B------:R-:W-:Y:S05]  /*21590*/  BSYNC B1 ;  /* 0x0000000000017941 */ /* 0x000fea0003800000 */
.L_x_441:
        /* <DEDUP_REMOVED lines=15> */
.L_x_444:
[----:B------:R-:W-:Y:S05]  /*21690*/  BSYNC B1 ;  /* 0x0000000000017941 */ /* 0x000fea0003800000 */
.L_x_443:
        /* <DEDUP_REMOVED lines=15> */
.L_x_446:
[----:B------:R-:W-:Y:S05]  /*21790*/  BSYNC B1 ;  /* 0x0000000000017941 */ /* 0x000fea0003800000 */
.L_x_445:
        /* <DEDUP_REMOVED lines=15> */
.L_x_448:
[----:B------:R-:W-:Y:S05]  /*21890*/  BSYNC B1 ;  /* 0x0000000000017941 */ /* 0x000fea0003800000 */
.L_x_447:
        /* <DEDUP_REMOVED lines=15> */
.L_x_450:
[----:B------:R-:W-:Y:S05]  /*21990*/  BSYNC B1 ;  /* 0x0000000000017941 */ /* 0x000fea0003800000 */
.L_x_449:
        /* <DEDUP_REMOVED lines=15> */
.L_x_452:
[----:B------:R-:W-:Y:S05]  /*21a90*/  BSYNC B1 ;  /* 0x0000000000017941 */ /* 0x000fea0003800000 */
.L_x_451:
        /* <DEDUP_REMOVED lines=15> */
.L_x_454:
[----:B------:R-:W-:Y:S05]  /*21b90*/  BSYNC B1 ;  /* 0x0000000000017941 */ /* 0x000fea0003800000 */
.L_x_453:
        /* <DEDUP_REMOVED lines=15> */
.L_x_456:
[----:B------:R-:W-:Y:S05]  /*21c90*/  BSYNC B1 ;  /* 0x0000000000017941 */ /* 0x000fea0003800000 */
.L_x_455:
        /* <DEDUP_REMOVED lines=15> */
.L_x_458:
[----:B------:R-:W-:Y:S05]  /*21d90*/  BSYNC B1 ;  /* 0x0000000000017941 */ /* 0x000fea0003800000 */
.L_x_457:
        /* <DEDUP_REMOVED lines=15> */
.L_x_460:
[----:B------:R-:W-:Y:S05]  /*21e90*/  BSYNC B1 ;  /* 0x0000000000017941 */ /* 0x000fea0003800000 */
.L_x_459:
        /* <DEDUP_REMOVED lines=15> */
.L_x_462:
[----:B------:R-:W-:Y:S05]  /*21f90*/  BSYNC B1 ;  /* 0x0000000000017941 */ /* 0x000fea0003800000 */
.L_x_461:
        /* <DEDUP_REMOVED lines=15> */
.L_x_464:
[----:B------:R-:W-:Y:S05]  /*22090*/  BSYNC B1 ;  /* 0x0000000000017941 */ /* 0x000fea0003800000 */
.L_x_463:
        /* <DEDUP_REMOVED lines=15> */
.L_x_466:
[----:B------:R-:W-:Y:S05]  /*22190*/  BSYNC B1 ;  /* 0x0000000000017941 */ /* 0x000fea0003800000 */
.L_x_465:
        /* <DEDUP_REMOVED lines=15> */
.L_x_468:
[----:B------:R-:W-:Y:S05]  /*22290*/  BSYNC B1 ;  /* 0x0000000000017941 */ /* 0x000fea0003800000 */
.L_x_467:
        /* <DEDUP_REMOVED lines=15> */
.L_x_470:
[----:B------:R-:W-:Y:S05]  /*22390*/  BSYNC B1 ;  /* 0x0000000000017941 */ /* 0x000fea0003800000 */
.L_x_469:
        /* <DEDUP_REMOVED lines=15> */
.L_x_472:
[----:B------:R-:W-:Y:S05]  /*22490*/  BSYNC B1 ;  /* 0x0000000000017941 */ /* 0x000fea0003800000 */
.L_x_471:
        /* <DEDUP_REMOVED lines=15> */
.L_x_474:
[----:B------:R-:W-:Y:S05]  /*22590*/  BSYNC B1 ;  /* 0x0000000000017941 */ /* 0x000fea0003800000 */
.L_x_473:
        /* <DEDUP_REMOVED lines=15> */
.L_x_476:
[----:B------:R-:W-:Y:S05]  /*22690*/  BSYNC B1 ;  /* 0x0000000000017941 */ /* 0x000fea0003800000 */
.L_x_475:
        /* <DEDUP_REMOVED lines=15> */
.L_x_478:
[----:B------:R-:W-:Y:S05]  /*22790*/  BSYNC B1 ;  /* 0x0000000000017941 */ /* 0x000fea0003800000 */
.L_x_477:
        /* <DEDUP_REMOVED lines=15> */
.L_x_480:
[----:B------:R-:W-:Y:S05]  /*22890*/  BSYNC B1 ;  /* 0x0000000000017941 */ /* 0x000fea0003800000 */
.L_x_479:
        /* <DEDUP_REMOVED lines=15> */
.L_x_482:
[----:B------:R-:W-:Y:S05]  /*22990*/  BSYNC B1 ;  /* 0x0000000000017941 */ /* 0x000fea0003800000 */
.L_x_481:
        /* <DEDUP_REMOVED lines=15> */
.L_x_484:
[----:B------:R-:W-:Y:S05]  /*22a90*/  BSYNC B1 ;  /* 0x0000000000017941 */ /* 0x000fea0003800000 */
.L_x_483:
        /* <DEDUP_REMOVED lines=15> */
.L_x_486:
[----:B------:R-:W-:Y:S05]  /*22b90*/  BSYNC B1 ;  /* 0x0000000000017941 */ /* 0x000fea0003800000 */
.L_x_485:
        /* <DEDUP_REMOVED lines=15> */
.L_x_488:
[----:B------:R-:W-:Y:S05]  /*22c90*/  BSYNC B1 ;  /* 0x0000000000017941 */ /* 0x000fea0003800000 */
.L_x_487:
        /* <DEDUP_REMOVED lines=15> */
.L_x_490:
[----:B------:R-:W-:Y:S05]  /*22d90*/  BSYNC B1 ;  /* 0x0000000000017941 */ /* 0x000fea0003800000 */
.L_x_489:
        /* <DEDUP_REMOVED lines=15> */
.L_x_492:
[----:B------:R-:W-:Y:S05]  /*22e90*/  BSYNC B1 ;  /* 0x0000000000017941 */ /* 0x000fea0003800000 */
.L_x_491:
        /* <DEDUP_REMOVED lines=15> */
.L_x_494:
[----:B------:R-:W-:Y:S05]  /*22f90*/  BSYNC B1 ;  /* 0x0000000000017941 */ /* 0x000fea0003800000 */
.L_x_493:
        /* <DEDUP_REMOVED lines=15> */
.L_x_496:
[----:B------:R-:W-:Y:S05]  /*23090*/  BSYNC B1 ;  /* 0x0000000000017941 */ /* 0x000fea0003800000 */
.L_x_495:
        /* <DEDUP_REMOVED lines=15> */
.L_x_498:
[----:B------:R-:W-:Y:S05]  /*23190*/  BSYNC B1 ;  /* 0x0000000000017941 */ /* 0x000fea0003800000 */
.L_x_497:
        /* <DEDUP_REMOVED lines=15> */
.L_x_500:
[----:B------:R-:W-:Y:S05]  /*23290*/  BSYNC B1 ;  /* 0x0000000000017941 */ /* 0x000fea0003800000 */
.L_x_499:
[----:B0-2---:R-:W2:Y:S01]  /*232a0*/  LDL.LU R3, [R1+0x3bc] ;  /* 0x0003bc0001037983 */ /* 0x005ea20000300800 */
[----:B-----5:R-:W-:Y:S01]  /*232b0*/  LOP3.LUT R12, R12, 0xff, RZ, 0xc0, !PT ;  /* 0x000000ff0c0c7812 */ /* 0x020fe200078ec0ff */
[----:B------:R-:W-:Y:S01]  /*232c0*/  ULDC.64 UR4, c[0x0][0x208] ;  /* 0x0000820000047ab9 */ /* 0x000fe20000000a00 */
[----:B------:R-:W-:Y:S01]  /*232d0*/  ISETP.LT.OR P2, PT, R0, 0xea, !P2 ;  /* 0x000000ea0000780c */ /* 0x000fe20005741670 */
[----:B------:R-:W-:Y:S01]  /*232e0*/  BSSY B1, `(.L_x_501) ;  /* 0x000000b000017945 */ /* 0x000fe20003800000 */
[----:B------:R-:W-:Y:S02]  /*232f0*/  F2FP.F16.E4M3.UNPACK_B R12, R12 ;  /* 0x0000000cff0c723e */ /* 0x000fe400020006ff */
[----:B------:R-:W-:-:S03]  /*23300*/  PRMT R2, RZ, 0x7610, R2 ;  /* 0x00007610ff027816 */ /* 0x000fc60000000002 */
[----:B------:R-:W-:-:S05]  /*23310*/  HADD2.F32 R12, -RZ, R12.H0_H0 ;  /* 0x2000000cff0c7230 */ /* 0x000fca0000004100 */
[----:B------:R-:W-:-:S04]  /*23320*/  FMUL R12, R12, UR61 ;  /* 0x0000003d0c0c7c20 */ /* 0x000fc80008400000 */
[----:B--2---:R-:W-:-:S05]  /*23330*/  FFMA R12, R3, UR60, R12 ;  /* 0x0000003c030c7c23 */ /* 0x004fca000800000c */
[----:B------:R-:W-:-:S05]  /*23340*/  F2FP.SATFINITE.E4M3.F32.PACK_AB_MERGE_C R3, RZ, R12, RZ ;  /* 0x0000000cff03723e */ /* 0x000fca00048070ff */
[----:B------:R0:W-:Y:S01]  /*23350*/  @!P5 STG.E.U8 desc[UR4][R4.64+0xe8], R3 ;  /* 0x0000e8030400d986 */ /* 0x0001e2000c101104 */
[----:B------:R-:W-:Y:S05]  /*23360*/  @P2 BRA `(.L_x_502) ;  /* 0x0000000000082947 */ /* 0x000fea0003800000 */
[----:B------:R-:W-:Y:S02]  /*23370*/  ULDC.64 UR4, c[0x0][0x208] ;  /* 0x0000820000047ab9 */ /* 0x000fe40000000a00 */
[----:B------:R2:W5:Y:S03]  /*23380*/  LDG.E.U8 R2, desc[UR4][R6.64+0xe9] ;  /* 0x0000e90406027981 */ /* 0x000566000c1e1100 */
.L_x_502:
[----:B------:R-:W-:Y:S05]  /*23390*/  BSYNC B1 ;  /* 0x0000000000017941 */ /* 0x000fea0003800000 */
.L_x_501:
[----:B0-----:R-:W3:Y:S01]  /*233a0*/  LDL.LU R3, [R1+0x3c0] ;  /* 0x0003c00001037983 */ /* 0x001ee20000300800 */
[----:B-----5:R-:W-:Y:S01]  /*233b0*/  LOP3.LUT R2, R2, 0xff, RZ, 0xc0, !PT ;  /* 0x000000ff02027812 */ /* 0x020fe200078ec0ff */
[----:B------:R-:W-:Y:S01]  /*233c0*/  ULDC.64 UR4, c[0x0][0x208] ;  /* 0x0000820000047ab9 */ /* 0x000fe20000000a00 */
[----:B------:R-:W-:Y:S01]  /*233d0*/  ISETP.LT.OR P3, PT, R0, 0xe1, !P1 ;  /* 0x000000e10000780c */ /* 0x000fe20004f61670 */
[----:B------:R-:W-:Y:S01]  /*233e0*/  BSSY B1, `(.L_x_503) ;  /* 0x000000b000017945 */ /* 0x000fe20003800000 */
[----:B------:R-:W-:-:S05]  /*233f0*/  F2FP.F16.E4M3.UNPACK_B R2, R2 ;  /* 0x00000002ff02723e */ /* 0x000fca00020006ff */
[----:B------:R-:W-:-:S05]  /*23400*/  HADD2.F32 R2, -RZ, R2.H0_H0 ;  /* 0x20000002ff027230 */ /* 0x000fca0000004100 */
[----:B------:R-:W-:-:S04]  /*23410*/  FMUL R2, R2, UR61 ;  /* 0x0000003d02027c20 */ /* 0x000fc80008400000 */
[----:B---3--:R-:W-:-:S05]  /*23420*/  FFMA R2, R3, UR60, R2 ;  /* 0x0000003c03027c23 */ /* 0x008fca0008000002 */
[----:B------:R-:W-:Y:S02]  /*23430*/  F2FP.SATFINITE.E4M3.F32.PACK_AB_MERGE_C R3, RZ, R2, RZ ;  /* 0x00000002ff03723e */ /* 0x000fe400048070ff */
[----:B------:R-:W-:-:S03]  /*23440*/  PRMT R2, RZ, 0x7610, R2 ;  /* 0x00007610ff027816 */ /* 0x000fc60000000002 */
[----:B------:R0:W-:Y:S01]  /*23450*/  @!P2 STG.E.U8 desc[UR4][R4.64+0xe9], R3 ;  /* 0x0000e9030400a986 */ /* 0x0001e2000c101104 */
[----:B------:R-:W-:Y:S05]  /*23460*/  @P3 BRA `(.L_x_504) ;  /* 0x0000000000083947 */ /* 0x000fea0003800000 */
[----:B------:R-:W-:Y:S02]  /*23470*/  ULDC.64 UR4, c[0x0][0x208] ;  /* 0x0000820000047ab9 */ /* 0x000fe40000000a00 */
[----:B------:R3:W5:Y:S03]  /*23480*/  LDG.E.U8 R2, desc[UR4][R8.64+0xe0] ;  /* 0x0000e00408027981 */ /* 0x000766000c1e1100 */
.L_x_504:
[----:B------:R-:W-:Y:S05]  /*23490*/  BSYNC B1 ;  /* 0x0000000000017941 */ /* 0x000fea0003800000 */
.L_x_503:
[----:B0-----:R-:W2:Y:S01]  /*234a0*/  LDL.LU R3, [R1+0x3c4] ;  /* 0x0003c40001037983 */ /* 0x001ea20000300800 */
        /* <DEDUP_REMOVED lines=14> */
.L_x_506:
[----:B------:R-:W-:Y:S05]  /*23590*/  BSYNC B1 ;  /* 0x0000000000017941 */ /* 0x000fea0003800000 */
.L_x_505:
        /* <DEDUP_REMOVED lines=15> */
.L_x_508:
[----:B------:R-:W-:Y:S05]  /*23690*/  BSYNC B1 ;  /* 0x0000000000017941 */ /* 0x000fea0003800000 */
.L_x_507:
        /* <DEDUP_REMOVED lines=15> */
.L_x_510:
[----:B------:R-:W-:Y:S05]  /*23790*/  BSYNC B1 ;  /* 0x0000000000017941 */ /* 0x000fea0003800000 */
.L_x_509:
        /* <DEDUP_REMOVED lines=15> */
.L_x_512:
[----:B------:R-:W-:Y:S05]  /*23890*/  BSYNC B1 ;  /* 0x0000000000017941 */ /* 0x000fea0003800000 */
.L_x_511:
        /* <DEDUP_REMOVED lines=15> */
.L_x_514:
[----:B------:R-:W-:Y:S05]  /*23990*/  BSYNC B1 ;  /* 0x0000000000017941 */ /* 0x000fea0003800000 */
.L_x_513:
        /* <DEDUP_REMOVED lines=15> */
.L_x_516:
[----:B------:R-:W-:Y:S05]  /*23a90*/  BSYNC B1 ;  /* 0x0000000000017941 */ /* 0x000fea0003800000 */
.L_x_515:
[----:B0-----:R-:W2:Y:S01]  /*23aa0*/  LDL.LU R3, [R1+0x3dc] ;  /* 0x0003dc0001037983 */ /* 0x001ea20000300800 */
        /* <DEDUP_REMOVED lines=14> */
.L_x_518:
[----:B------:R-:W-:Y:S05]  /*23b90*/  BSYNC B1 ;  /* 0x0000000000017941 */ /* 0x000fea0003800000 */
.L_x_517:
[----:B------:R-:W-:Y:S05]  /*23ba0*/  @P0 BRA `(.L_x_519) ;  /* 0x0000004800a00947 */ /* 0x000fea0003800000 */
[----:B------:R-:W2:Y:S01]  /*23bb0*/  LDL.LU R2, [R1+0x3e0] ;  /* 0x0003e00001027983 */ /* 0x000ea20000300800 */
[----:B-----5:R-:W-:Y:S01]  /*23bc0*/  LOP3.LUT R0, R0, 0xff, RZ, 0xc0, !PT ;  /* 0x000000ff00007812 */ /* 0x020fe200078ec0ff */
[----:B------:R-:W-:-:S03]  /*23bd0*/  ULDC.64 UR4, c[0x0][0x208] ;  /* 0x0000820000047ab9 */ /* 0x000fc60000000a00 */
[----:B------:R-:W-:-:S05]  /*23be0*/  F2FP.F16.E4M3.UNPACK_B R0, R0 ;  /* 0x00000000ff00723e */ /* 0x000fca00020006ff */
[----:B------:R-:W-:-:S05]  /*23bf0*/  HADD2.F32 R0, -RZ, R0.H0_H0 ;  /* 0x20000000ff007230 */ /* 0x000fca0000004100 */
[----:B------:R-:W-:-:S04]  /*23c00*/  FMUL R0, R0, UR61 ;  /* 0x0000003d00007c20 */ /* 0x000fc80008400000 */
[----:B--2---:R-:W-:-:S05]  /*23c10*/  FFMA R0, R2, UR60, R0 ;  /* 0x0000003c02007c23 */ /* 0x004fca0008000000 */
[----:B0-----:R-:W-:-:S05]  /*23c20*/  F2FP.SATFINITE.E4M3.F32.PACK_AB_MERGE_C R3, RZ, R0, RZ ;  /* 0x00000000ff03723e */ /* 0x001fca00048070ff */
[----:B------:R0:W-:Y:S01]  /*23c30*/  STG.E.U8 desc[UR4][R24.64+0xe9], R3 ;  /* 0x0000e90318007986 */ /* 0x0001e2000c101104 */
[----:B------:R-:W-:Y:S05]  /*23c40*/  BRA `(.L_x_519) ;  /* 0x0000004800787947 */ /* 0x000fea0003800000 */
.L_x_38:
[----:B------:R-:W2:Y:S04]  /*23c50*/  LDL.LU R6, [R1+0x80] ;  /* 0x0000800001067983 */ /* 0x000ea80000300800 */
[----:B------:R-:W3:Y:S04]  /*23c60*/  LDL.LU R31, [R1+0x84] ;  /* 0x00008400011f7983 */ /* 0x000ee80000300800 */
[----:B------:R-:W4:Y:S04]  /*23c70*/  LDL.LU R29, [R1+0x88] ;  /* 0x00008800011d7983 */ /* 0x000f280000300800 */
[----:B------:R-:W5:Y:S01]  /*23c80*/  LDL.LU R28, [R1+0x8c] ;  /* 0x00008c00011c7983 */ /* 0x000f620000300800 */
[----:B------:R-:W-:Y:S01]  /*23c90*/  ISETP.GE.AND P3, PT, R30, 0x1, PT ;  /* 0x000000011e00780c */ /* 0x000fe20003f66270 */
[----:B------:R-:W-:Y:S01]  /*23ca0*/  FMUL R7, R7, UR60 ;  /* 0x0000003c07077c20 */ /* 0x000fe20008400000 */
[----:B------:R-:W-:Y:S01]  /*23cb0*/  ULDC.64 UR4, c[0x0][0x208] ;  /* 0x0000820000047ab9 */ /* 0x000fe20000000a00 */
[----:B------:R-:W5:Y:S01]  /*23cc0*/  LDL.LU R35, [R1+0x90] ;  /* 0x0000900001237983 */ /* 0x000f620000300800 */
[----:B------:R-:W-:-:S02]  /*23cd0*/  ISETP.LT.OR P0, PT, R0, 0x1, !P3 ;  /* 0x000000010000780c */ /* 0x000fc40005f01670 */
[----:B------:R-:W-:Y:S01]  /*23ce0*/  F2FP.SATFINITE.E4M3.F32.PACK_AB_MERGE_C R7, RZ, R7, RZ ;  /* 0x00000007ff07723e */ /* 0x000fe200048070ff */
[----:B------:R-:W-:Y:S01]  /*23cf0*/  FMUL R8, R8, UR60 ;  /* 0x0000003c08087c20 */ /* 0x000fe20008400000 */
[----:B------:R-:W5:Y:S09]  /*23d00*/  LDL.LU R34, [R1+0x94] ;  /* 0x0000940001227983 */ /* 0x000f720000300800 */
[----:B------:R0:W-:Y:S01]  /*23d10*/  @!P0 STG.E.U8 desc[UR4][R2.64], R7 ;  /* 0x0000000702008986 */ /* 0x0001e2000c101104 */
[----:B------:R-:W-:-:S02]  /*23d20*/  ISETP.LT.OR P0, PT, R0, 0x2, !P3 ;  /* 0x000000020000780c */ /* 0x000fc40005f01670 */
[----:B------:R-:W-:Y:S01]  /*23d30*/  F2FP.SATFINITE.E4M3.F32.PACK_AB_MERGE_C R8, RZ, R8, RZ ;  /* 0x00000008ff08723e */ /* 0x000fe200048070ff */
[----:B------:R-:W5:Y:S01]  /*23d40*/  LDL.LU R33, [R1+0x98] ;  /* 0x0000980001217983 */ /* 0x000f620000300800 */
[----:B------:R-:W-:Y:S01]  /*23d50*/  ISETP.GE.AND P2, PT, R30, 0x9, PT ;  /* 0x000000091e00780c */ /* 0x000fe20003f46270 */
[----:B------:R-:W-:Y:S01]  /*23d60*/  FMUL R9, R9, UR60 ;  /* 0x0000003c09097c20 */ /* 0x000fe20008400000 */
[C---:B------:R-:W-:Y:S01]  /*23d70*/  ISETP.LT.OR P6, PT, R0.reuse, 0x9, !P3 ;  /* 0x000000090000780c */ /* 0x040fe20005fc1670 */
[----:B------:R-:W5:Y:S01]  /*23d80*/  LDL.LU R32, [R1+0x9c] ;  /* 0x00009c0001207983 */ /* 0x000f620000300800 */
[----:B------:R-:W-:Y:S01]  /*23d90*/  ISETP.LT.OR P5, PT, R0, 0x2, !P2 ;  /* 0x000000020000780c */ /* 0x000fe200057a1670 */
[----:B------:R-:W-:Y:S01]  /*23da0*/  FMUL R10, R10, UR60 ;  /* 0x0000003c0a0a7c20 */ /* 0x000fe20008400000 */
[----:B------:R-:W-:Y:S01]  /*23db0*/  F2FP.SATFINITE.E4M3.F32.PACK_AB_MERGE_C R9, RZ, R9, RZ ;  /* 0x00000009ff09723e */ /* 0x000fe200048070ff */
[----:B------:R-:W-:Y:S01]  /*23dc0*/  FMUL R11, R11, UR60 ;  /* 0x0000003c0b0b7c20 */ /* 0x000fe20008400000 */
[----:B------:R-:W-:Y:S01]  /*23dd0*/  FMUL R12, R12, UR60 ;  /* 0x0000003c0c0c7c20 */ /* 0x000fe20008400000 */
[----:B------:R-:W-:Y:S01]  /*23de0*/  @!P0 STG.E.U8 desc[UR4][R2.64+0x1], R8 ;  /* 0x0000010802008986 */ /* 0x000fe2000c101104 */
[----:B------:R-:W-:Y:S01]  /*23df0*/  ISETP.LT.OR P0, PT, R0, 0x1, !P2 ;  /* 0x000000010000780c */ /* 0x000fe20005701670 */
[----:B------:R-:W-:Y:S01]  /*23e00*/  FMUL R13, R13, UR60 ;  /* 0x0000003c0d0d7c20 */ /* 0x000fe20008400000 */
[----:B------:R-:W-:Y:S01]  /*23e10*/  F2FP.SATFINITE.E4M3.F32.PACK_AB_MERGE_C R10, RZ, R10, RZ ;  /* 0x0000000aff0a723e */ /* 0x000fe200048070ff */
[----:B------:R-:W-:Y:S01]  /*23e20*/  FMUL R14, R14, UR60 ;  /* 0x0000003c0e0e7c20 */ /* 0x000fe20008400000 */
[----:B------:R-:W-:Y:S01]  /*23e30*/  F2FP.SATFINITE.E4M3.F32.PACK_AB_MERGE_C R11, RZ, R11, RZ ;  /* 0x0000000bff0b723e */ /* 0x000fe200048070ff */
[----:B------:R-:W-:Y:S01]  /*23e40*/  FMUL R15, R15, UR60 ;  /* 0x0000003c0f0f7c20 */ /* 0x000fe20008400000 */
[----:B------:R-:W-:Y:S01]  /*23e50*/  F2FP.SATFINITE.E4M3.F32.PACK_AB_MERGE_C R12, RZ, R12, RZ ;  /* 0x0000000cff0c723e */ /* 0x000fe200048070ff */
[----:B------:R-:W-:Y:S01]  /*23e60*/  @!P5 STG.E.U8 desc[UR4][R4.64+0x1], R10 ;  /* 0x0000010a0400d986 */ /* 0x000fe2000c101104 */
[----:B------:R-:W-:Y:S01]  /*23e70*/  ISETP.LT.OR P5, PT, R0, 0xa, !P3 ;  /* 0x0000000a0000780c */ /* 0x000fe20005fa1670 */
[----:B------:R-:W-:Y:S01]  /*23e80*/  FMUL R16, R16, UR60 ;  /* 0x0000003c10107c20 */ /* 0x000fe20008400000 */
[----:B------:R-:W-:Y:S01]  /*23e90*/  F2FP.SATFINITE.E4M3.F32.PACK_AB_MERGE_C R13, RZ, R13, RZ ;  /* 0x0000000dff0d723e */ /* 0x000fe200048070ff */
[----:B------:R-:W-:Y:S01]  /*23ea0*/  FMUL R17, R17, UR60 ;  /* 0x0000003c11117c20 */ /* 0x000fe20008400000 */
[----:B------:R-:W-:Y:S01]  /*23eb0*/  ISETP.GE.AND P1, PT, R30, 0x81, PT ;  /* 0x000000811e00780c */ /* 0x000fe20003f26270 */
[----:B------:R1:W-:Y:S01]  /*23ec0*/  @!P0 STG.E.U8 desc[UR4][R4.64], R9 ;  /* 0x0000000904008986 */ /* 0x0003e2000c101104 */
[----:B------:R-:W-:Y:S01]  /*23ed0*/  F2FP.SATFINITE.E4M3.F32.PACK_AB_MERGE_C R14, RZ, R14, RZ ;  /* 0x0000000eff0e723e */ /* 0x000fe200048070ff */
[----:B------:R-:W-:Y:S01]  /*23ee0*/  FMUL R18, R18, UR60 ;  /* 0x0000003c12127c20 */ /* 0x000fe20008400000 */
[----:B------:R-:W-:Y:S01]  /*23ef0*/  F2FP.SATFINITE.E4M3.F32.PACK_AB_MERGE_C R15, RZ, R15, RZ ;  /* 0x0000000fff0f723e */ /* 0x000fe200048070ff */
[----:B------:R4:W-:Y:S01]  /*23f00*/  @!P6 STG.E.U8 desc[UR4][R2.64+0x8], R11 ;  /* 0x0000080b0200e986 */ /* 0x0009e2000c101104 */
[----:B------:R-:W-:Y:S01]  /*23f10*/  ISETP.LT.OR P6, PT, R0, 0x9, !P2 ;  /* 0x000000090000780c */ /* 0x000fe200057c1670 */
[----:B------:R-:W-:Y:S01]  /*23f20*/  FMUL R19, R19, UR60 ;  /* 0x0000003c13137c20 */ /* 0x000fe20008400000 */
[----:B------:R-:W-:Y:S01]  /*23f30*/  ISETP.GE.AND P0, PT, R30, 0x89, PT ;  /* 0x000000891e00780c */ /* 0x000fe20003f06270 */
        /* <DEDUP_REMOVED lines=8> */
[----:B------:R-:W-:Y:S01]  /*23fc0*/  FMUL R23, R23, UR60 ;  /* 0x0000003c17177c20 */ /* 0x000fe20008400000 */
[----:B------:R-:W-:Y:S01]  /*23fd0*/  F2FP.SATFINITE.E4M3.F32.PACK_AB_MERGE_C R19, RZ, R19, RZ ;  /* 0x00000013ff13723e */ /* 0x000fe200048070ff */
[----:B------:R5:W-:Y:S01]  /*23fe0*/  @!P6 STG.E.U8 desc[UR4][R4.64+0x8], R13 ;  /* 0x0000080d0400e986 */ /* 0x000be2000c101104 */
[----:B------:R-:W-:Y:S01]  /*23ff0*/  ISETP.LT.OR P6, PT, R0, 0x1, !P1 ;  /* 0x000000010000780c */ /* 0x000fe20004fc1670 */
[----:B------:R-:W-:Y:S01]  /*24000*/  FMUL R232, R232, UR60 ;  /* 0x0000003ce8e87c20 */ /* 0x000fe20008400000 */
[----:B------:R-:W-:Y:S01]  /*24010*/  F2FP.SATFINITE.E4M3.F32.PACK_AB_MERGE_C R20, RZ, R20, RZ ;  /* 0x00000014ff14723e */ /* 0x000fe200048070ff */
        /* <DEDUP_REMOVED lines=10> */
[----:B------:R-:W-:Y:S01]  /*240c0*/  @!P6 STG.E.U8 desc[UR4][R26.64], R15 ;  /* 0x0000000f1a00e986 */ /* 0x000fe2000c101104 */
[C---:B------:R-:W-:Y:S01]  /*240d0*/  ISETP.LT.OR P6, PT, R0.reuse, 0x1, !P0 ;  /* 0x000000010000780c */ /* 0x040fe200047c1670 */
[----:B------:R-:W-:Y:S01]  /*240e0*/  FMUL R237, R237, UR60 ;  /* 0x0000003ceded7c20 */ /* 0x000fe20008400000 */
[----:B------:R-:W-:Y:S01]  /*240f0*/  F2FP.SATFINITE.E4M3.F32.PACK_AB_MERGE_C R233, RZ, R233, RZ ;  /* 0x000000e9ffe9723e */ /* 0x000fe200048070ff */
[----:B------:R-:W-:Y:S01]  /*24100*/  @!P5 STG.E.U8 desc[UR4][R26.64+0x1], R16 ;  /* 0x000001101a00d986 */ /* 0x000fe2000c101104 */
[----:B------:R-:W-:-:S02]  /*24110*/  ISETP.LT.OR P5, PT, R0, 0x2, !P0 ;  /* 0x000000020000780c */ /* 0x000fc400047a1670 */
[----:B------:R-:W-:Y:S02]  /*24120*/  F2FP.SATFINITE.E4M3.F32.PACK_AB_MERGE_C R234, RZ, R234, RZ ;  /* 0x000000eaffea723e */ /* 0x000fe400048070ff */
[----:B------:R-:W-:Y:S02]  /*24130*/  F2FP.SATFINITE.E4M3.F32.PACK_AB_MERGE_C R235, RZ, R235, RZ ;  /* 0x000000ebffeb723e */ /* 0x000fe400048070ff */
[----:B------:R-:W-:Y:S02]  /*24140*/  F2FP.SATFINITE.E4M3.F32.PACK_AB_MERGE_C R236, RZ, R236, RZ ;  /* 0x000000ecffec723e */ /* 0x000fe400048070ff */
[----:B------:R-:W-:Y:S01]  /*24150*/  F2FP.SATFINITE.E4M3.F32.PACK_AB_MERGE_C R237, RZ, R237, RZ ;  /* 0x000000edffed723e */ /* 0x000fe200048070ff */
[----:B------:R-:W-:Y:S01]  /*24160*/  @!P6 STG.E.U8 desc[UR4][R24.64], R17 ;  /* 0x000000111800e986 */ /* 0x000fe2000c101104 */
[----:B------:R-:W-:-:S03]  /*24170*/  ISETP.LT.OR P6, PT, R0, 0x9, !P1 ;  /* 0x000000090000780c */ /* 0x000fc60004fc1670 */
[----:B------:R-:W-:Y:S01]  /*24180*/  @!P5 STG.E.U8 desc[UR4][R24.64+0x1], R18 ;  /* 0x000001121800d986 */ /* 0x000fe2000c101104 */
[----:B------:R-:W-:-:S09]  /*24190*/  ISETP.LT.OR P5, PT, R0, 0xa, !P1 ;  /* 0x0000000a0000780c */ /* 0x000fd20004fa1670 */
        /* <DEDUP_REMOVED lines=19> */
[----:B------:R-:W-:Y:S01]  /*242d0*/  ISETP.LT.OR P5, PT, R0, 0x1a, !P2 ;  /* 0x0000001a0000780c */ /* 0x000fe200057a1670 */
[----:B--2---:R-:W-:-:S05]  /*242e0*/  FMUL R6, R6, UR60 ;  /* 0x0000003c06067c20 */ /* 0x004fca0008400000 */
[----:B0-----:R-:W-:Y:S01]  /*242f0*/  F2FP.SATFINITE.E4M3.F32.PACK_AB_MERGE_C R7, RZ, R6, RZ ;  /* 0x00000006ff07723e */ /* 0x001fe200048070ff */
[----:B---3--:R-:W-:Y:S02]  /*24300*/  FMUL R6, R31, UR60 ;  /* 0x0000003c1f067c20 */ /* 0x008fe40008400000 */
[----:B------:R-:W2:Y:S03]  /*24310*/  LDL.LU R31, [R1+0xa0] ;  /* 0x0000a000011f7983 */ /* 0x000ea60000300800 */
[----:B-1----:R-:W-:Y:S01]  /*24320*/  F2FP.SATFINITE.E4M3.F32.PACK_AB_MERGE_C R9, RZ, R6, RZ ;  /* 0x00000006ff09723e */ /* 0x002fe200048070ff */
[----:B----4-:R-:W-:Y:S02]  /*24330*/  FMUL R6, R29, UR60 ;  /* 0x0000003c1d067c20 */ /* 0x010fe40008400000 */
[----:B------:R-:W3:Y:S03]  /*24340*/  LDL.LU R29, [R1+0xa4] ;  /* 0x0000a400011d7983 */ /* 0x000ee60000300800 */
[----:B------:R-:W-:Y:S01]  /*24350*/  F2FP.SATFINITE.E4M3.F32.PACK_AB_MERGE_C R11, RZ, R6, RZ ;  /* 0x00000006ff0b723e */ /* 0x000fe200048070ff */
[----:B-----5:R-:W-:-:S02]  /*24360*/  FMUL R6, R28, UR60 ;  /* 0x0000003c1c067c20 */ /* 0x020fc40008400000 */
[----:B------:R-:W4:Y:S04]  /*24370*/  LDL.LU R28, [R1+0xa8] ;  /* 0x0000a800011c7983 */ /* 0x000f280000300800 */
[----:B------:R-:W-:Y:S01]  /*24380*/  @!P6 STG.E.U8 desc[UR4][R4.64+0x18], R237 ;  /* 0x000018ed0400e986 */ /* 0x000fe2000c101104 */
[C---:B------:R-:W-:Y:S02]  /*24390*/  ISETP.LT.OR P6, PT, R0.reuse, 0x11, !P1 ;  /* 0x000000110000780c */ /* 0x040fe40004fc1670 */
[----:B------:R-:W-:Y:S01]  /*243a0*/  F2FP.SATFINITE.E4M3.F32.PACK_AB_MERGE_C R13, RZ, R6, RZ ;  /* 0x00000006ff0d723e */ /* 0x000fe200048070ff */
[----:B------:R0:W-:Y:S01]  /*243b0*/  @!P5 STG.E.U8 desc[UR4][R4.64+0x19], R7 ;  /* 0x000019070400d986 */ /* 0x0001e2000c101104 */
[----:B------:R-:W-:Y:S01]  /*243c0*/  FMUL R6, R35, UR60 ;  /* 0x0000003c23067c20 */ /* 0x000fe20008400000 */
[----:B------:R-:W-:-:S02]  /*243d0*/  ISETP.LT.OR P5, PT, R0, 0x12, !P1 ;  /* 0x000000120000780c */ /* 0x000fc40004fa1670 */
[----:B------:R-:W5:Y:S06]  /*243e0*/  LDL.LU R35, [R1+0xac] ;  /* 0x0000ac0001237983 */ /* 0x000f6c0000300800 */
[----:B------:R1:W-:Y:S01]  /*243f0*/  @!P6 STG.E.U8 desc[UR4][R26.64+0x10], R9 ;  /* 0x000010091a00e986 */ /* 0x0003e2000c101104 */
[----:B0-----:R-:W-:Y:S01]  /*24400*/  F2FP.SATFINITE.E4M3.F32.PACK_AB_MERGE_C R7, RZ, R6, RZ ;  /* 0x00000006ff07723e */ /* 0x001fe200048070ff */
[----:B------:R-:W-:Y:S01]  /*24410*/  FMUL R6, R34, UR60 ;  /* 0x0000003c22067c20 */ /* 0x000fe20008400000 */
[----:B------:R-:W-:Y:S01]  /*24420*/  ISETP.LT.OR P6, PT, R0, 0x11, !P0 ;  /* 0x000000110000780c */ /* 0x000fe200047c1670 */
[----:B------:R-:W5:Y:S04]  /*24430*/  LDL.LU R34, [R1+0xb0] ;  /* 0x0000b00001227983 */ /* 0x000f680000300800 */
[----:B------:R0:W-:Y:S01]  /*24440*/  @!P5 STG.E.U8 desc[UR4][R26.64+0x11], R11 ;  /* 0x0000110b1a00d986 */ /* 0x0001e2000c101104 */
[----:B-1----:R-:W-:Y:S01]  /*24450*/  F2FP.SATFINITE.E4M3.F32.PACK_AB_MERGE_C R9, RZ, R6, RZ ;  /* 0x00000006ff09723e */ /* 0x002fe200048070ff */
[----:B------:R-:W-:-:S02]  /*24460*/  FMUL R6, R33, UR60 ;  /* 0x0000003c21067c20 */ /* 0x000fc40008400000 */
[----:B------:R-:W5:Y:S01]  /*24470*/  LDL.LU R33, [R1+0xb4] ;  /* 0x0000b40001217983 */ /* 0x000f620000300800 */
[----:B------:R-:W-:Y:S02]  /*24480*/  ISETP.LT.OR P5, PT, R0, 0x12, !P0 ;  /* 0x000000120000780c */ /* 0x000fe400047a1670 */
[----:B0-----:R-:W-:Y:S01]  /*24490*/  F2FP.SATFINITE.E4M3.F32.PACK_AB_MERGE_C R11, RZ, R6, RZ ;  /* 0x00000006ff0b723e */ /* 0x001fe200048070ff */
[----:B------:R-:W-:Y:S01]  /*244a0*/  FMUL R6, R32, UR60 ;  /* 0x0000003c20067c20 */ /* 0x000fe20008400000 */
[----:B------:R0:W-:Y:S01]  /*244b0*/  @!P6 STG.E.U8 desc[UR4][R24.64+0x10], R13 ;  /* 0x0000100d1800e986 */ /* 0x0001e2000c101104 */
[----:B------:R-:W-:-:S03]  /*244c0*/  ISETP.LT.OR P6, PT, R0, 0x19, !P1 ;  /* 0x000000190000780c */ /* 0x000fc60004fc1670 */
[----:B------:R-:W5:Y:S01]  /*244d0*/  LDL.LU R32, [R1+0xb8] ;  /* 0x0000b80001207983 */ /* 0x000f620000300800 */
[----:B0-----:R-:W-:-:S04]  /*244e0*/  F2FP.SATFINITE.E4M3.F32.PACK_AB_MERGE_C R13, RZ, R6, RZ ;  /* 0x00000006ff0d723e */ /* 0x001fc800048070ff */
[----:B------:R0:W-:Y:S05]  /*244f0*/  @!P5 STG.E.U8 desc[UR4][R24.64+0x11], R7 ;  /* 0x000011071800d986 */ /* 0x0001ea000c101104 */
[----:B------:R1:W-:Y:S01]  /*24500*/  @!P6 STG.E.U8 desc[UR4][R26.64+0x18], R9 ;  /* 0x000018091a00e986 */ /* 0x0003e2000c101104 */
[----:B--2---:R-:W-:-:S03]  /*24510*/  FMUL R6, R31, UR60 ;  /* 0x0000003c1f067c20 */ /* 0x004fc60008400000 */
[----:B------:R-:W2:Y:S02]  /*24520*/  LDL.LU R31, [R1+0xbc] ;  /* 0x0000bc00011f7983 */ /* 0x000ea40000300800 */
[----:B0-----:R-:W-:Y:S01]  /*24530*/  F2FP.SATFINITE.E4M3.F32.PACK_AB_MERGE_C R7, RZ, R6, RZ ;  /* 0x00000006ff07723e */ /* 0x001fe200048070ff */
[----:B---3--:R-:W-:Y:S02]  /*24540*/  FMUL R6, R29, UR60 ;  /* 0x0000003c1d067c20 */ /* 0x008fe40008400000 */
[----:B------:R-:W3:Y:S03]  /*24550*/  LDL.LU R29, [R1+0xc0] ;  /* 0x0000c000011d7983 */ /* 0x000ee60000300800 */
[----:B-1----:R-:W-:Y:S01]  /*24560*/  F2FP.SATFINITE.E4M3.F32.PACK_AB_MERGE_C R9, RZ, R6, RZ ;  /* 0x00000006ff09723e */ /* 0x002fe200048070ff */
[----:B----4-:R-:W-:Y:S02]  /*24570*/  FMUL R6, R28, UR60 ;  /* 0x0000003c1c067c20 */ /* 0x010fe40008400000 */
[----:B------:R-:W4:Y:S01]  /*24580*/  LDL.LU R28, [R1+0xc4] ;  /* 0x0000c400011c7983 */ /* 0x000f220000300800 */
[----:B------:R-:W-:-:S02]  /*24590*/  ISETP.LT.OR P5, PT, R0, 0x1a, !P1 ;  /* 0x0000001a0000780c */ /* 0x000fc40004fa1670 */
[----:B------:R-:W-:-:S11]  /*245a0*/  ISETP.LT.OR P6, PT, R0, 0x19, !P0 ;  /* 0x000000190000780c */ /* 0x000fd600047c1670 */
[----:B------:R0:W-:Y:S01]  /*245b0*/  @!P5 STG.E.U8 desc[UR4][R26.64+0x19], R11 ;  /* 0x0000190b1a00d986 */ /* 0x0001e2000c101104 */
[----:B------:R-:W-:-:S03]  /*245c0*/  ISETP.LT.OR P5, PT, R0, 0x1a, !P0 ;  /* 0x0000001a0000780c */ /* 0x000fc600047a1670 */
[----:B------:R1:W-:Y:S01]  /*245d0*/  @!P6 STG.E.U8 desc[UR4][R24.64+0x18], R13 ;  /* 0x0000180d1800e986 */ /* 0x0003e2000c101104 */
[----:B------:R-:W-:Y:S02]  /*245e0*/  ISETP.LT.OR P6, PT, R0, 0x21, !P3 ;  /* 0x000000210000780c */ /* 0x000fe40005fc1670 */
[----:B0-----:R-:W-:Y:S01]  /*245f0*/  F2FP.SATFINITE.E4M3.F32.PACK_AB_MERGE_C R11, RZ, R6, RZ ;  /* 0x00000006ff0b723e */ /* 0x001fe200048070ff */
[----:B-----5:R-:W-:Y:S02]  /*24600*/  FMUL R6, R35, UR60 ;  /* 0x0000003c23067c20 */ /* 0x020fe40008400000 */
[----:B------:R-:W5:Y:S03]  /*24610*/  LDL.LU R35, [R1+0xc8] ;  /* 0x0000c80001237983 */ /* 0x000f660000300800 */
[----:B-1----:R-:W-:Y:S01]  /*24620*/  F2FP.SATFINITE.E4M3.F32.PACK_AB_MERGE_C R13, RZ, R6, RZ ;  /* 0x00000006ff0d723e */ /* 0x002fe200048070ff */
[----:B------:R0:W-:Y:S01]  /*24630*/  @!P5 STG.E.U8 desc[UR4][R24.64+0x19], R7 ;  /* 0x000019071800d986 */ /* 0x0001e2000c101104 */
[----:B------:R-:W-:Y:S01]  /*24640*/  FMUL R6, R34, UR60 ;  /* 0x0000003c22067c20 */ /* 0x000fe20008400000 */
[----:B------:R-:W-:-:S02]  /*24650*/  ISETP.LT.OR P5, PT, R0, 0x22, !P3 ;  /* 0x000000220000780c */ /* 0x000fc40005fa1670 */
[----:B------:R-:W5:Y:S04]  /*24660*/  LDL.LU R34, [R1+0xcc] ;  /* 0x0000cc0001227983 */ /* 0x000f680000300800 */
[----:B------:R1:W-:Y:S01]  /*24670*/  @!P6 STG.E.U8 desc[UR4][R2.64+0x20], R9 ;  /* 0x000020090200e986 */ /* 0x0003e2000c101104 */
[----:B0-----:R-:W-:Y:S01]  /*24680*/  F2FP.SATFINITE.E4M3.F32.PACK_AB_MERGE_C R7, RZ, R6, RZ ;  /* 0x00000006ff07723e */ /* 0x001fe200048070ff */
[----:B------:R-:W-:Y:S02]  /*24690*/  FMUL R6, R33, UR60 ;  /* 0x0000003c21067c20 */ /* 0x000fe40008400000 */
[----:B------:R-:W5:Y:S01]  /*246a0*/  LDL.LU R33, [R1+0xd0] ;  /* 0x0000d00001217983 */ /* 0x000f620000300800 */
[----:B------:R-:W-:Y:S02]  /*246b0*/  ISETP.LT.OR P6, PT, R0, 0x21, !P2 ;  /* 0x000000210000780c */ /* 0x000fe400057c1670 */
[----:B-1----:R-:W-:Y:S01]  /*246c0*/  F2FP.SATFINITE.E4M3.F32.PACK_AB_MERGE_C R9, RZ, R6, RZ ;  /* 0x00000006ff09723e */ /* 0x002fe200048070ff */
        /* <DEDUP_REMOVED lines=20> */
[C---:B------:R-:W-:Y:S02]  /*24810*/  ISETP.LT.OR P5, PT, R0.reuse, 0x2a, !P2 ;  /* 0x0000002a0000780c */ /* 0x040fe400057a1670 */
[----:B0-----:R-:W-:Y:S01]  /*24820*/  F2FP.SATFINITE.E4M3.F32.PACK_AB_MERGE_C R9, RZ, R6, RZ ;  /* 0x00000006ff09723e */ /* 0x001fe200048070ff */
[----:B-----5:R-:W-:Y:S02]  /*24830*/  FMUL R6, R35, UR60 ;  /* 0x0000003c23067c20 */ /* 0x020fe40008400000 */
[----:B------:R-:W5:Y:S03]  /*24840*/  LDL.LU R35, [R1+0xe4] ;  /* 0x0000e40001237983 */ /* 0x000f660000300800 */
[----:B-1----:R-:W-:Y:S01]  /*24850*/  F2FP.SATFINITE.E4M3.F32.PACK_AB_MERGE_C R11, RZ, R6, RZ ;  /* 0x00000006ff0b723e */ /* 0x002fe200048070ff */
[----:B------:R0:W-:Y:S01]  /*24860*/  @!P6 STG.E.U8 desc[UR4][R4.64+0x28], R13 ;  /* 0x0000280d0400e986 */ /* 0x0001e2000c101104 */
[----:B------:R-:W-:Y:S01]  /*24870*/  ISETP.LT.OR P6, PT, R0, 0x21, !P1 ;  /* 0x000000210000780c */ /* 0x000fe20004fc1670 */
[----:B------:R-:W-:-:S02]  /*24880*/  FMUL R6, R34, UR60 ;  /* 0x0000003c22067c20 */ /* 0x000fc40008400000 */
[----:B------:R-:W5:Y:S04]  /*24890*/  LDL.LU R34, [R1+0xe8] ;  /* 0x0000e80001227983 */ /* 0x000f680000300800 */
[----:B------:R1:W-:Y:S01]  /*248a0*/  @!P5 STG.E.U8 desc[UR4][R4.64+0x29], R7 ;  /* 0x000029070400d986 */ /* 0x0003e2000c101104 */
[----:B0-----:R-:W-:Y:S01]  /*248b0*/  F2FP.SATFINITE.E4M3.F32.PACK_AB_MERGE_C R13, RZ, R6, RZ ;  /* 0x00000006ff0d723e */ /* 0x001fe200048070ff */
[----:B------:R-:W-:Y:S02]  /*248c0*/  FMUL R6, R33, UR60 ;  /* 0x0000003c21067c20 */ /* 0x000fe40008400000 */
[----:B------:R-:W5:Y:S01]  /*248d0*/  LDL.LU R33, [R1+0xec] ;  /* 0x0000ec0001217983 */ /* 0x000f620000300800 */
[----:B------:R-:W-:Y:S02]  /*248e0*/  ISETP.LT.OR P5, PT, R0, 0x22, !P1 ;  /* 0x000000220000780c */ /* 0x000fe40004fa1670 */
[----:B-1----:R-:W-:Y:S01]  /*248f0*/  F2FP.SATFINITE.E4M3.F32.PACK_AB_MERGE_C R7, RZ, R6, RZ ;  /* 0x00000006ff07723e */ /* 0x002fe200048070ff */
[----:B------:R0:W-:Y:S01]  /*24900*/  @!P6 STG.E.U8 desc[UR4][R26.64+0x20], R9 ;  /* 0x000020091a00e986 */ /* 0x0001e2000c101104 */
[----:B------:R-:W-:-:S03]  /*24910*/  FMUL R6, R32, UR60 ;  /* 0x0000003c20067c20 */ /* 0x000fc60008400000 */
[----:B------:R-:W5:Y:S01]  /*24920*/  LDL.LU R32, [R1+0xf0] ;  /* 0x0000f00001207983 */ /* 0x000f620000300800 */
[----:B------:R-:W-:Y:S02]  /*24930*/  ISETP.LT.OR P6, PT, R0, 0x21, !P0 ;  /* 0x000000210000780c */ /* 0x000fe400047c1670 */
[----:B0-----:R-:W-:-:S03]  /*24940*/  F2FP.SATFINITE.E4M3.F32.PACK_AB_MERGE_C R9, RZ, R6, RZ ;  /* 0x00000006ff09723e */ /* 0x001fc600048070ff */
[----:B------:R0:W-:Y:S08]  /*24950*/  @!P5 STG.E.U8 desc[UR4][R26.64+0x21], R11 ;  /* 0x0000210b1a00d986 */ /* 0x0001f0000c101104 */
        /* <DEDUP_REMOVED lines=856> */
[----:B-----5:R-:W-:-:S06]  /*27ee0*/  FMUL R6, R35, UR60 ;  /* 0x0000003c23067c20 */ /* 0x020fcc0008400000 */
[----:B------:R0:W-:Y:S01]  /*27ef0*/  @!P5 STG.E.U8 desc[UR4][R2.64+0xd9], R11 ;  /* 0x0000d90b0200d986 */ /* 0x0001e2000c101104 */
[----:B------:R-:W-:Y:S02]  /*27f00*/  ISETP.LT.OR P5, PT, R0, 0xda, !P2 ;  /* 0x000000da0000780c */ /* 0x000fe400057a1670 */
[----:B-1----:R-:W-:Y:S01]  /*27f10*/  F2FP.SATFINITE.E4M3.F32.PACK_AB_MERGE_C R9, RZ, R6, RZ ;  /* 0x00000006ff09723e */ /* 0x002fe200048070ff */
[----:B------:R-:W5:Y:S01]  /*27f20*/  LDL.LU R35, [R1+0x3a0] ;  /* 0x0003a00001237983 */ /* 0x000f620000300800 */
[----:B------:R-:W-:-:S03]  /*27f30*/  FMUL R6, R34, UR60 ;  /* 0x0000003c22067c20 */ /* 0x000fc60008400000 */
[----:B------:R-:W5:Y:S02]  /*27f40*/  LDL.LU R34, [R1+0x3a4] ;  /* 0x0003a40001227983 */ /* 0x000f640000300800 */
[----:B0-----:R-:W-:Y:S02]  /*27f50*/  F2FP.SATFINITE.E4M3.F32.PACK_AB_MERGE_C R11, RZ, R6, RZ ;  /* 0x00000006ff0b723e */ /* 0x001fe400048070ff */
[----:B------:R0:W-:Y:S01]  /*27f60*/  @!P6 STG.E.U8 desc[UR4][R4.64+0xd8], R13 ;  /* 0x0000d80d0400e986 */ /* 0x0001e2000c101104 */
[----:B------:R-:W-:Y:S01]  /*27f70*/  ISETP.LT.OR P6, PT, R0, 0xd1, !P1 ;  /* 0x000000d10000780c */ /* 0x000fe20004fc1670 */
[----:B------:R-:W-:Y:S02]  /*27f80*/  FMUL R6, R33, UR60 ;  /* 0x0000003c21067c20 */ /* 0x000fe40008400000 */
[----:B------:R-:W5:Y:S03]  /*27f90*/  LDL.LU R33, [R1+0x3a8] ;  /* 0x0003a80001217983 */ /* 0x000f660000300800 */
[----:B0-----:R-:W-:Y:S01]  /*27fa0*/  F2FP.SATFINITE.E4M3.F32.PACK_AB_MERGE_C R13, RZ, R6, RZ ;  /* 0x00000006ff0d723e */ /* 0x001fe200048070ff */
[----:B------:R0:W-:Y:S01]  /*27fb0*/  @!P5 STG.E.U8 desc[UR4][R4.64+0xd9], R7 ;  /* 0x0000d9070400d986 */ /* 0x0001e2000c101104 */
[----:B------:R-:W-:Y:S01]  /*27fc0*/  FMUL R6, R32, UR60 ;  /* 0x0000003c20067c20 */ /* 0x000fe20008400000 */
[----:B------:R-:W-:-:S02]  /*27fd0*/  ISETP.LT.OR P5, PT, R0, 0xd2, !P1 ;  /* 0x000000d20000780c */ /* 0x000fc40004fa1670 */
[----:B------:R-:W5:Y:S02]  /*27fe0*/  LDL.LU R32, [R1+0x3ac] ;  /* 0x0003ac0001207983 */ /* 0x000f640000300800 */
[----:B0-----:R-:W-:Y:S02]  /*27ff0*/  F2FP.SATFINITE.E4M3.F32.PACK_AB_MERGE_C R7, RZ, R6, RZ ;  /* 0x00000006ff07723e */ /* 0x001fe400048070ff */
[----:B------:R0:W-:Y:S07]  /*28000*/  @!P6 STG.E.U8 desc[UR4][R26.64+0xd0], R9 ;  /* 0x0000d0091a00e986 */ /* 0x0001ee000c101104 */
        /* <DEDUP_REMOVED lines=10> */
[C---:B------:R-:W-:Y:S01]  /*280b0*/  ISETP.LT.OR P5, PT, R0.reuse, 0xd2, !P0 ;  /* 0x000000d20000780c */ /* 0x040fe200047a1670 */
[----:B------:R-:W4:Y:S04]  /*280c0*/  LDL.LU R39, [R1+0x3bc] ;  /* 0x0003bc0001277983 */ /* 0x000f280000300800 */
[----:B------:R-:W4:Y:S04]  /*280d0*/  LDL.LU R38, [R1+0x3c0] ;  /* 0x0003c00001267983 */ /* 0x000f280000300800 */
[----:B------:R-:W4:Y:S04]  /*280e0*/  LDL.LU R37, [R1+0x3c4] ;  /* 0x0003c40001257983 */ /* 0x000f280000300800 */
[----:B------:R0:W-:Y:S01]  /*280f0*/  @!P6 STG.E.U8 desc[UR4][R24.64+0xd0], R13 ;  /* 0x0000d00d1800e986 */ /* 0x0001e2000c101104 */
[----:B------:R-:W-:-:S03]  /*28100*/  ISETP.LT.OR P6, PT, R0, 0xd9, !P1 ;  /* 0x000000d90000780c */ /* 0x000fc60004fc1670 */
[----:B------:R1:W-:Y:S01]  /*28110*/  @!P5 STG.E.U8 desc[UR4][R24.64+0xd1], R7 ;  /* 0x0000d1071800d986 */ /* 0x0003e2000c101104 */
[----:B------:R-:W-:Y:S02]  /*28120*/  ISETP.LT.OR P5, PT, R0, 0xda, !P1 ;  /* 0x000000da0000780c */ /* 0x000fe40004fa1670 */
[----:B0-----:R-:W-:-:S07]  /*28130*/  F2FP.SATFINITE.E4M3.F32.PACK_AB_MERGE_C R13, RZ, R6, RZ ;  /* 0x00000006ff0d723e */ /* 0x001fce00048070ff */
[----:B------:R0:W-:Y:S01]  /*28140*/  @!P6 STG.E.U8 desc[UR4][R26.64+0xd8], R9 ;  /* 0x0000d8091a00e986 */ /* 0x0001e2000c101104 */
[----:B-----5:R-:W-:Y:S01]  /*28150*/  FMUL R6, R35, UR60 ;  /* 0x0000003c23067c20 */ /* 0x020fe20008400000 */
[----:B------:R-:W-:Y:S02]  /*28160*/  ISETP.LT.OR P6, PT, R0, 0xd9, !P0 ;  /* 0x000000d90000780c */ /* 0x000fe400047c1670 */
[----:B------:R5:W-:Y:S02]  /*28170*/  @!P5 STG.E.U8 desc[UR4][R26.64+0xd9], R11 ;  /* 0x0000d90b1a00d986 */ /* 0x000be4000c101104 */
[----:B-1----:R-:W-:Y:S01]  /*28180*/  F2FP.SATFINITE.E4M3.F32.PACK_AB_MERGE_C R7, RZ, R6, RZ ;  /* 0x00000006ff07723e */ /* 0x002fe200048070ff */
[----:B------:R-:W-:Y:S01]  /*28190*/  FMUL R6, R34, UR60 ;  /* 0x0000003c22067c20 */ /* 0x000fe20008400000 */
[----:B------:R-:W-:Y:S01]  /*281a0*/  ISETP.LT.OR P5, PT, R0, 0xda, !P0 ;  /* 0x000000da0000780c */ /* 0x000fe200047a1670 */
[----:B------:R-:W4:Y:S03]  /*281b0*/  LDL.LU R35, [R1+0x3c8] ;  /* 0x0003c80001237983 */ /* 0x000f260000300800 */
[----:B0-----:R-:W-:Y:S01]  /*281c0*/  F2FP.SATFINITE.E4M3.F32.PACK_AB_MERGE_C R9, RZ, R6, RZ ;  /* 0x00000006ff09723e */ /* 0x001fe200048070ff */
[----:B------:R-:W4:Y:S01]  /*281d0*/  LDL.LU R34, [R1+0x3cc] ;  /* 0x0003cc0001227983 */ /* 0x000f220000300800 */
[----:B------:R-:W-:-:S03]  /*281e0*/  FMUL R6, R33, UR60 ;  /* 0x0000003c21067c20 */ /* 0x000fc60008400000 */
[----:B------:R0:W-:Y:S01]  /*281f0*/  @!P6 STG.E.U8 desc[UR4][R24.64+0xd8], R13 ;  /* 0x0000d80d1800e986 */ /* 0x0001e2000c101104 */
[----:B------:R-:W-:Y:S02]  /*28200*/  ISETP.LT.OR P6, PT, R0, 0xe1, !P3 ;  /* 0x000000e10000780c */ /* 0x000fe40005fc1670 */
[----:B-----5:R-:W-:Y:S01]  /*28210*/  F2FP.SATFINITE.E4M3.F32.PACK_AB_MERGE_C R11, RZ, R6, RZ ;  /* 0x00000006ff0b723e */ /* 0x020fe200048070ff */
[----:B------:R-:W-:Y:S04]  /*28220*/  @!P5 STG.E.U8 desc[UR4][R24.64+0xd9], R7 ;  /* 0x0000d9071800d986 */ /* 0x000fe8000c101104 */
[----:B------:R-:W5:Y:S01]  /*28230*/  LDL.LU R33, [R1+0x3d0] ;  /* 0x0003d00001217983 */ /* 0x000f620000300800 */
[----:B------:R-:W-:-:S03]  /*28240*/  FMUL R6, R32, UR60 ;  /* 0x0000003c20067c20 */ /* 0x000fc60008400000 */
[----:B------:R-:W5:Y:S02]  /*28250*/  LDL.LU R32, [R1+0x3d4] ;  /* 0x0003d40001207983 */ /* 0x000f640000300800 */
[----:B0-----:R-:W-:Y:S02]  /*28260*/  F2FP.SATFINITE.E4M3.F32.PACK_AB_MERGE_C R13, RZ, R6, RZ ;  /* 0x00000006ff0d723e */ /* 0x001fe400048070ff */
[----:B------:R0:W-:Y:S01]  /*28270*/  @!P6 STG.E.U8 desc[UR4][R2.64+0xe0], R9 ;  /* 0x0000e0090200e986 */ /* 0x0001e2000c101104 */
[----:B--2---:R-:W-:-:S03]  /*28280*/  FMUL R6, R31, UR60 ;  /* 0x0000003c1f067c20 */ /* 0x004fc60008400000 */
[----:B------:R-:W2:Y:S02]  /*28290*/  LDL.LU R31, [R1+0x3d8] ;  /* 0x0003d800011f7983 */ /* 0x000ea40000300800 */
[----:B0-----:R-:W-:Y:S01]  /*282a0*/  F2FP.SATFINITE.E4M3.F32.PACK_AB_MERGE_C R9, RZ, R6, RZ ;  /* 0x00000006ff09723e */ /* 0x001fe200048070ff */
[----:B---3--:R-:W-:Y:S02]  /*282b0*/  FMUL R6, R29, UR60 ;  /* 0x0000003c1d067c20 */ /* 0x008fe40008400000 */
[----:B------:R-:W3:Y:S01]  /*282c0*/  LDL.LU R29, [R1+0x3dc] ;  /* 0x0003dc00011d7983 */ /* 0x000ee20000300800 */
[----:B----4-:R-:W-:-:S03]  /*282d0*/  FMUL R7, R28, UR60 ;  /* 0x0000003c1c077c20 */ /* 0x010fc60008400000 */
[----:B------:R-:W4:Y:S01]  /*282e0*/  LDL.LU R28, [R1+0x3e0] ;  /* 0x0003e000011c7983 */ /* 0x000f220000300800 */
[C---:B------:R-:W-:Y:S02]  /*282f0*/  ISETP.LT.OR P5, PT, R0.reuse, 0xe2, !P3 ;  /* 0x000000e20000780c */ /* 0x040fe40005fa1670 */
[----:B------:R-:W-:-:S11]  /*28300*/  ISETP.LT.OR P6, PT, R0, 0xe1, !P2 ;  /* 0x000000e10000780c */ /* 0x000fd600057c1670 */
[----:B------:R0:W-:Y:S01]  /*28310*/  @!P5 STG.E.U8 desc[UR4][R2.64+0xe1], R11 ;  /* 0x0000e10b0200d986 */ /* 0x0001e2000c101104 */
[----:B------:R-:W-:-:S03]  /*28320*/  ISETP.LT.OR P5, PT, R0, 0xe2, !P2 ;  /* 0x000000e20000780c */ /* 0x000fc600057a1670 */
[----:B------:R1:W-:Y:S01]  /*28330*/  @!P6 STG.E.U8 desc[UR4][R4.64+0xe0], R13 ;  /* 0x0000e00d0400e986 */ /* 0x0003e2000c101104 */
[C---:B------:R-:W-:Y:S02]  /*28340*/  ISETP.LT.OR P6, PT, R0.reuse, 0xe9, !P3 ;  /* 0x000000e90000780c */ /* 0x040fe40005fc1670 */
[C---:B------:R-:W-:Y:S02]  /*28350*/  ISETP.LT.OR P3, PT, R0.reuse, 0xea, !P3 ;  /* 0x000000ea0000780c */ /* 0x040fe40005f61670 */
[----:B------:R-:W-:Y:S02]  /*28360*/  F2FP.SATFINITE.E4M3.F32.PACK_AB_MERGE_C R15, RZ, R7, RZ ;  /* 0x00000007ff0f723e */ /* 0x000fe400048070ff */
[----:B0-----:R-:W-:Y:S01]  /*28370*/  F2FP.SATFINITE.E4M3.F32.PACK_AB_MERGE_C R11, RZ, R6, RZ ;  /* 0x00000006ff0b723e */ /* 0x001fe200048070ff */
[----:B------:R-:W-:Y:S02]  /*28380*/  FMUL R6, R39, UR60 ;  /* 0x0000003c27067c20 */ /* 0x000fe40008400000 */
[----:B------:R0:W-:Y:S01]  /*28390*/  @!P5 STG.E.U8 desc[UR4][R4.64+0xe1], R9 ;  /* 0x0000e1090400d986 */ /* 0x0001e2000c101104 */
[----:B------:R-:W-:-:S02]  /*283a0*/  ISETP.LT.OR P5, PT, R0, 0xe9, !P2 ;  /* 0x000000e90000780c */ /* 0x000fc400057a1670 */
[C---:B------:R-:W-:Y:S01]  /*283b0*/  ISETP.LT.OR P2, PT, R0.reuse, 0xea, !P2 ;  /* 0x000000ea0000780c */ /* 0x040fe20005741670 */
[----:B------:R0:W-:Y:S01]  /*283c0*/  @!P6 STG.E.U8 desc[UR4][R2.64+0xe8], R11 ;  /* 0x0000e80b0200e986 */ /* 0x0001e2000c101104 */
[----:B------:R-:W-:Y:S01]  /*283d0*/  ISETP.LT.OR P6, PT, R0, 0xe1, !P1 ;  /* 0x000000e10000780c */ /* 0x000fe20004fc1670 */
[----:B------:R-:W-:Y:S02]  /*283e0*/  FMUL R7, R38, UR60 ;  /* 0x0000003c26077c20 */ /* 0x000fe40008400000 */
[----:B------:R0:W-:Y:S01]  /*283f0*/  @!P3 STG.E.U8 desc[UR4][R2.64+0xe9], R15 ;  /* 0x0000e90f0200b986 */ /* 0x0001e2000c101104 */
[----:B------:R-:W-:Y:S02]  /*28400*/  ISETP.LT.OR P3, PT, R0, 0xe2, !P1 ;  /* 0x000000e20000780c */ /* 0x000fe40004f61670 */
[----:B-1----:R-:W-:Y:S01]  /*28410*/  F2FP.SATFINITE.E4M3.F32.PACK_AB_MERGE_C R13, RZ, R6, RZ ;  /* 0x00000006ff0d723e */ /* 0x002fe200048070ff */
[----:B------:R-:W-:Y:S01]  /*28420*/  FMUL R6, R37, UR60 ;  /* 0x0000003c25067c20 */ /* 0x000fe20008400000 */
[----:B------:R-:W-:Y:S01]  /*28430*/  FMUL R8, R35, UR60 ;  /* 0x0000003c23087c20 */ /* 0x000fe20008400000 */
[----:B------:R-:W-:-:S03]  /*28440*/  F2FP.SATFINITE.E4M3.F32.PACK_AB_MERGE_C R7, RZ, R7, RZ ;  /* 0x00000007ff07723e */ /* 0x000fc600048070ff */
[----:B0-----:R-:W-:Y:S02]  /*28450*/  F2FP.SATFINITE.E4M3.F32.PACK_AB_MERGE_C R9, RZ, R6, RZ ;  /* 0x00000006ff09723e */ /* 0x001fe400048070ff */
[----:B------:R-:W-:Y:S01]  /*28460*/  F2FP.SATFINITE.E4M3.F32.PACK_AB_MERGE_C R11, RZ, R8, RZ ;  /* 0x00000008ff0b723e */ /* 0x000fe200048070ff */
[----:B------:R-:W-:Y:S01]  /*28470*/  @!P5 STG.E.U8 desc[UR4][R4.64+0xe8], R13 ;  /* 0x0000e80d0400d986 */ /* 0x000fe2000c101104 */
[----:B------:R-:W-:Y:S01]  /*28480*/  FMUL R2, R34, UR60 ;  /* 0x0000003c22027c20 */ /* 0x000fe20008400000 */
[C---:B------:R-:W-:Y:S02]  /*28490*/  ISETP.LT.OR P5, PT, R0.reuse, 0xe1, !P0 ;  /* 0x000000e10000780c */ /* 0x040fe400047a1670 */
[----:B------:R0:W-:Y:S01]  /*284a0*/  @!P2 STG.E.U8 desc[UR4][R4.64+0xe9], R7 ;  /* 0x0000e9070400a986 */ /* 0x0001e2000c101104 */
[----:B------:R-:W-:-:S03]  /*284b0*/  ISETP.LT.OR P2, PT, R0, 0xe9, !P1 ;  /* 0x000000e90000780c */ /* 0x000fc60004f41670 */
[----:B------:R1:W-:Y:S01]  /*284c0*/  @!P6 STG.E.U8 desc[UR4][R26.64+0xe0], R9 ;  /* 0x0000e0091a00e986 */ /* 0x0003e2000c101104 */
[C---:B------:R-:W-:Y:S02]  /*284d0*/  ISETP.LT.OR P6, PT, R0.reuse, 0xe2, !P0 ;  /* 0x000000e20000780c */ /* 0x040fe400047c1670 */
[C---:B------:R-:W-:Y:S01]  /*284e0*/  ISETP.LT.OR P1, PT, R0.reuse, 0xea, !P1 ;  /* 0x000000ea0000780c */ /* 0x040fe20004f21670 */
[----:B------:R4:W-:Y:S01]  /*284f0*/  @!P3 STG.E.U8 desc[UR4][R26.64+0xe1], R11 ;  /* 0x0000e10b1a00b986 */ /* 0x0009e2000c101104 */
[C---:B------:R-:W-:Y:S02]  /*28500*/  ISETP.LT.OR P3, PT, R0.reuse, 0xe9, !P0 ;  /* 0x000000e90000780c */ /* 0x040fe40004761670 */
[----:B------:R-:W-:Y:S01]  /*28510*/  ISETP.LT.OR P0, PT, R0, 0xea, !P0 ;  /* 0x000000ea0000780c */ /* 0x000fe20004701670 */
[----:B-----5:R-:W-:Y:S01]  /*28520*/  FMUL R0, R33, UR60 ;  /* 0x0000003c21007c20 */ /* 0x020fe20008400000 */
[----:B------:R-:W-:Y:S01]  /*28530*/  F2FP.SATFINITE.E4M3.F32.PACK_AB_MERGE_C R15, RZ, R2, RZ ;  /* 0x00000002ff0f723e */ /* 0x000fe200048070ff */
[----:B------:R-:W-:-:S03]  /*28540*/  FMUL R2, R32, UR60 ;  /* 0x0000003c20027c20 */ /* 0x000fc60008400000 */
[----:B0-----:R-:W-:Y:S02]  /*28550*/  F2FP.SATFINITE.E4M3.F32.PACK_AB_MERGE_C R7, RZ, R0, RZ ;  /* 0x00000000ff07723e */ /* 0x001fe400048070ff */
[----:B-1----:R-:W-:Y:S01]  /*28560*/  F2FP.SATFINITE.E4M3.F32.PACK_AB_MERGE_C R9, RZ, R2, RZ ;  /* 0x00000002ff09723e */ /* 0x002fe200048070ff */
[----:B------:R0:W-:Y:S04]  /*28570*/  @!P5 STG.E.U8 desc[UR4][R24.64+0xe0], R15 ;  /* 0x0000e00f1800d986 */ /* 0x0001e8000c101104 */
[----:B------:R0:W-:Y:S04]  /*28580*/  @!P6 STG.E.U8 desc[UR4][R24.64+0xe1], R7 ;  /* 0x0000e1071800e986 */ /* 0x0001e8000c101104 */
[----:B------:R0:W-:Y:S01]  /*28590*/  @!P2 STG.E.U8 desc[UR4][R26.64+0xe8], R9 ;  /* 0x0000e8091a00a986 */ /* 0x0001e2000c101104 */
[----:B--2---:R-:W-:Y:S01]  /*285a0*/  FMUL R3, R31, UR60 ;  /* 0x0000003c1f037c20 */ /* 0x004fe20008400000 */
[----:B---3--:R-:W-:-:S04]  /*285b0*/  FMUL R4, R29, UR60 ;  /* 0x0000003c1d047c20 */ /* 0x008fc80008400000 */
[----:B------:R-:W-:Y:S01]  /*285c0*/  F2FP.SATFINITE.E4M3.F32.PACK_AB_MERGE_C R3, RZ, R3, RZ ;  /* 0x00000003ff03723e */ /* 0x000fe200048070ff */
[----:B----4-:R-:W-:Y:S01]  /*285d0*/  FMUL R5, R28, UR60 ;  /* 0x0000003c1c057c20 */ /* 0x010fe20008400000 */
[----:B------:R-:W-:-:S04]  /*285e0*/  F2FP.SATFINITE.E4M3.F32.PACK_AB_MERGE_C R11, RZ, R4, RZ ;  /* 0x00000004ff0b723e */ /* 0x000fc800048070ff */
[----:B------:R-:W-:Y:S01]  /*285f0*/  F2FP.SATFINITE.E4M3.F32.PACK_AB_MERGE_C R5, RZ, R5, RZ ;  /* 0x00000005ff05723e */ /* 0x000fe200048070ff */
[----:B------:R0:W-:Y:S04]  /*28600*/  @!P1 STG.E.U8 desc[UR4][R26.64+0xe9], R3 ;  /* 0x0000e9031a009986 */ /* 0x0001e8000c101104 */
[----:B------:R0:W-:Y:S04]  /*28610*/  @!P3 STG.E.U8 desc[UR4][R24.64+0xe8], R11 ;  /* 0x0000e80b1800b986 */ /* 0x0001e8000c101104 */
[----:B------:R0:W-:Y:S02]  /*28620*/  @!P0 STG.E.U8 desc[UR4][R24.64+0xe9], R5 ;  /* 0x0000e90518008986 */ /* 0x0001e4000c101104 */
.L_x_519:
[----:B------:R-:W-:Y:S05]  /*28630*/  BSYNC B0 ;  /* 0x0000000000007941 */ /* 0x000fea0003800000 */
.L_x_37:
[----:B0-----:R-:W2:Y:S04]  /*28640*/  LDL.LU R3, [R1+0x3fc] ;  /* 0x0003fc0001037983 */ /* 0x001ea80000300800 */
[----:B------:R-:W2:Y:S01]  /*28650*/  LDL.LU R2, [R1+0x400] ;  /* 0x0004000001027983 */ /* 0x000ea20000300800 */
[----:B------:R-:W-:Y:S01]  /*28660*/  ULDC UR4, c[0x0][0xc] ;  /* 0x0000030000047ab9 */ /* 0x000fe20000000800 */
[----:B------:R-:W-:Y:S01]  /*28670*/  ULDC UR5, c[0x0][0x10] ;  /* 0x0000040000057ab9 */ /* 0x000fe20000000800 */
[----:B------:R-:W2:Y:S01]  /*28680*/  LDC R5, c[0x0][0x14] ;  /* 0x00000500ff057b82 */ /* 0x000ea20000000800 */
[----:B------:R-:W-:Y:S01]  /*28690*/  UIMAD.WIDE.U32 UR4, UR4, UR5, URZ ;  /* 0x00000005040472a5 */ /* 0x000fe2000f8e003f */
[----:B-----5:R-:W-:-:S05]  /*286a0*/  PRMT R0, RZ, 0x7610, R0 ;  /* 0x00007610ff007816 */ /* 0x020fca0000000000 */
[----:B--2---:R-:W-:-:S04]  /*286b0*/  IMAD.WIDE.U32 R2, R5, UR4, R2 ;  /* 0x0000000405027c25 */ /* 0x004fc8000f8e0002 */
[----:B------:R-:W-:Y:S01]  /*286c0*/  IMAD R5, R5, UR5, RZ ;  /* 0x0000000505057c24 */ /* 0x000fe2000f8e02ff */
[----:B------:R-:W-:Y:S01]  /*286d0*/  ULDC.64 UR4, c[0x0][0x650] ;  /* 0x0001940000047ab9 */ /* 0x000fe20000000a00 */
[----:B---3--:R-:W-:Y:S01]  /*286e0*/  IMAD.MOV.U32 R11, RZ, RZ, R2 ;  /* 0x000000ffff0b7224 */ /* 0x008fe200078e0002 */
[----:B------:R-:W-:Y:S01]  /*286f0*/  ISETP.GE.U32.AND P0, PT, R2, UR4, PT ;  /* 0x0000000402007c0c */ /* 0x000fe2000bf06070 */
[----:B------:R-:W-:Y:S01]  /*28700*/  IMAD.IADD R13, R3, 0x1, R5 ;  /* 0x00000001030d7824 */ /* 0x000fe200078e0205 */
[----:B------:R-:W-:Y:S01]  /*28710*/  UMOV UR4, 0xffffffff ;  /* 0xffffffff00047882 */ /* 0x000fe20000000000 */
[----:B------:R-:W-:Y:S02]  /*28720*/  IMAD.MOV.U32 R3, RZ, RZ, -0x1 ;  /* 0xffffffffff037424 */ /* 0x000fe400078e00ff */
[----:B------:R-:W-:Y:S01]  /*28730*/  IMAD.U32 R2, RZ, RZ, UR4 ;  /* 0x00000004ff027e24 */ /* 0x000fe2000f8e00ff */
[----:B------:R0:W-:Y:S01]  /*28740*/  STL [R1+0x3fc], R13 ;  /* 0x0003fc0d01007387 */ /* 0x0001e20000100800 */
[----:B------:R-:W-:-:S03]  /*28750*/  ISETP.GE.U32.AND.EX P0, PT, R13, UR5, PT, P0 ;  /* 0x000000050d007c0c */ /* 0x000fc6000bf06100 */
[----:B------:R0:W-:Y:S04]  /*28760*/  STL [R1+0x410], R3 ;  /* 0x0004100301007387 */ /* 0x0001e80000100800 */
[----:B------:R0:W-:Y:S04]  /*28770*/  STL [R1+0x400], R11 ;  /* 0x0004000b01007387 */ /* 0x0001e80000100800 */
[----:B------:R0:W-:Y:S02]  /*28780*/  STL [R1+0x40c], R2 ;  /* 0x00040c0201007387 */ /* 0x0001e40000100800 */
[----:B------:R-:W-:Y:S05]  /*28790*/  @P0 BRA `(.L_x_520) ;  /* 0x00000004007c0947 */ /* 0x000fea0003800000 */
[----:B------:R-:W2:Y:S01]  /*287a0*/  S2R R8, SR_CTAID.X ;  /* 0x0000000000087919 */ /* 0x000ea20000002500 */
[----:B------:R-:W-:Y:S01]  /*287b0*/  ULDC.64 UR10, c[0x0][0x628] ;  /* 0x00018a00000a7ab9 */ /* 0x000fe20000000a00 */
[----:B------:R-:W3:Y:S01]  /*287c0*/  LDC R9, c[0x0][0x144] ;  /* 0x00005100ff097b82 */ /* 0x000ee20000000800 */
[----:B------:R-:W-:Y:S01]  /*287d0*/  ULDC UR4, c[0x0][0x150] ;  /* 0x0000540000047ab9 */ /* 0x000fe20000000800 */
[----:B------:R-:W0:Y:S01]  /*287e0*/  S2R R12, SR_CTAID.Y ;  /* 0x00000000000c7919 */ /* 0x000e220000002600 */
[----:B------:R-:W-:Y:S01]  /*287f0*/  ISETP.NE.U32.AND P0, PT, RZ, UR10, PT ;  /* 0x0000000aff007c0c */ /* 0x000fe2000bf05070 */
[----:B------:R-:W-:Y:S01]  /*28800*/  ULDC UR13, c[0x0][0x630] ;  /* 0x00018c00000d7ab9 */ /* 0x000fe20000000800 */
[----:B------:R-:W-:Y:S02]  /*28810*/  R2UR UR8, R11 ;  /* 0x000000000b0872ca */ /* 0x000fe400000e0000 */
[----:B------:R-:W-:Y:S01]  /*28820*/  ISETP.NE.AND.EX P0, PT, RZ, UR11, PT, P0 ;  /* 0x0000000bff007c0c */ /* 0x000fe2000bf05300 */
[----:B------:R-:W0:Y:S01]  /*28830*/  LDC.64 R6, c[0x0][0x620] ;  /* 0x00018800ff067b82 */ /* 0x000e220000000a00 */
[----:B------:R-:W-:-:S02]  /*28840*/  R2UR UR9, R13 ;  /* 0x000000000d0972ca */ /* 0x000fc400000e0000 */
[----:B--2---:R-:W-:-:S05]  /*28850*/  I2FP.F32.U32 R0, R8 ;  /* 0x0000000800007245 */ /* 0x004fca0000201000 */
[----:B------:R-:W-:-:S06]  /*28860*/  FMUL R0, R0, UR4 ;  /* 0x0000000400007c20 */ /* 0x000fcc0008400000 */
[----:B------:R-:W2:Y:S01]  /*28870*/  F2I.U32.TRUNC.NTZ R0, R0 ;  /* 0x0000000000007305 */ /* 0x000ea2000020f000 */
        /* <DEDUP_REMOVED lines=13> */
.L_x_521:
[----:B------:R-:W-:Y:S01]  /*28950*/  USHF.R.U64 UR8, UR8, UR13, UR9 ;  /* 0x0000000d08087299 */ /* 0x000fe20008001209 */
[----:B------:R-:W5:Y:S01]  /*28960*/  LDC.64 R20, c[0x0][0x640] ;  /* 0x00019000ff147b82 */ /* 0x000f620000000a00 */
[----:B------:R-:W-:Y:S01]  /*28970*/  USHF.R.U32.HI UR4, URZ, UR13, UR9 ;  /* 0x0000000d3f047299 */ /* 0x000fe20008011609 */
[----:B--2---:R-:W-:Y:S02]  /*28980*/  IMAD.MOV R10, RZ, RZ, -R0 ;  /* 0x000000ffff0a7224 */ /* 0x004fe400078e0a00 */
[----:B0-----:R-:W-:Y:S01]  /*28990*/  IMAD.MOV.U32 R2, RZ, RZ, R11 ;  /* 0x000000ffff027224 */ /* 0x001fe200078e000b */
[----:B------:R-:W-:Y:S01]  /*289a0*/  IADD3 R5, P0, RZ, -UR8, RZ ;  /* 0x80000008ff057c10 */ /* 0x000fe2000ff1e0ff */
[----:B---3--:R-:W-:Y:S02]  /*289b0*/  IMAD R17, R9, R10, R8 ;  /* 0x0000000a09117224 */ /* 0x008fe400078e0208 */
[----:B------:R-:W0:Y:S02]  /*289c0*/  LDC R4, c[0x0][0x618] ;  /* 0x00018600ff047b82 */ /* 0x000e240000000800 */
[----:B------:R-:W-:Y:S01]  /*289d0*/  IMAD.X R3, RZ, RZ, ~UR4, P0 ;  /* 0x80000004ff037e24 */ /* 0x000fe200080e06ff */
[----:B------:R-:W-:-:S03]  /*289e0*/  ULDC UR4, c[0x0][0x154] ;  /* 0x0000550000047ab9 */ /* 0x000fc60000000800 */
[-C--:B------:R-:W-:Y:S02]  /*289f0*/  IMAD R0, R3, R6.reuse, RZ ;  /* 0x0000000603007224 */ /* 0x080fe400078e02ff */
[----:B------:R-:W2:Y:S01]  /*28a00*/  LDC R14, c[0x0][0x608] ;  /* 0x00018200ff0e7b82 */ /* 0x000ea20000000800 */
[----:B------:R-:W-:Y:S02]  /*28a10*/  IMAD.MOV.U32 R3, RZ, RZ, R13 ;  /* 0x000000ffff037224 */ /* 0x000fe400078e000d */
[----:B------:R-:W-:-:S05]  /*28a20*/  IMAD.WIDE.U32 R2, R5, R6, R2 ;  /* 0x0000000605027225 */ /* 0x000fca00078e0002 */
[----:B------:R-:W3:Y:S01]  /*28a30*/  LDC R18, c[0x0][0x658] ;  /* 0x00019600ff127b82 */ /* 0x000ee20000000800 */
[----:B------:R-:W-:Y:S01]  /*28a40*/  IMAD R5, R5, R7, R0 ;  /* 0x0000000705057224 */ /* 0x000fe200078e0200 */
[----:B------:R-:W-:Y:S01]  /*28a50*/  I2FP.F32.U32 R0, R12 ;  /* 0x0000000c00007245 */ /* 0x000fe20000201000 */
[----:B------:R-:W-:Y:S01]  /*28a60*/  IMAD.MOV.U32 R7, RZ, RZ, 0x1 ;  /* 0x00000001ff077424 */ /* 0x000fe200078e00ff */
[----:B-----5:R-:W-:Y:S01]  /*28a70*/  ISETP.NE.U32.AND P0, PT, R20, RZ, PT ;  /* 0x000000ff1400720c */ /* 0x020fe20003f05070 */
[----:B------:R-:W-:Y:S02]  /*28a80*/  IMAD.IADD R3, R3, 0x1, R5 ;  /* 0x0000000103037824 */ /* 0x000fe400078e0205 */
[----:B------:R-:W-:Y:S01]  /*28a90*/  FMUL R0, R0, UR4 ;  /* 0x0000000400007c20 */ /* 0x000fe20008400000 */
[----:B----4-:R-:W4:Y:S01]  /*28aa0*/  LDC R15, c[0x0][0x148] ;  /* 0x00005200ff0f7b82 */ /* 0x010f220000000800 */
[----:B------:R-:W-:Y:S01]  /*28ab0*/  ISETP.NE.AND.EX P0, PT, R21, RZ, PT, P0 ;  /* 0x000000ff1500720c */ /* 0x000fe20003f05300 */
[----:B------:R-:W-:Y:S01]  /*28ac0*/  IMAD.MOV.U32 R5, RZ, RZ, -0x1 ;  /* 0xffffffffff057424 */ /* 0x000fe200078e00ff */
[-CC-:B0-----:R-:W-:Y:S01]  /*28ad0*/  SHF.R.U64 R10, R2, R4.reuse, R3.reuse ;  /* 0x00000004020a7219 */ /* 0x181fe20000001203 */
[----:B------:R0:W0:Y:S01]  /*28ae0*/  F2I.U32.TRUNC.NTZ R13, R0 ;  /* 0x00000000000d7305 */ /* 0x000022000020f000 */
[----:B------:R-:W-:-:S03]  /*28af0*/  SHF.R.U32.HI R3, RZ, R4, R3 ;  /* 0x00000004ff037219 */ /* 0x000fc60000011603 */
[----:B------:R-:W0:Y:S01]  /*28b00*/  LDC R16, c[0x0][0x600] ;  /* 0x00018000ff107b82 */ /* 0x000e220000000800 */
[-CC-:B--2---:R-:W-:Y:S02]  /*28b10*/  SHF.R.U64 R8, R10, R14.reuse, R3.reuse ;  /* 0x0000000e0a087219 */ /* 0x184fe40000001203 */
[----:B------:R-:W-:-:S05]  /*28b20*/  SHF.R.U32.HI R3, RZ, R14, R3 ;  /* 0x0000000eff037219 */ /* 0x000fca0000011603 */
[----:B------:R-:W2:Y:S01]  /*28b30*/  LDC R22, c[0x0][0x648] ;  /* 0x00019200ff167b82 */ /* 0x000ea20000000800 */
[-CC-:B---3--:R-:W-:Y:S02]  /*28b40*/  SHF.R.U64 R11, R8, R18.reuse, R3.reuse ;  /* 0x00000012080b7219 */ /* 0x188fe40000001203 */
[-C--:B------:R-:W-:Y:S02]  /*28b50*/  SHF.L.U32 R5, R5, R18.reuse, RZ ;  /* 0x0000001205057219 */ /* 0x080fe400000006ff */
[-C--:B------:R-:W-:Y:S01]  /*28b60*/  SHF.R.U32.HI R3, RZ, R18.reuse, R3 ;  /* 0x00000012ff037219 */ /* 0x080fe20000011603 */
[----:B------:R-:W-:Y:S01]  /*28b70*/  IMAD.MOV.U32 R2, RZ, RZ, R11 ;  /* 0x000000ffff027224 */ /* 0x000fe200078e000b */
[----:B------:R-:W-:Y:S01]  /*28b80*/  SHF.L.U32 R36, R7, R18, RZ ;  /* 0x0000001207247219 */ /* 0x000fe200000006ff */
[----:B------:R-:W3:Y:S01]  /*28b90*/  LDC R23, c[0x0][0x638] ;  /* 0x00018e00ff177b82 */ /* 0x000ee20000000800 */
[----:B------:R-:W-:-:S07]  /*28ba0*/  LOP3.LUT R19, RZ, R5, RZ, 0x33, !PT ;  /* 0x00000005ff137212 */ /* 0x000fce00078e33ff */
[----:B------:R-:W0:Y:S01]  /*28bb0*/  LDC R24, c[0x0][0x610] ;  /* 0x00018400ff187b82 */ /* 0x000e220000000800 */
[----:B------:R-:W-:Y:S05]  /*28bc0*/  @!P0 BRA `(.L_x_522) ;  /* 0x0000000000288947 */ /* 0x000fea0003800000 */
[----:B0-----:R-:W0:Y:S02]  /*28bd0*/  LDC R0, c[0x0][0x64c] ;  /* 0x00019300ff007b82 */ /* 0x001e240000000800 */
[----:B0-----:R-:W-:-:S05]  /*28be0*/  IADD3 R7, P0, R11, R0, RZ ;  /* 0x000000000b077210 */ /* 0x001fca0007f1e0ff */
        /* <DEDUP_REMOVED lines=8> */
.L_x_522:
[----:B0-2---:R-:W-:Y:S01]  /*28c70*/  SHF.R.U64 R0, R2, R22, R3 ;  /* 0x0000001602007219 */ /* 0x005fe20000001203 */
[----:B------:R-:W-:Y:S01]  /*28c80*/  VIADD R5, R16, 0xffffffff ;  /* 0xffffffff10057836 */ /* 0x000fe20000000000 */
[----:B------:R-:W-:Y:S01]  /*28c90*/  LOP3.LUT R3, R8, R19, RZ, 0xc0, !PT ;  /* 0x0000001308037212 */ /* 0x000fe200078ec0ff */
[----:B------:R-:W-:Y:S02]  /*28ca0*/  IMAD.MOV R13, RZ, RZ, -R13 ;  /* 0x000000ffff0d7224 */ /* 0x000fe400078e0a0d */
[----:B------:R-:W-:Y:S02]  /*28cb0*/  IMAD.MOV R2, RZ, RZ, -R0 ;  /* 0x000000ffff027224 */ /* 0x000fe400078e0a00 */
[----:B------:R-:W-:Y:S01]  /*28cc0*/  IMAD R36, R36, R0, R3 ;  /* 0x0000000024247224 */ /* 0x000fe200078e0203 */
[----:B------:R-:W-:Y:S01]  /*28cd0*/  LOP3.LUT R3, R10, R5, RZ, 0xc0, !PT ;  /* 0x000000050a037212 */ /* 0x000fe200078ec0ff */
[----:B----4-:R-:W-:Y:S02]  /*28ce0*/  @P4 IMAD R17, R15, R13, R12 ;  /* 0x0000000d0f114224 */ /* 0x010fe400078e020c */
[----:B---3--:R-:W-:-:S02]  /*28cf0*/  IMAD R0, R2, R23, R11 ;  /* 0x0000001702007224 */ /* 0x008fc400078e020b */
[----:B------:R-:W-:Y:S02]  /*28d00*/  IMAD.MOV.U32 R2, RZ, RZ, 0x1 ;  /* 0x00000001ff027424 */ /* 0x000fe400078e00ff */
[----:B------:R-:W-:Y:S02]  /*28d10*/  IMAD R36, R36, R24, R17 ;  /* 0x0000001824247224 */ /* 0x000fe400078e0211 */
[----:B------:R-:W-:Y:S01]  /*28d20*/  IMAD R3, R0, R16, R3 ;  /* 0x0000001000037224 */ /* 0x000fe200078e0203 */
[----:B------:R-:W-:-:S04]  /*28d30*/  PRMT R0, R2, 0x7610, R0 ;  /* 0x0000761002007816 */ /* 0x000fc80000000000 */
[----:B------:R-:W-:Y:S02]  /*28d40*/  SEL R2, R3, R36, !P4 ;  /* 0x0000002403027207 */ /* 0x000fe40006000000 */
[----:B------:R-:W-:-:S03]  /*28d50*/  SEL R36, R36, R3, !P4 ;  /* 0x0000000324247207 */ /* 0x000fc60006000000 */
[----:B------:R0:W-:Y:S02]  /*28d60*/  STL [R1+0x410], R2 ;  /* 0x0004100201007387 */ /* 0x0001e40000100800 */
[----:B0-----:R-:W-:-:S05]  /*28d70*/  IMAD.U32 R2, RZ, RZ, UR8 ;  /* 0x00000008ff027e24 */ /* 0x001fca000f8e00ff */
[----:B------:R2:W-:Y:S02]  /*28d80*/  STL [R1+0x40c], R2 ;  /* 0x00040c0201007387 */ /* 0x0005e40000100800 */
.L_x_520:
[----:B------:R3:W-:Y:S01]  /*28d90*/  STL [R1+0x414], R36 ;  /* 0x0004142401007387 */ /* 0x0007e20000100800 */
[----:B------:R-:W-:-:S13]  /*28da0*/  LOP3.LUT P0, RZ, R0, 0xff, RZ, 0xc0, !PT ;  /* 0x000000ff00ff7812 */ /* 0x000fda000780c0ff */
[----:B---3--:R-:W-:Y:S05]  /*28db0*/  @P0 BRA `(.L_x_523) ;  /* 0xfffffd84009c0947 */ /* 0x008fea000383ffff */
[----:B------:R-:W-:Y:S05]  /*28dc0*/  EXIT ;  /* 0x000000000000794d */ /* 0x000fea0003800000 */
.L_x_7:
[----:B------:R-:W2:Y:S01]  /*28dd0*/  LDL R163, [R1+0x400] ;  /* 0x0004000001a37983 */ /* 0x000ea20000100800 */
[----:B------:R-:W-:-:S03]  /*28de0*/  ULDC.64 UR4, c[0x0][0x650] ;  /* 0x0001940000047ab9 */ /* 0x000fc60000000a00 */
[----:B------:R-:W3:Y:S01]  /*28df0*/  LDL R162, [R1+0x3fc] ;  /* 0x0003fc0001a27983 */ /* 0x000ee20000100800 */
[----:B------:R-:W-:Y:S01]  /*28e00*/  PRMT R6, RZ, 0x7610, R6 ;  /* 0x00007610ff067816 */ /* 0x000fe20000000006 */
[----:B------:R-:W-:Y:S02]  /*28e10*/  IMAD.MOV.U32 R5, RZ, RZ, -0x1 ;  /* 0xffffffffff057424 */ /* 0x000fe400078e00ff */
[----:B------:R-:W-:Y:S02]  /*28e20*/  IMAD.MOV.U32 R4, RZ, RZ, -0x1 ;  /* 0xffffffffff047424 */ /* 0x000fe400078e00ff */
[----:B0-----:R-:W-:Y:S01]  /*28e30*/  IMAD.MOV.U32 R10, RZ, RZ, -0x1 ;  /* 0xffffffffff0a7424 */ /* 0x001fe200078e00ff */
[----:B--2---:R-:W-:-:S04]  /*28e40*/  ISETP.GE.U32.AND P0, PT, R163, UR4, PT ;  /* 0x00000004a3007c0c */ /* 0x004fc8000bf06070 */
[----:B---3--:R-:W-:-:S13]  /*28e50*/  ISETP.GE.U32.AND.EX P0, PT, R162, UR5, PT, P0 ;  /* 0x00000005a2007c0c */ /* 0x008fda000bf06100 */
[----:B------:R-:W-:Y:S05]  /*28e60*/  @P0 BRA `(.L_x_524) ;  /* 0x00000004002c0947 */ /* 0x000fea0003800000 */
[----:B------:R-:W0:Y:S01]  /*28e70*/  LDC.64 R14, c[0x0][0x628] ;  /* 0x00018a00ff0e7b82 */ /* 0x000e220000000a00 */
[----:B------:R-:W-:Y:S02]  /*28e80*/  IMAD.MOV.U32 R8, RZ, RZ, R163 ;  /* 0x000000ffff087224 */ /* 0x000fe400078e00a3 */
[----:B------:R-:W-:-:S05]  /*28e90*/  IMAD.MOV.U32 R9, RZ, RZ, R162 ;  /* 0x000000ffff097224 */ /* 0x000fca00078e00a2 */
[----:B------:R-:W1:Y:S08]  /*28ea0*/  LDC R10, c[0x0][0x630] ;  /* 0x00018c00ff0a7b82 */ /* 0x000e700000000800 */
[----:B------:R-:W2:Y:S01]  /*28eb0*/  LDC.64 R16, c[0x0][0x620] ;  /* 0x00018800ff107b82 */ /* 0x000ea20000000a00 */
[----:B0-----:R-:W-:-:S04]  /*28ec0*/  ISETP.NE.U32.AND P0, PT, R14, RZ, PT ;  /* 0x000000ff0e00720c */ /* 0x001fc80003f05070 */
[----:B------:R-:W-:-:S13]  /*28ed0*/  ISETP.NE.AND.EX P0, PT, R15, RZ, PT, P0 ;  /* 0x000000ff0f00720c */ /* 0x000fda0003f05300 */
[----:B-12---:R-:W-:Y:S05]  /*28ee0*/  @!P0 BRA `(.L_x_525) ;  /* 0x0000000000288947 */ /* 0x006fea0003800000 */
[----:B------:R-:W0:Y:S02]  /*28ef0*/  LDC R4, c[0x0][0x634] ;  /* 0x00018d00ff047b82 */ /* 0x000e240000000800 */
        /* <DEDUP_REMOVED lines=9> */
.L_x_525:
[----:B------:R-:W0:Y:S01]  /*28f90*/  LDC.64 R20, c[0x0][0x640] ;  /* 0x00019000ff147b82 */ /* 0x000e220000000a00 */
[-CC-:B------:R-:W-:Y:S02]  /*28fa0*/  SHF.R.U64 R14, R8, R10.reuse, R9.reuse ;  /* 0x0000000a080e7219 */ /* 0x180fe40000001209 */
[----:B------:R-:W-:Y:S02]  /*28fb0*/  SHF.R.U32.HI R4, RZ, R10, R9 ;  /* 0x0000000aff047219 */ /* 0x000fe40000011609 */
[----:B------:R-:W-:-:S03]  /*28fc0*/  IADD3 R7, P0, RZ, -R14, RZ ;  /* 0x8000000eff077210 */ /* 0x000fc60007f1e0ff */
[----:B------:R-:W1:Y:S02]  /*28fd0*/  LDC R8, c[0x0][0x618] ;  /* 0x00018600ff087b82 */ /* 0x000e640000000800 */
[----:B------:R-:W-:Y:S02]  /*28fe0*/  IMAD.X R5, RZ, RZ, ~R4, P0 ;  /* 0x000000ffff057224 */ /* 0x000fe400000e0e04 */
[----:B------:R-:W-:Y:S02]  /*28ff0*/  IMAD.MOV.U32 R4, RZ, RZ, R163 ;  /* 0x000000ffff047224 */ /* 0x000fe400078e00a3 */
[-C--:B------:R-:W-:Y:S02]  /*29000*/  IMAD R6, R5, R16.reuse, RZ ;  /* 0x0000001005067224 */ /* 0x080fe400078e02ff */
[----:B------:R-:W2:Y:S01]  /*29010*/  LDC R18, c[0x0][0x608] ;  /* 0x00018200ff127b82 */ /* 0x000ea20000000800 */
[----:B------:R-:W-:Y:S02]  /*29020*/  IMAD.MOV.U32 R5, RZ, RZ, R162 ;  /* 0x000000ffff057224 */ /* 0x000fe400078e00a2 */
[----:B------:R-:W-:-:S05]  /*29030*/  IMAD.WIDE.U32 R4, R7, R16, R4 ;  /* 0x0000001007047225 */ /* 0x000fca00078e0004 */
[----:B------:R-:W3:Y:S01]  /*29040*/  LDC R19, c[0x0][0x658] ;  /* 0x00019600ff137b82 */ /* 0x000ee20000000800 */
[----:B------:R-:W-:Y:S01]  /*29050*/  IMAD R7, R7, R17, R6 ;  /* 0x0000001107077224 */ /* 0x000fe200078e0206 */
[----:B0-----:R-:W-:Y:S01]  /*29060*/  ISETP.NE.U32.AND P0, PT, R20, RZ, PT ;  /* 0x000000ff1400720c */ /* 0x001fe20003f05070 */
[----:B------:R-:W-:Y:S02]  /*29070*/  IMAD.MOV.U32 R6, RZ, RZ, -0x1 ;  /* 0xffffffffff067424 */ /* 0x000fe400078e00ff */
[----:B------:R-:W-:Y:S01]  /*29080*/  IMAD.IADD R5, R5, 0x1, R7 ;  /* 0x0000000105057824 */ /* 0x000fe200078e0207 */
[----:B------:R-:W-:Y:S02]  /*29090*/  ISETP.NE.AND.EX P0, PT, R21, RZ, PT, P0 ;  /* 0x000000ff1500720c */ /* 0x000fe40003f05300 */
[----:B------:R-:W0:Y:S02]  /*290a0*/  LDC R17, c[0x0][0x600] ;  /* 0x00018000ff117b82 */ /* 0x000e240000000800 */
[----:B-1----:R-:W-:-:S02]  /*290b0*/  SHF.R.U64 R10, R4, R8, R5 ;  /* 0x00000008040a7219 */ /* 0x002fc40000001205 */
[----:B------:R-:W-:-:S04]  /*290c0*/  SHF.R.U32.HI R5, RZ, R8, R5 ;  /* 0x00000008ff057219 */ /* 0x000fc80000011605 */
[----:B------:R-:W1:Y:S01]  /*290d0*/  LDC R22, c[0x0][0x648] ;  /* 0x00019200ff167b82 */ /* 0x000e620000000800 */
[-CC-:B--2---:R-:W-:Y:S02]  /*290e0*/  SHF.R.U64 R15, R10, R18.reuse, R5.reuse ;  /* 0x000000120a0f7219 */ /* 0x184fe40000001205 */
[----:B------:R-:W-:Y:S01]  /*290f0*/  SHF.R.U32.HI R4, RZ, R18, R5 ;  /* 0x00000012ff047219 */ /* 0x000fe20000011605 */
[----:B------:R-:W-:-:S04]  /*29100*/  IMAD.MOV.U32 R18, RZ, RZ, 0x1 ;  /* 0x00000001ff127424 */ /* 0x000fc800078e00ff */
[----:B------:R-:W2:Y:S01]  /*29110*/  LDC R23, c[0x0][0x638] ;  /* 0x00018e00ff177b82 */ /* 0x000ea20000000800 */
[-CC-:B---3--:R-:W-:Y:S02]  /*29120*/  SHF.R.U64 R16, R15, R19.reuse, R4.reuse ;  /* 0x000000130f107219 */ /* 0x188fe40000001204 */
[-C--:B------:R-:W-:Y:S02]  /*29130*/  SHF.L.U32 R6, R6, R19.reuse, RZ ;  /* 0x0000001306067219 */ /* 0x080fe400000006ff */
[----:B------:R-:W-:Y:S01]  /*29140*/  SHF.R.U32.HI R5, RZ, R19, R4 ;  /* 0x00000013ff057219 */ /* 0x000fe20000011604 */
[----:B------:R-:W-:Y:S01]  /*29150*/  IMAD.MOV.U32 R4, RZ, RZ, R16 ;  /* 0x000000ffff047224 */ /* 0x000fe200078e0010 */
[----:B------:R-:W-:Y:S01]  /*29160*/  LOP3.LUT R24, RZ, R6, RZ, 0x33, !PT ;  /* 0x00000006ff187212 */ /* 0x000fe200078e33ff */
[----:B------:R-:W3:Y:S01]  /*29170*/  LDC R25, c[0x0][0x610] ;  /* 0x00018400ff197b82 */ /* 0x000ee20000000800 */
[----:B------:R-:W-:Y:S05]  /*29180*/  @!P0 BRA `(.L_x_526) ;  /* 0x0000000000288947 */ /* 0x000fea0003800000 */
        /* <DEDUP_REMOVED lines=10> */
.L_x_526:
[----:B-1----:R-:W-:Y:S01]  /*29230*/  SHF.R.U64 R4, R4, R22, R5 ;  /* 0x0000001604047219 */ /* 0x002fe20000001205 */
[----:B0-----:R-:W-:Y:S01]  /*29240*/  VIADD R7, R17, 0xffffffff ;  /* 0xffffffff11077836 */ /* 0x001fe20000000000 */
[----:B------:R-:W-:Y:S01]  /*29250*/  SHF.L.U32 R18, R18, R19, RZ ;  /* 0x0000001312127219 */ /* 0x000fe200000006ff */
[----:B------:R-:W-:Y:S01]  /*29260*/  @P4 IMAD R0, R11, R12, R2 ;  /* 0x0000000c0b004224 */ /* 0x000fe200078e0202 */
[----:B------:R-:W-:Y:S01]  /*29270*/  LOP3.LUT R3, R15, R24, RZ, 0xc0, !PT ;  /* 0x000000180f037212 */ /* 0x000fe200078ec0ff */
[----:B------:R-:W-:Y:S01]  /*29280*/  IMAD.MOV R5, RZ, RZ, -R4 ;  /* 0x000000ffff057224 */ /* 0x000fe200078e0a04 */
[----:B------:R-:W-:Y:S01]  /*29290*/  LOP3.LUT R7, R10, R7, RZ, 0xc0, !PT ;  /* 0x000000070a077212 */ /* 0x000fe200078ec0ff */
[----:B------:R-:W-:Y:S02]  /*292a0*/  IMAD.MOV.U32 R6, RZ, RZ, 0x1 ;  /* 0x00000001ff067424 */ /* 0x000fe400078e00ff */
[----:B------:R-:W-:Y:S02]  /*292b0*/  IMAD R3, R18, R4, R3 ;  /* 0x0000000412037224 */ /* 0x000fe400078e0203 */
[----:B--2---:R-:W-:-:S02]  /*292c0*/  IMAD R2, R5, R23, R16 ;  /* 0x0000001705027224 */ /* 0x004fc400078e0210 */
[----:B---3--:R-:W-:Y:S02]  /*292d0*/  IMAD R0, R3, R25, R0 ;  /* 0x0000001903007224 */ /* 0x008fe400078e0200 */
[----:B------:R-:W-:Y:S02]  /*292e0*/  IMAD R5, R2, R17, R7 ;  /* 0x0000001102057224 */ /* 0x000fe400078e0207 */
[----:B------:R-:W-:-:S03]  /*292f0*/  IMAD.MOV.U32 R10, RZ, RZ, R14 ;  /* 0x000000ffff0a7224 */ /* 0x000fc600078e000e */
[----:B------:R-:W-:Y:S02]  /*29300*/  SEL R4, R5, R0, !P4 ;  /* 0x0000000005047207 */ /* 0x000fe40006000000 */
[----:B------:R-:W-:-:S07]  /*29310*/  SEL R5, R0, R5, !P4 ;  /* 0x0000000500057207 */ /* 0x000fce0006000000 */
.L_x_524:
[----:B------:R-:W-:-:S08]  /*29320*/  NOP ;  /* 0x0000000000007918 */ /* 0x000fd00000000000 */
[----:B------:R-:W0:-:S00]  /*29330*/  USETMAXREG.DEALLOC.CTAPOOL 0x18 ;  /* 0x00000018000079c8 */ /* 0x000e0000080e0500 */
[----:B------:R-:W-:-:S13]  /*29340*/  ISETP.NE.AND P0, PT, RZ, UR8, PT ;  /* 0x00000008ff007c0c */ /* 0x000fda000bf05270 */
[----:B------:R-:W-:Y:S05]  /*29350*/  @P0 EXIT ;  /* 0x000000000000094d */ /* 0x000fea0003800000 */
[----:B0-----:R-:W-:Y:S01]  /*29360*/  LOP3.LUT P0, RZ, R6, 0xff, RZ, 0xc0, !PT ;  /* 0x000000ff06ff7812 */ /* 0x001fe2000780c0ff */
[----:B------:R-:W-:Y:S02]  /*29370*/  IMAD.MOV.U32 R0, RZ, RZ, 0x1 ;  /* 0x00000001ff007424 */ /* 0x000fe400078e00ff */
[----:B------:R-:W-:-:S10]  /*29380*/  IMAD.MOV.U32 R7, RZ, RZ, RZ ;  /* 0x000000ffff077224 */ /* 0x000fd400078e00ff */
[----:B------:R-:W-:Y:S05]  /*29390*/  @!P0 BRA `(.L_x_527) ;  /* 0x0000000c00588947 */ /* 0x000fea0003800000 */
[----:B------:R-:W2:Y:S01]  /*293a0*/  LDL R2, [R1+0x3f8] ;  /* 0x0003f80001027983 */ /* 0x000ea20000100800 */
[----:B------:R-:W0:Y:S01]  /*293b0*/  LDC R0, c[0x0][0x28c] ;  /* 0x0000a300ff007b82 */ /* 0x000e220000000800 */
[----:B------:R-:W-:Y:S01]  /*293c0*/  ULDC UR5, c[0x0][0x658] ;  /* 0x0001960000057ab9 */ /* 0x000fe20000000800 */
[----:B------:R-:W-:Y:S01]  /*293d0*/  UMOV UR7, 0xffffffff ;  /* 0xffffffff00077882 */ /* 0x000fe20000000000 */
[----:B------:R-:W1:Y:S01]  /*293e0*/  S2R R15, SR_CgaCtaId ;  /* 0x00000000000f7919 */ /* 0x000e620000008800 */
[----:B------:R-:W-:Y:S01]  /*293f0*/  ULDC UR6, c[0x0][0xc] ;  /* 0x0000030000067ab9 */ /* 0x000fe20000000800 */
[----:B------:R-:W-:Y:S01]  /*29400*/  UMOV UR9, 0x1 ;  /* 0x0000000100097882 */ /* 0x000fe20000000000 */
[----:B------:R-:W-:Y:S01]  /*29410*/  BSSY B0, `(.L_x_527) ;  /* 0x00000ce000007945 */ /* 0x000fe20003800000 */
[----:B------:R-:W-:Y:S01]  /*29420*/  USHF.L.U32 UR18, UR9, UR5, URZ ;  /* 0x0000000509127299 */ /* 0x000fe2000800063f */
[----:B------:R-:W-:Y:S01]  /*29430*/  IMAD.MOV.U32 R9, RZ, RZ, 0x1 ;  /* 0x00000001ff097424 */ /* 0x000fe200078e00ff */
[----:B------:R-:W-:Y:S01]  /*29440*/  ULDC UR4, c[0x0][0x600] ;  /* 0x0001800000047ab9 */ /* 0x000fe20000000800 */
[----:B------:R-:W-:Y:S01]  /*29450*/  IMAD.MOV.U32 R7, RZ, RZ, RZ ;  /* 0x000000ffff077224 */ /* 0x000fe200078e00ff */
[----:B------:R-:W-:Y:S01]  /*29460*/  UIADD3 UR4, UR4, -0x1, URZ ;  /* 0xffffffff04047890 */ /* 0x000fe2000fffe03f */
[----:B------:R-:W-:Y:S01]  /*29470*/  ULDC.64 UR22, c[0x0][0x198] ;  /* 0x0000660000167ab9 */ /* 0x000fe20000000a00 */
[----:B0-----:R-:W-:-:S05]  /*29480*/  VIADD R0, R0, 0x7f ;  /* 0x0000007f00007836 */ /* 0x001fca0000000000 */
[----:B------:R-:W-:-:S04]  /*29490*/  SHF.R.S32.HI R3, RZ, 0x1f, R0 ;  /* 0x0000001fff037819 */ /* 0x000fc80000011400 */
[----:B------:R-:W-:Y:S01]  /*294a0*/  LEA.HI R3, R3, R0, RZ, 0x7 ;  /* 0x0000000003037211 */ /* 0x000fe200078f38ff */
[----:B------:R-:W-:Y:S01]  /*294b0*/  IMAD.MOV.U32 R0, RZ, RZ, 0x1 ;  /* 0x00000001ff007424 */ /* 0x000fe200078e00ff */
[----:B-1----:R-:W-:Y:S02]  /*294c0*/  LOP3.LUT R15, R15, 0x1, RZ, 0xc0, !PT ;  /* 0x000000010f0f7812 */ /* 0x002fe400078ec0ff */
[----:B------:R-:W-:-:S05]  /*294d0*/  SHF.R.S32.HI R6, RZ, 0x7, R3 ;  /* 0x00000007ff067819 */ /* 0x000fca0000011403 */
[----:B------:R-:W-:Y:S01]  /*294e0*/  VIADD R16, R6, 0x1 ;  /* 0x0000000106107836 */ /* 0x000fe20000000000 */
[----:B--2---:R-:W-:-:S13]  /*294f0*/  R2UR UR8, R2 ;  /* 0x00000000020872ca */ /* 0x004fda00000e0000 */
[----:B------:R-:W-:Y:S02]  /*29500*/  ULOP3.LUT UR24, UR8, 0x2, URZ, 0xfc, !UPT ;  /* 0x0000000208187892 */ /* 0x000fe4000f8efc3f */
[----:B------:R-:W-:-:S03]  /*29510*/  USHF.L.U32 UR8, UR7, UR5, URZ ;  /* 0x0000000507087299 */ /* 0x000fc6000800063f */
[----:B------:R-:W-:Y:S01]  /*29520*/  ULDC UR7, c[0x0][0x10] ;  /* 0x0000040000077ab9 */ /* 0x000fe20000000800 */
[----:B------:R-:W-:Y:S01]  /*29530*/  ULDC UR5, c[0x0][0x14] ;  /* 0x0000050000057ab9 */ /* 0x000fe20000000800 */
[----:B------:R-:W-:Y:S02]  /*29540*/  UIMAD.WIDE.U32 UR6, UR6, UR7, URZ ;  /* 0x00000007060672a5 */ /* 0x000fe4000f8e003f */
[----:B------:R-:W-:Y:S02]  /*29550*/  ULOP3.LUT UR17, URZ, UR8, URZ, 0x33, !UPT ;  /* 0x000000083f117292 */ /* 0x000fe4000f8e333f */
[----:B------:R-:W-:Y:S02]  /*29560*/  UIMAD.WIDE.U32 UR20, UR6, UR5, URZ ;  /* 0x00000005061472a5 */ /* 0x000fe4000f8e003f */
[----:B------:R-:W-:-:S04]  /*29570*/  UIMAD UR13, UR7, UR5, URZ ;  /* 0x00000005070d72a4 */ /* 0x000fc8000f8e023f */
[----:B------:R-:W-:-:S12]  /*29580*/  UIADD3 UR13, UR21, UR13, URZ ;  /* 0x0000000d150d7290 */ /* 0x000fd8000fffe03f */
.L_x_538:
[----:B------:R-:W-:-:S03]  /*29590*/  UMOV UR5, 0xffffffff ;  /* 0xffffffff00057882 */ /* 0x000fc60000000000 */
[----:B------:R-:W-:Y:S05]  /*295a0*/  BRA.DIV UR5, `(.L_x_528) ;  /* 0x0000000e05b47947 */ /* 0x000fea000b800000 */
[----:B------:R-:W-:-:S13]  /*295b0*/  ELECT P0, URZ, PT ;  /* 0x00000000003f782f */ /* 0x000fda0003800000 */
.L_x_548:
[----:B------:R-:W0:Y:S01]  /*295c0*/  LDC R2, c[0x0][0x28c] ;  /* 0x0000a300ff027b82 */ /* 0x000e220000000800 */
[----:B------:R-:W-:Y:S01]  /*295d0*/  BSSY B1, `(.L_x_529) ;  /* 0x000003b000017945 */ /* 0x000fe20003800000 */
[----:B0-----:R-:W-:-:S13]  /*295e0*/  ISETP.LT.OR P0, PT, R2, 0x1, !P0 ;  /* 0x000000010200780c */ /* 0x001fda0004701670 */
[----:B------:R-:W-:Y:S05]  /*295f0*/  @P0 BRA `(.L_x_530) ;  /* 0x0000000000e00947 */ /* 0x000fea0003800000 */
[----:B------:R-:W-:Y:S02]  /*29600*/  IMAD R4, R4, 0x2, R15 ;  /* 0x0000000204047824 */ /* 0x000fe400078e020f */
[----:B------:R-:W-:Y:S02]  /*29610*/  IMAD.SHL.U32 R2, R5, 0x100, RZ ;  /* 0x0000010005027824 */ /* 0x000fe400078e00ff */
[----:B------:R-:W-:Y:S02]  /*29620*/  IMAD R5, R4, 0x78, RZ ;  /* 0x0000007804057824 */ /* 0x000fe400078e02ff */
[----:B------:R-:W-:Y:S02]  /*29630*/  IMAD.MOV.U32 R12, RZ, RZ, RZ ;  /* 0x000000ffff0c7224 */ /* 0x000fe400078e00ff */
[----:B------:R-:W-:Y:S02]  /*29640*/  IMAD.MOV.U32 R4, RZ, RZ, R16 ;  /* 0x000000ffff047224 */ /* 0x000fe400078e0010 */
[----:B------:R-:W-:-:S02]  /*29650*/  IMAD.MOV.U32 R3, RZ, RZ, R0 ;  /* 0x000000ffff037224 */ /* 0x000fc400078e0000 */
[----:B------:R-:W-:-:S07]  /*29660*/  IMAD.MOV.U32 R11, RZ, RZ, R7 ;  /* 0x000000ffff0b7224 */ /* 0x000fce00078e0007 */
.L_x_533:
[----:B------:R-:W0:Y:S01]  /*29670*/  S2R R13, SR_CgaCtaId ;  /* 0x00000000000d7919 */ /* 0x000e220000008800 */
[----:B------:R-:W-:-:S04]  /*29680*/  MOV R8, 0x400 ;  /* 0x0000040000087802 */ /* 0x000fc80000000f00 */
[----:B0-----:R-:W-:Y:S02]  /*29690*/  LEA R8, R13, R8, 0x18 ;  /* 0x000000080d087211 */ /* 0x001fe400078ec0ff */
[----:B------:R-:W-:-:S03]  /*296a0*/  SHF.L.U32 R13, R3, 0x1f, RZ ;  /* 0x0000001f030d7819 */ /* 0x000fc600000006ff */
[----:B------:R-:W-:-:S04]  /*296b0*/  IMAD R14, R11, 0x8, R8 ;  /* 0x000000080b0e7824 */ /* 0x000fc800078e0208 */
[----:B------:R-:W0:Y:S02]  /*296c0*/  SYNCS.PHASECHK.TRANS64.TRYWAIT P0, [R14+URZ+0x18], R13 ;  /* 0x0000180d0e0075a7 */ /* 0x000e24000800017f */
[----:B0-----:R-:W-:Y:S05]  /*296d0*/  @!P0 BRA `(.L_x_531) ;  /* 0x0000000c00888947 */ /* 0x001fea0003800000 */
.L_x_549:
[----:B------:R-:W1:Y:S01]  /*296e0*/  S2R R17, SR_TID.X ;  /* 0x0000000000117919 */ /* 0x000e620000002100 */
[----:B------:R-:W-:-:S04]  /*296f0*/  UPRMT UR5, UR24, 0x9910, URZ ;  /* 0x0000991018057896 */ /* 0x000fc8000800003f */
[----:B------:R-:W-:Y:S01]  /*29700*/  UISETP.NE.AND UP0, UPT, UR5, 0x2, UPT ;  /* 0x000000020500788c */ /* 0x000fe2000bf05270 */
[----:B-1----:R-:W-:-:S13]  /*29710*/  LOP3.LUT P0, RZ, R17, 0x7f, RZ, 0xc0, !PT ;  /* 0x0000007f11ff7812 */ /* 0x002fda000780c0ff */
[----:B0-----:R-:W0:Y:S02]  /*29720*/  @!P0 LDC R13, c[0x0][0x500] ;  /* 0x00014000ff0d8b82 */ /* 0x001e240000000800 */
[----:B0-----:R0:W-:Y:S01]  /*29730*/  @!P0 SYNCS.ARRIVE.TRANS64 RZ, [R14+URZ], R13 ;  /* 0x0000000d0eff89a7 */ /* 0x0011e2000800003f */
[----:B------:R-:W-:-:S13]  /*29740*/  PLOP3.LUT P0, PT, PT, PT, UP0, 0x80, 0x0 ;  /* 0x000000000000781c */ /* 0x000fda0003f0f008 */
[----:B0-----:R-:W-:Y:S05]  /*29750*/  @P0 BRA `(.L_x_532) ;  /* 0x0000000000040947 */ /* 0x001fea0003800000 */
[----:B------:R-:W-:Y:S01]  /*29760*/  BPT.TRAP 0x1 ;  /* 0x000000040000795c */ /* 0x000fe20000300000 */
.L_x_532:
[--C-:B------:R-:W-:Y:S01]  /*29770*/  IMAD R13, R11, 0x8000, R8.reuse ;  /* 0x000080000b0d7824 */ /* 0x100fe200078e0208 */
[----:B------:R-:W-:Y:S01]  /*29780*/  R2UR UR9, R14 ;  /* 0x000000000e0972ca */ /* 0x000fe200000e0000 */
[----:B------:R-:W-:Y:S01]  /*29790*/  VIADD R4, R4, 0xffffffff ;  /* 0xffffffff04047836 */ /* 0x000fe20000000000 */
[----:B------:R-:W-:Y:S01]  /*297a0*/  UIADD3 UR6, UP0, UR22, 0xf0, URZ ;  /* 0x000000f016067890 */ /* 0x000fe2000ff1e03f */
[----:B------:R-:W-:Y:S01]  /*297b0*/  R2UR UR11, R2 ;  /* 0x00000000020b72ca */ /* 0x000fe200000e0000 */
[----:B------:R-:W-:Y:S01]  /*297c0*/  UIADD3 UR26, UP1, UR22, 0x1f0, URZ ;  /* 0x000001f0161a7890 */ /* 0x000fe2000ff3e03f */
[----:B------:R-:W-:Y:S01]  /*297d0*/  R2UR UR5, R13 ;  /* 0x000000000d0572ca */ /* 0x000fe200000e0000 */
[----:B------:R-:W-:Y:S01]  /*297e0*/  IMAD R13, R11, 0x2, R15 ;  /* 0x000000020b0d7824 */ /* 0x000fe200078e020f */
[----:B------:R-:W-:Y:S01]  /*297f0*/  R2UR UR10, R12 ;  /* 0x000000000c0a72ca */ /* 0x000fe200000e0000 */
[----:B------:R-:W-:Y:S01]  /*29800*/  UIADD3.X UR7, URZ, UR23, URZ, UP0, !UPT ;  /* 0x000000173f077290 */ /* 0x000fe200087fe43f */
[----:B------:R-:W-:Y:S01]  /*29810*/  R2UR UR12, R10 ;  /* 0x000000000a0c72ca */ /* 0x000fe200000e0000 */
[----:B------:R-:W-:Y:S01]  /*29820*/  IMAD R13, R13, 0x3c00, R8 ;  /* 0x00003c000d0d7824 */ /* 0x000fe200078e0208 */
[----:B------:R-:W-:Y:S01]  /*29830*/  R2UR UR19, R5 ;  /* 0x00000000051372ca */ /* 0x000fe200000e0000 */
[----:B------:R-:W-:Y:S01]  /*29840*/  VIADD R11, R11, 0x1 ;  /* 0x000000010b0b7836 */ /* 0x000fe20000000000 */
[----:B------:R-:W-:Y:S01]  /*29850*/  ISETP.GT.AND P1, PT, R4, 0x1, PT ;  /* 0x000000010400780c */ /* 0x000fe20003f24270 */
[----:B------:R-:W-:Y:S01]  /*29860*/  UIADD3.X UR27, URZ, UR23, URZ, UP1, !UPT ;  /* 0x000000173f1b7290 */ /* 0x000fe20008ffe43f */
[----:B------:R-:W-:Y:S01]  /*29870*/  R2UR UR8, R13 ;  /* 0x000000000d0872ca */ /* 0x000fe200000e0000 */
[----:B------:R-:W-:Y:S01]  /*29880*/  UMOV UR14, 0x0 ;  /* 0x00000000000e7882 */ /* 0x000fe20000000000 */
[----:B------:R-:W-:Y:S01]  /*29890*/  UMOV UR15, 0x10000000 ;  /* 0x10000000000f7882 */ /* 0x000fe20000000000 */
[----:B------:R-:W-:Y:S01]  /*298a0*/  UIADD3 UR5, UR5, 0x100, URZ ;  /* 0x0000010005057890 */ /* 0x000fe2000fffe03f */
[----:B------:R-:W-:Y:S01]  /*298b0*/  ISETP.NE.AND P0, PT, R11, 0x3, PT ;  /* 0x000000030b00780c */ /* 0x000fe20003f05270 */
[----:B------:R-:W-:Y:S01]  /*298c0*/  UMOV UR25, 0x30000 ;  /* 0x0003000000197882 */ /* 0x000fe20000000000 */
[----:B------:R-:W-:-:S02]  /*298d0*/  VIADD R12, R12, 0x80 ;  /* 0x000000800c0c7836 */ /* 0x000fc40000000000 */
[----:B------:R-:W-:Y:S02]  /*298e0*/  SEL R8, RZ, 0x1, P0 ;  /* 0x00000001ff087807 */ /* 0x000fe40000000000 */
[----:B------:R-:W-:Y:S02]  /*298f0*/  SEL R11, R11, RZ, P0 ;  /* 0x000000ff0b0b7207 */ /* 0x000fe40000000000 */
[----:B------:R-:W-:Y:S01]  /*29900*/  LOP3.LUT R3, R3, R8, RZ, 0x3c, !PT ;  /* 0x0000000803037212 */ /* 0x000fe200078e3cff */
[----:B------:R-:W-:-:S03]  /*29910*/  UIADD3 UR16, UR8, 0x18100, URZ ;  /* 0x0001810008107890 */ /* 0x000fc6000fffe03f */
[----:B------:R-:W-:Y:S02]  /*29920*/  UMOV UR8, UR5 ;  /* 0x0000000500087c82 */ /* 0x000fe40008000000 */
[----:B------:R0:W-:Y:S02]  /*29930*/  UTMALDG.3D [UR8], [UR6], desc[UR14] ;  /* 0x00000e08060075b4 */ /* 0x0001e40008011000 */
[----:B0-----:R-:W-:Y:S01]  /*29940*/  UMOV UR8, UR16 ;  /* 0x0000001000087c82 */ /* 0x001fe20008000000 */
[----:B------:R-:W-:Y:S02]  /*29950*/  UMOV UR11, UR19 ;  /* 0x00000013000b7c82 */ /* 0x000fe40008000000 */
[----:B------:R0:W-:Y:S02]  /*29960*/  UTMALDG.3D.MULTICAST [UR8], [UR26], UR25, desc[UR14] ;  /* 0x00000e081a0073b4 */ /* 0x0001e40008011819 */
[----:B0-----:R-:W-:Y:S05]  /*29970*/  @P1 BRA `(.L_x_533) ;  /* 0xfffffffc003c1947 */ /* 0x001fea000383ffff */
.L_x_530:
[----:B------:R-:W-:Y:S05]  /*29980*/  BSYNC B1 ;  /* 0x0000000000017941 */ /* 0x000fea0003800000 */
.L_x_529:
[----:B------:R-:W2:Y:S01]  /*29990*/  LDL.LU R14, [R1+0x3fc] ;  /* 0x0003fc00010e7983 */ /* 0x000ea20000300800 */
[----:B------:R-:W-:Y:S01]  /*299a0*/  LOP3.LUT P0, RZ, R9, 0xff, RZ, 0xc0, !PT ;  /* 0x000000ff09ff7812 */ /* 0x000fe2000780c0ff */
[C---:B------:R-:W-:Y:S01]  /*299b0*/  IMAD.IADD R4, R6.reuse, 0x1, R7 ;  /* 0x0000000106047824 */ /* 0x040fe200078e0207 */
[----:B------:R-:W-:Y:S01]  /*299c0*/  ULDC.64 UR6, c[0x0][0x650] ;  /* 0x0001940000067ab9 */ /* 0x000fe20000000a00 */
[----:B------:R-:W3:Y:S01]  /*299d0*/  LDL.LU R13, [R1+0x400] ;  /* 0x00040000010d7983 */ /* 0x000ee20000300800 */
[----:B------:R-:W-:Y:S01]  /*299e0*/  ISETP.GE.U32.AND P1, PT, R6, 0x3, PT ;  /* 0x000000030600780c */ /* 0x000fe20003f26070 */
[----:B------:R-:W-:Y:S01]  /*299f0*/  BSSY B1, `(.L_x_534) ;  /* 0x000006d000017945 */ /* 0x000fe20003800000 */
[----:B------:R-:W-:Y:S01]  /*29a00*/  IMAD.MOV.U32 R10, RZ, RZ, -0x1 ;  /* 0xffffffffff0a7424 */ /* 0x000fe200078e00ff */
[----:B------:R-:W-:-:S06]  /*29a10*/  PRMT R9, RZ, 0x7610, R9 ;  /* 0x00007610ff097816 */ /* 0x000fcc0000000009 */
[----:B------:R-:W0:Y:S01]  /*29a20*/  @P0 S2R R3, SR_CgaCtaId ;  /* 0x0000000000030919 */ /* 0x000e220000008800 */
[----:B------:R-:W-:-:S04]  /*29a30*/  @P0 MOV R2, 0x400 ;  /* 0x0000040000020802 */ /* 0x000fc80000000f00 */
[----:B0-----:R-:W-:-:S04]  /*29a40*/  @P0 LEA R2, R3, R2, 0x18 ;  /* 0x0000000203020211 */ /* 0x001fc800078ec0ff */
[----:B------:R0:W-:Y:S01]  /*29a50*/  @P0 SYNCS.ARRIVE.TRANS64.A1T0 RZ, [R2+URZ+0x48], RZ ;  /* 0x000048ff02ff09a7 */ /* 0x0001e2000810003f */
[----:B------:R-:W-:-:S04]  /*29a60*/  ISETP.GT.U32.AND P0, PT, R4, 0x2, PT ;  /* 0x000000020400780c */ /* 0x000fc80003f04070 */
[----:B------:R-:W-:Y:S01]  /*29a70*/  ISETP.LT.U32.AND P0, PT, R6, 0x3, P0 ;  /* 0x000000030600780c */ /* 0x000fe20000701070 */
[----:B0-----:R-:W-:-:S05]  /*29a80*/  IMAD.WIDE.U32 R2, R4, -0x55555555, RZ ;  /* 0xaaaaaaab04027825 */ /* 0x001fca00078e00ff */
[----:B------:R-:W-:Y:S02]  /*29a90*/  SHF.R.U32.HI R5, RZ, 0x1, R3 ;  /* 0x00000001ff057819 */ /* 0x000fe40000011603 */
[----:B------:R-:W-:Y:S02]  /*29aa0*/  SEL R3, RZ, 0x1, !P0 ;  /* 0x00000001ff037807 */ /* 0x000fe40004000000 */
[----:B------:R-:W-:Y:S01]  /*29ab0*/  PRMT R2, RZ, 0x7610, R2 ;  /* 0x00007610ff027816 */ /* 0x000fe20000000002 */
[----:B------:R-:W-:Y:S01]  /*29ac0*/  IMAD R7, R5, -0x3, R4 ;  /* 0xfffffffd05077824 */ /* 0x000fe200078e0204 */
[----:B------:R-:W-:Y:S01]  /*29ad0*/  LOP3.LUT R0, R0, R3, RZ, 0x3c, !PT ;  /* 0x0000000300007212 */ /* 0x000fe200078e3cff */
[----:B------:R-:W-:-:S03]  /*29ae0*/  IMAD.MOV.U32 R4, RZ, RZ, -0x1 ;  /* 0xffffffffff047424 */ /* 0x000fc600078e00ff */
[----:B------:R-:W-:Y:S01]  /*29af0*/  @P1 LOP3.LUT R0, R0, 0x1, R5, 0x78, !PT ;  /* 0x0000000100001812 */ /* 0x000fe200078e7805 */
[----:B------:R-:W-:Y:S01]  /*29b00*/  IMAD.MOV.U32 R5, RZ, RZ, -0x1 ;  /* 0xffffffffff057424 */ /* 0x000fe200078e00ff */
[----:B---3--:R-:W-:-:S04]  /*29b10*/  IADD3 R13, P0, R13, UR20, RZ ;  /* 0x000000140d0d7c10 */ /* 0x008fc8000ff1e0ff */
[----:B--2---:R-:W-:Y:S01]  /*29b20*/  IADD3.X R14, R14, UR13, RZ, P0, !PT ;  /* 0x0000000d0e0e7c10 */ /* 0x004fe200087fe4ff */
[----:B------:R0:W-:Y:S01]  /*29b30*/  STL [R1+0x400], R13 ;  /* 0x0004000d01007387 */ /* 0x0001e20000100800 */
[----:B------:R-:W-:-:S03]  /*29b40*/  ISETP.GE.U32.AND P0, PT, R13, UR6, PT ;  /* 0x000000060d007c0c */ /* 0x000fc6000bf06070 */
[----:B------:R0:W-:Y:S01]  /*29b50*/  STL [R1+0x3fc], R14 ;  /* 0x0003fc0e01007387 */ /* 0x0001e20000100800 */
[----:B------:R-:W-:-:S13]  /*29b60*/  ISETP.GE.U32.AND.EX P0, PT, R14, UR7, PT, P0 ;  /* 0x000000070e007c0c */ /* 0x000fda000bf06100 */
[----:B0-----:R-:W-:Y:S05]  /*29b70*/  @P0 BRA `(.L_x_535) ;  /* 0x0000000400500947 */ /* 0x001fea0003800000 */
[----:B------:R-:W0:Y:S01]  /*29b80*/  S2R R8, SR_CTAID.X ;  /* 0x0000000000087919 */ /* 0x000e220000002500 */
[----:B------:R-:W-:Y:S01]  /*29b90*/  ULDC UR5, c[0x0][0x150] ;  /* 0x0000540000057ab9 */ /* 0x000fe20000000800 */
[----:B------:R-:W1:Y:S01]  /*29ba0*/  LDC R5, c[0x0][0x144] ;  /* 0x00005100ff057b82 */ /* 0x000e620000000800 */
[----:B------:R-:W-:Y:S01]  /*29bb0*/  ULDC.64 UR6, c[0x0][0x628] ;  /* 0x00018a0000067ab9 */ /* 0x000fe20000000a00 */
[----:B------:R-:W2:Y:S01]  /*29bc0*/  S2R R2, SR_CTAID.Y ;  /* 0x0000000000027919 */ /* 0x000ea20000002600 */
[----:B------:R-:W-:Y:S01]  /*29bd0*/  ISETP.NE.U32.AND P0, PT, RZ, UR6, PT ;  /* 0x00000006ff007c0c */ /* 0x000fe2000bf05070 */
[----:B------:R-:W-:-:S03]  /*29be0*/  ULDC UR8, c[0x0][0x630] ;  /* 0x00018c0000087ab9 */ /* 0x000fc60000000800 */
[----:B------:R-:W-:Y:S01]  /*29bf0*/  ISETP.NE.AND.EX P0, PT, RZ, UR7, PT, P0 ;  /* 0x00000007ff007c0c */ /* 0x000fe2000bf05300 */
[----:B------:R-:W3:Y:S01]  /*29c00*/  LDC R11, c[0x0][0x148] ;  /* 0x00005200ff0b7b82 */ /* 0x000ee20000000800 */
[----:B0-----:R-:W-:Y:S02]  /*29c10*/  I2FP.F32.U32 R3, R8 ;  /* 0x0000000800037245 */ /* 0x001fe40000201000 */
[----:B--2---:R-:W-:-:S03]  /*29c20*/  I2FP.F32.U32 R4, R2 ;  /* 0x0000000200047245 */ /* 0x004fc60000201000 */
[----:B------:R-:W-:Y:S01]  /*29c30*/  FMUL R3, R3, UR5 ;  /* 0x0000000503037c20 */ /* 0x000fe20008400000 */
[----:B------:R-:W-:Y:S02]  /*29c40*/  ULDC UR5, c[0x0][0x154] ;  /* 0x0000550000057ab9 */ /* 0x000fe40000000800 */
[----:B------:R-:W-:-:S03]  /*29c50*/  FMUL R10, R4, UR5 ;  /* 0x00000005040a7c20 */ /* 0x000fc60008400000 */
[----:B------:R-:W0:Y:S08]  /*29c60*/  F2I.U32.TRUNC.NTZ R3, R3 ;  /* 0x0000000300037305 */ /* 0x000e30000020f000 */
[----:B------:R-:W2:Y:S01]  /*29c70*/  F2I.U32.TRUNC.NTZ R10, R10 ;  /* 0x0000000a000a7305 */ /* 0x000ea2000020f000 */
[----:B0-----:R-:W-:Y:S02]  /*29c80*/  IMAD.MOV R4, RZ, RZ, -R3 ;  /* 0x000000ffff047224 */ /* 0x001fe400078e0a03 */
[----:B------:R-:W-:-:S02]  /*29c90*/  IMAD.MOV.U32 R3, RZ, RZ, R14 ;  /* 0x000000ffff037224 */ /* 0x000fc400078e000e */
[----:B-1----:R-:W-:Y:S02]  /*29ca0*/  IMAD R8, R5, R4, R8 ;  /* 0x0000000405087224 */ /* 0x002fe400078e0208 */
[----:B--2---:R-:W-:-:S04]  /*29cb0*/  IMAD.MOV R4, RZ, RZ, -R10 ;  /* 0x000000ffff047224 */ /* 0x004fc800078e0a0a */
[----:B---3--:R-:W-:Y:S02]  /*29cc0*/  @P4 IMAD R8, R11, R4, R2 ;  /* 0x000000040b084224 */ /* 0x008fe400078e0202 */
[----:B------:R-:W-:Y:S01]  /*29cd0*/  IMAD.MOV.U32 R2, RZ, RZ, R13 ;  /* 0x000000ffff027224 */ /* 0x000fe200078e000d */
[----:B------:R-:W-:Y:S06]  /*29ce0*/  @!P0 BRA `(.L_x_536) ;  /* 0x0000000000288947 */ /* 0x000fec0003800000 */
[----:B------:R-:W-:Y:S02]  /*29cf0*/  ULDC UR5, c[0x0][0x634] ;  /* 0x00018d0000057ab9 */ /* 0x000fe40000000800 */
[----:B------:R-:W-:-:S05]  /*29d00*/  IADD3 R3, P0, R13, UR5, RZ ;  /* 0x000000050d037c10 */ /* 0x000fca000ff1e0ff */
[----:B------:R-:W-:-:S04]  /*29d10*/  IMAD.X R11, RZ, RZ, R14, P0 ;  /* 0x000000ffff0b7224 */ /* 0x000fc800000e060e */
[----:B------:R-:W-:-:S04]  /*29d20*/  IMAD.WIDE.U32 R4, R11, UR6, RZ ;  /* 0x000000060b047c25 */ /* 0x000fc8000f8e00ff */
[----:B------:R-:W-:-:S04]  /*29d30*/  IMAD.WIDE.U32 R4, P0, R3, UR7, R4 ;  /* 0x0000000703047c25 */ /* 0x000fc8000f800004 */
[----:B------:R-:W-:-:S04]  /*29d40*/  IMAD.WIDE.U32 R2, R3, UR6, RZ ;  /* 0x0000000603027c25 */ /* 0x000fc8000f8e00ff */
[----:B------:R-:W-:Y:S01]  /*29d50*/  IMAD.MOV.U32 R2, RZ, RZ, R5 ;  /* 0x000000ffff027224 */ /* 0x000fe200078e0005 */
[----:B------:R-:W-:Y:S01]  /*29d60*/  IADD3 RZ, P1, R3, R4, RZ ;  /* 0x0000000403ff7210 */ /* 0x000fe20007f3e0ff */
[----:B------:R-:W-:-:S04]  /*29d70*/  IMAD.X R3, RZ, RZ, RZ, P0 ;  /* 0x000000ffff037224 */ /* 0x000fc800000e06ff */
[----:B------:R-:W-:-:S08]  /*29d80*/  IMAD.WIDE.U32.X R2, R11, UR7, R2, P1 ;  /* 0x000000070b027c25 */ /* 0x000fd000088e0402 */
.L_x_536:
[--C-:B------:R-:W-:Y:S01]  /*29d90*/  SHF.R.U64 R10, R2, UR8, R3.reuse ;  /* 0x00000008020a7c19 */ /* 0x100fe20008001203 */
[----:B------:R-:W-:Y:S01]  /*29da0*/  ULDC.64 UR6, c[0x0][0x620] ;  /* 0x0001880000067ab9 */ /* 0x000fe20000000a00 */
[----:B------:R-:W-:Y:S01]  /*29db0*/  SHF.R.U32.HI R2, RZ, UR8, R3 ;  /* 0x00000008ff027c19 */ /* 0x000fe20008011603 */
[----:B------:R-:W-:Y:S01]  /*29dc0*/  IMAD.MOV.U32 R3, RZ, RZ, R14 ;  /* 0x000000ffff037224 */ /* 0x000fe200078e000e */
[----:B------:R-:W-:Y:S01]  /*29dd0*/  IADD3 R11, P0, RZ, -R10, RZ ;  /* 0x8000000aff0b7210 */ /* 0x000fe20007f1e0ff */
[----:B------:R-:W-:-:S04]  /*29de0*/  ULDC UR5, c[0x0][0x618] ;  /* 0x0001860000057ab9 */ /* 0x000fc80000000800 */
[----:B------:R-:W-:-:S04]  /*29df0*/  IMAD.X R2, RZ, RZ, ~R2, P0 ;  /* 0x000000ffff027224 */ /* 0x000fc800000e0e02 */
[----:B------:R-:W-:-:S04]  /*29e00*/  IMAD R2, R2, UR6, RZ ;  /* 0x0000000602027c24 */ /* 0x000fc8000f8e02ff */
[----:B------:R-:W-:Y:S02]  /*29e10*/  IMAD R5, R11, UR7, R2 ;  /* 0x000000070b057c24 */ /* 0x000fe4000f8e0202 */
[----:B------:R-:W-:-:S04]  /*29e20*/  IMAD.MOV.U32 R2, RZ, RZ, R13 ;  /* 0x000000ffff027224 */ /* 0x000fc800078e000d */
[----:B------:R-:W-:Y:S01]  /*29e30*/  IMAD.WIDE.U32 R2, R11, UR6, R2 ;  /* 0x000000060b027c25 */ /* 0x000fe2000f8e0002 */
[----:B------:R-:W-:Y:S02]  /*29e40*/  ULDC.64 UR6, c[0x0][0x640] ;  /* 0x0001900000067ab9 */ /* 0x000fe40000000a00 */
[----:B------:R-:W-:Y:S01]  /*29e50*/  ISETP.NE.U32.AND P0, PT, RZ, UR6, PT ;  /* 0x00000006ff007c0c */ /* 0x000fe2000bf05070 */
[----:B------:R-:W-:-:S03]  /*29e60*/  IMAD.IADD R3, R3, 0x1, R5 ;  /* 0x0000000103037824 */ /* 0x000fc600078e0205 */
[----:B------:R-:W-:Y:S02]  /*29e70*/  ISETP.NE.AND.EX P0, PT, RZ, UR7, PT, P0 ;  /* 0x00000007ff007c0c */ /* 0x000fe4000bf05300 */
[--C-:B------:R-:W-:Y:S02]  /*29e80*/  SHF.R.U64 R11, R2, UR5, R3.reuse ;  /* 0x00000005020b7c19 */ /* 0x100fe40008001203 */
[----:B------:R-:W-:Y:S01]  /*29e90*/  SHF.R.U32.HI R2, RZ, UR5, R3 ;  /* 0x00000005ff027c19 */ /* 0x000fe20008011603 */
[----:B------:R-:W-:-:S03]  /*29ea0*/  ULDC UR5, c[0x0][0x608] ;  /* 0x0001820000057ab9 */ /* 0x000fc60000000800 */
[--C-:B------:R-:W-:Y:S02]  /*29eb0*/  SHF.R.U64 R12, R11, UR5, R2.reuse ;  /* 0x000000050b0c7c19 */ /* 0x100fe40008001202 */
[----:B------:R-:W-:Y:S01]  /*29ec0*/  SHF.R.U32.HI R3, RZ, UR5, R2 ;  /* 0x00000005ff037c19 */ /* 0x000fe20008011602 */
[----:B------:R-:W-:-:S03]  /*29ed0*/  ULDC UR5, c[0x0][0x658] ;  /* 0x0001960000057ab9 */ /* 0x000fc60000000800 */
[--C-:B------:R-:W-:Y:S02]  /*29ee0*/  SHF.R.U64 R13, R12, UR5, R3.reuse ;  /* 0x000000050c0d7c19 */ /* 0x100fe40008001203 */
[----:B------:R-:W-:-:S03]  /*29ef0*/  SHF.R.U32.HI R14, RZ, UR5, R3 ;  /* 0x00000005ff0e7c19 */ /* 0x000fc60008011603 */
[----:B------:R-:W-:Y:S02]  /*29f00*/  IMAD.MOV.U32 R2, RZ, RZ, R13 ;  /* 0x000000ffff027224 */ /* 0x000fe400078e000d */
        /* <DEDUP_REMOVED lines=12> */
.L_x_537:
[----:B------:R-:W-:Y:S01]  /*29fd0*/  ULDC UR5, c[0x0][0x648] ;  /* 0x0001920000057ab9 */ /* 0x000fe20000000800 */
[----:B------:R-:W-:Y:S02]  /*29fe0*/  LOP3.LUT R12, R12, UR17, RZ, 0xc0, !PT ;  /* 0x000000110c0c7c12 */ /* 0x000fe4000f8ec0ff */
[----:B------:R-:W-:Y:S01]  /*29ff0*/  SHF.R.U64 R3, R2, UR5, R3 ;  /* 0x0000000502037c19 */ /* 0x000fe20008001203 */
[----:B------:R-:W-:-:S04]  /*2a000*/  ULDC UR5, c[0x0][0x638] ;  /* 0x00018e0000057ab9 */ /* 0x000fc80000000800 */
[----:B------:R-:W-:Y:S02]  /*2a010*/  IMAD.MOV R2, RZ, RZ, -R3 ;  /* 0x000000ffff027224 */ /* 0x000fe400078e0a03 */
[----:B------:R-:W-:Y:S02]  /*2a020*/  IMAD R5, R3, UR18, R12 ;  /* 0x0000001203057c24 */ /* 0x000fe4000f8e020c */
[----:B------:R-:W-:Y:S01]  /*2a030*/  IMAD R13, R2, UR5, R13 ;  /* 0x00000005020d7c24 */ /* 0x000fe2000f8e020d */
[----:B------:R-:W-:Y:S01]  /*2a040*/  ULDC UR5, c[0x0][0x610] ;  /* 0x0001840000057ab9 */ /* 0x000fe20000000800 */
[----:B------:R-:W-:Y:S01]  /*2a050*/  LOP3.LUT R2, R11, UR4, RZ, 0xc0, !PT ;  /* 0x000000040b027c12 */ /* 0x000fe2000f8ec0ff */
[----:B------:R-:W-:Y:S01]  /*2a060*/  IMAD R8, R5, UR5, R8 ;  /* 0x0000000505087c24 */ /* 0x000fe2000f8e0208 */
[----:B------:R-:W-:-:S03]  /*2a070*/  ULDC UR5, c[0x0][0x600] ;  /* 0x0001800000057ab9 */ /* 0x000fc60000000800 */
[----:B------:R-:W-:Y:S02]  /*2a080*/  IMAD R13, R13, UR5, R2 ;  /* 0x000000050d0d7c24 */ /* 0x000fe4000f8e0202 */
[----:B------:R-:W-:-:S03]  /*2a090*/  IMAD.MOV.U32 R2, RZ, RZ, 0x1 ;  /* 0x00000001ff027424 */ /* 0x000fc600078e00ff */
[----:B------:R-:W-:Y:S02]  /*2a0a0*/  SEL R4, R13, R8, !P4 ;  /* 0x000000080d047207 */ /* 0x000fe40006000000 */
[----:B------:R-:W-:-:S07]  /*2a0b0*/  SEL R5, R8, R13, !P4 ;  /* 0x0000000d08057207 */ /* 0x000fce0006000000 */
.L_x_535:
[----:B------:R-:W-:Y:S05]  /*2a0c0*/  BSYNC B1 ;  /* 0x0000000000017941 */ /* 0x000fea0003800000 */
.L_x_534:
[----:B------:R-:W-:-:S13]  /*2a0d0*/  LOP3.LUT P0, RZ, R2, 0xff, RZ, 0xc0, !PT ;  /* 0x000000ff02ff7812 */ /* 0x000fda000780c0ff */
[----:B------:R-:W-:Y:S05]  /*2a0e0*/  @P0 BRA `(.L_x_538) ;  /* 0xfffffff400280947 */ /* 0x000fea000383ffff */
[----:B------:R-:W-:Y:S05]  /*2a0f0*/  BSYNC B0 ;  /* 0x0000000000007941 */ /* 0x000fea0003800000 */
.L_x_527:
[----:B------:R-:W-:-:S03]  /*2a100*/  UMOV UR5, 0xffffffff ;  /* 0xffffffff00057882 */ /* 0x000fc60000000000 */
[----:B------:R-:W-:Y:S05]  /*2a110*/  BRA.DIV UR5, `(.L_x_539) ;  /* 0x00000006050c7947 */ /* 0x000fea000b800000 */
[----:B------:R-:W-:-:S13]  /*2a120*/  ELECT P0, URZ, PT ;  /* 0x00000000003f782f */ /* 0x000fda0003800000 */
.L_x_552:
[----:B------:R-:W-:Y:S04]  /*2a130*/  BSSY B0, `(.L_x_540) ;  /* 0x0000025000007945 */ /* 0x000fe80003800000 */
[----:B------:R-:W-:Y:S05]  /*2a140*/  @!P0 BRA `(.L_x_541) ;  /* 0x00000000008c8947 */ /* 0x000fea0003800000 */
[----:B------:R-:W2:Y:S02]  /*2a150*/  LDL R2, [R1+0x3f8] ;  /* 0x0003f80001027983 */ /* 0x000ea40000100800 */
[----:B--2---:R-:W-:-:S13]  /*2a160*/  R2UR UR5, R2 ;  /* 0x00000000020572ca */ /* 0x004fda00000e0000 */
[----:B------:R-:W-:-:S04]  /*2a170*/  ULOP3.LUT UR5, UR5, 0x2, URZ, 0xfc, !UPT ;  /* 0x0000000205057892 */ /* 0x000fc8000f8efc3f */
[----:B------:R-:W-:-:S06]  /*2a180*/  UISETP.NE.AND UP0, UPT, UR5, 0x3, UPT ;  /* 0x000000030500788c */ /* 0x000fcc000bf05270 */
[----:B------:R-:W-:-:S13]  /*2a190*/  PLOP3.LUT P0, PT, PT, PT, UP0, 0x80, 0x0 ;  /* 0x000000000000781c */ /* 0x000fda0003f0f008 */
[----:B------:R-:W-:Y:S05]  /*2a1a0*/  @!P0 BRA `(.L_x_542) ;  /* 0x0000000000048947 */ /* 0x000fea0003800000 */
[----:B------:R-:W-:Y:S01]  /*2a1b0*/  BPT.TRAP 0x1 ;  /* 0x000000040000795c */ /* 0x000fe20000300000 */
.L_x_542:
[----:B------:R-:W0:Y:S01]  /*2a1c0*/  S2R R3, SR_CgaCtaId ;  /* 0x0000000000037919 */ /* 0x000e220000008800 */
[----:B------:R-:W-:-:S04]  /*2a1d0*/  MOV R2, 0x400 ;  /* 0x0000040000027802 */ /* 0x000fc80000000f00 */
[----:B0-----:R-:W-:Y:S02]  /*2a1e0*/  LEA R2, R3, R2, 0x18 ;  /* 0x0000000203027211 */ /* 0x001fe400078ec0ff */
[----:B------:R-:W-:-:S03]  /*2a1f0*/  SHF.L.U32 R3, R0, 0x1f, RZ ;  /* 0x0000001f00037819 */ /* 0x000fc600000006ff */
[----:B------:R-:W-:-:S04]  /*2a200*/  VIADD R2, R2, 0x18 ;  /* 0x0000001802027836 */ /* 0x000fc80000000000 */
[----:B------:R-:W-:-:S04]  /*2a210*/  IMAD R4, R7, 0x8, R2 ;  /* 0x0000000807047824 */ /* 0x000fc800078e0202 */
[----:B------:R-:W0:Y:S02]  /*2a220*/  SYNCS.PHASECHK.TRANS64.TRYWAIT P0, [R4+URZ], R3 ;  /* 0x00000003040075a7 */ /* 0x000e24000800017f */
[----:B0-----:R-:W-:Y:S05]  /*2a230*/  @!P0 BRA `(.L_x_543) ;  /* 0x0000000000e48947 */ /* 0x001fea0003800000 */
.L_x_553:
[----:B------:R-:W-:-:S05]  /*2a240*/  VIADD R7, R7, 0x1 ;  /* 0x0000000107077836 */ /* 0x000fca0000000000 */
[----:B------:R-:W-:-:S04]  /*2a250*/  ISETP.NE.AND P0, PT, R7, 0x3, PT ;  /* 0x000000030700780c */ /* 0x000fc80003f05270 */
[----:B0-----:R-:W-:Y:S02]  /*2a260*/  SEL R3, RZ, 0x1, P0 ;  /* 0x00000001ff037807 */ /* 0x001fe40000000000 */
[----:B------:R-:W-:Y:S02]  /*2a270*/  SEL R7, R7, RZ, P0 ;  /* 0x000000ff07077207 */ /* 0x000fe40000000000 */
[----:B------:R-:W-:-:S03]  /*2a280*/  LOP3.LUT R5, R0, R3, RZ, 0x3c, !PT ;  /* 0x0000000300057212 */ /* 0x000fc600078e3cff */
[----:B------:R-:W-:Y:S01]  /*2a290*/  IMAD R3, R7, 0x8, R2 ;  /* 0x0000000807037824 */ /* 0x000fe200078e0202 */
[----:B------:R-:W-:-:S04]  /*2a2a0*/  SHF.L.U32 R0, R5, 0x1f, RZ ;  /* 0x0000001f05007819 */ /* 0x000fc800000006ff */
[----:B------:R-:W0:Y:S02]  /*2a2b0*/  SYNCS.PHASECHK.TRANS64.TRYWAIT P0, [R3+URZ], R0 ;  /* 0x00000000030075a7 */ /* 0x000e24000800017f */
[----:B0-----:R-:W-:Y:S05]  /*2a2c0*/  @!P0 BRA `(.L_x_544) ;  /* 0x0000000000d48947 */ /* 0x001fea0003800000 */
.L_x_554:
[----:B0-----:R-:W-:-:S05]  /*2a2d0*/  VIADD R0, R7, 0x1 ;  /* 0x0000000107007836 */ /* 0x001fca0000000000 */
[----:B------:R-:W-:-:S04]  /*2a2e0*/  ISETP.NE.AND P0, PT, R0, 0x3, PT ;  /* 0x000000030000780c */ /* 0x000fc80003f05270 */
[----:B------:R-:W-:Y:S02]  /*2a2f0*/  SEL R4, RZ, 0x1, P0 ;  /* 0x00000001ff047807 */ /* 0x000fe40000000000 */
[----:B------:R-:W-:Y:S02]  /*2a300*/  SEL R3, R0, RZ, P0 ;  /* 0x000000ff00037207 */ /* 0x000fe40000000000 */
[----:B------:R-:W-:-:S03]  /*2a310*/  LOP3.LUT R0, R5, R4, RZ, 0x3c, !PT ;  /* 0x0000000405007212 */ /* 0x000fc600078e3cff */
[----:B------:R-:W-:Y:S01]  /*2a320*/  IMAD R3, R3, 0x8, R2 ;  /* 0x0000000803037824 */ /* 0x000fe200078e0202 */
[----:B------:R-:W-:-:S07]  /*2a330*/  SHF.L.U32 R0, R0, 0x1f, RZ ;  /* 0x0000001f00007819 */ /* 0x000fce00000006ff */
.L_x_545:
[----:B0-----:R0:W1:Y:S02]  /*2a340*/  SYNCS.PHASECHK.TRANS64.TRYWAIT P0, [R3+URZ], R0 ;  /* 0x00000000030075a7 */ /* 0x001064000800017f */
[----:B-1----:R-:W-:Y:S05]  /*2a350*/  @!P0 NANOSLEEP.SYNCS 0x989680 ;  /* 0x009896800000895d */ /* 0x002fea0003900000 */
[----:B------:R-:W1:Y:S02]  /*2a360*/  @!P0 SYNCS.PHASECHK.TRANS64 P0, [R3+URZ], R0 ;  /* 0x00000000030085a7 */ /* 0x000e64000800007f */
[----:B-1----:R-:W-:Y:S05]  /*2a370*/  @!P0 BRA `(.L_x_545) ;  /* 0xfffffffc00f08947 */ /* 0x002fea000383ffff */
.L_x_541:
[----:B------:R-:W-:Y:S05]  /*2a380*/  BSYNC B0 ;  /* 0x0000000000007941 */ /* 0x000fea0003800000 */
.L_x_540:
[----:B------:R-:W-:Y:S05]  /*2a390*/  EXIT ;  /* 0x000000000000794d */ /* 0x000fea0003800000 */
.L_x_21:
[----:B-1----:R-:W-:-:S04]  /*2a3a0*/  IMAD.U32 R5, RZ, RZ, UR4 ;  /* 0x00000004ff057e24 */ /* 0x002fc8000f8e00ff */
[----:B------:R1:W3:Y:S03]  /*2a3b0*/  SYNCS.PHASECHK.TRANS64.TRYWAIT P0, [R5+URZ], R0 ;  /* 0x00000000050075a7 */ /* 0x0002e6000800017f */
[----:B---3--:R-:W-:Y:S05]  /*2a3c0*/  @!P0 NANOSLEEP.SYNCS 0x989680 ;  /* 0x009896800000895d */ /* 0x008fea0003900000 */
[----:B------:R-:W3:Y:S02]  /*2a3d0*/  @!P0 SYNCS.PHASECHK.TRANS64 P0, [R5+URZ], R0 ;  /* 0x00000000050085a7 */ /* 0x000ee4000800007f */
[----:B---3--:R-:W-:Y:S05]  /*2a3e0*/  @!P0 BRA `(.L_x_21) ;  /* 0xfffffffc00ec8947 */ /* 0x008fea000383ffff */
[----:B------:R-:W-:Y:S05]  /*2a3f0*/  BRA `(.L_x_20) ;  /* 0xfffffd88008c7947 */ /* 0x000fea000383ffff */
.L_x_27:
[----:B-----5:R1:W-:Y:S02]  /*2a400*/  STL [R1+0x424], R0 ;  /* 0x0004240001007387 */ /* 0x0203e40000100800 */
[----:B-1----:R-:W-:-:S04]  /*2a410*/  IMAD.U32 R0, RZ, RZ, UR6 ;  /* 0x00000006ff007e24 */ /* 0x002fc8000f8e00ff */
[----:B------:R1:W2:Y:S03]  /*2a420*/  SYNCS.PHASECHK.TRANS64.TRYWAIT P0, [R0+URZ], R6 ;  /* 0x00000006000075a7 */ /* 0x0002a6000800017f */
[----:B--2---:R-:W-:Y:S05]  /*2a430*/  @!P0 NANOSLEEP.SYNCS 0x989680 ;  /* 0x009896800000895d */ /* 0x004fea0003900000 */
[----:B------:R1:W2:Y:S02]  /*2a440*/  @!P0 SYNCS.PHASECHK.TRANS64 P0, [R0+URZ], R6 ;  /* 0x00000006000085a7 */ /* 0x0002a4000800007f */
[----:B-1----:R1:W5:Y:S02]  /*2a450*/  LDL.LU R0, [R1+0x424] ;  /* 0x0004240001007983 */ /* 0x0023640000300800 */
[----:B-12---:R-:W-:Y:S05]  /*2a460*/  @!P0 BRA `(.L_x_27) ;  /* 0xfffffffc00e48947 */ /* 0x006fea000383ffff */
[----:B------:R-:W-:Y:S05]  /*2a470*/  BRA `(.L_x_26) ;  /* 0xfffffdf800487947 */ /* 0x000fea000383ffff */
.L_x_528:
[----:B------:R-:W-:Y:S01]  /*2a480*/  BSSY B1, `(.L_x_546) ;  /* 0x0000006000017945 */ /* 0x000fe20003800000 */
[----:B------:R-:W-:-:S07]  /*2a490*/  IMAD.MOV.U32 R2, RZ, RZ, -0x1 ;  /* 0xffffffffff027424 */ /* 0x000fce00078e00ff */
[----:B------:R-:W-:Y:S05]  /*2a4a0*/  WARPSYNC.COLLECTIVE R2, `(.L_x_547) ;  /* 0x00000000020c7348 */ /* 0x000fea0003c00000 */
[----:B------:R-:W-:Y:S02]  /*2a4b0*/  ELECT P0, UR62, PT ;  /* 0x00000000003e782f */ /* 0x000fe40003800000 */
[----:B------:R-:W-:Y:S01]  /*2a4c0*/  MOV R2, UR62 ;  /* 0x0000003e00027c02 */ /* 0x000fe20008000f00 */
[----:B------:R-:W-:Y:S10]  /*2a4d0*/  ENDCOLLECTIVE ;  /* 0x000000000000791b */ /* 0x000ff40003800000 */
.L_x_547:
[----:B------:R-:W-:Y:S05]  /*2a4e0*/  BSYNC B1 ;  /* 0x0000000000017941 */ /* 0x000fea0003800000 */
.L_x_546:
[----:B------:R-:W-:Y:S05]  /*2a4f0*/  BRA `(.L_x_548) ;  /* 0xfffffff000307947 */ /* 0x000fea000383ffff */
.L_x_531:
[----:B0-----:R0:W1:Y:S02]  /*2a500*/  SYNCS.PHASECHK.TRANS64.TRYWAIT P0, [R14+URZ+0x18], R13 ;  /* 0x0000180d0e0075a7 */ /* 0x001064000800017f */
[----:B-1----:R-:W-:Y:S05]  /*2a510*/  @!P0 NANOSLEEP.SYNCS 0x989680 ;  /* 0x009896800000895d */ /* 0x002fea0003900000 */
[----:B------:R-:W1:Y:S02]  /*2a520*/  @!P0 SYNCS.PHASECHK.TRANS64 P0, [R14+URZ+0x18], R13 ;  /* 0x0000180d0e0085a7 */ /* 0x000e64000800007f */
[----:B-1----:R-:W-:Y:S05]  /*2a530*/  @!P0 BRA `(.L_x_531) ;  /* 0xfffffffc00f08947 */ /* 0x002fea000383ffff */
[----:B------:R-:W-:Y:S05]  /*2a540*/  BRA `(.L_x_549) ;  /* 0xfffffff000647947 */ /* 0x000fea000383ffff */
.L_x_539:
[----:B------:R-:W-:Y:S01]  /*2a550*/  BSSY B0, `(.L_x_550) ;  /* 0x0000006000007945 */ /* 0x000fe20003800000 */
[----:B------:R-:W-:-:S07]  /*2a560*/  IMAD.MOV.U32 R2, RZ, RZ, -0x1 ;  /* 0xffffffffff027424 */ /* 0x000fce00078e00ff */
[----:B------:R-:W-:Y:S05]  /*2a570*/  WARPSYNC.COLLECTIVE R2, `(.L_x_551) ;  /* 0x00000000020c7348 */ /* 0x000fea0003c00000 */
[----:B------:R-:W-:Y:S02]  /*2a580*/  ELECT P0, UR62, PT ;  /* 0x00000000003e782f */ /* 0x000fe40003800000 */
[----:B------:R-:W-:Y:S01]  /*2a590*/  MOV R2, UR62 ;  /* 0x0000003e00027c02 */ /* 0x000fe20008000f00 */
[----:B------:R-:W-:Y:S10]  /*2a5a0*/  ENDCOLLECTIVE ;  /* 0x000000000000791b */ /* 0x000ff40003800000 */
.L_x_551:
[----:B------:R-:W-:Y:S05]  /*2a5b0*/  BSYNC B0 ;  /* 0x0000000000007941 */ /* 0x000fea0003800000 */
.L_x_550:
[----:B------:R-:W-:Y:S05]  /*2a5c0*/  BRA `(.L_x_552) ;  /* 0xfffffff800d87947 */ /* 0x000fea000383ffff */
.L_x_543:
[----:B0-----:R0:W1:Y:S02]  /*2a5d0*/  SYNCS.PHASECHK.TRANS64.TRYWAIT P0, [R4+URZ], R3 ;  /* 0x00000003040075a7 */ /* 0x001064000800017f */
[----:B-1----:R-:W-:Y:S05]  /*2a5e0*/  @!P0 NANOSLEEP.SYNCS 0x989680 ;  /* 0x009896800000895d */ /* 0x002fea0003900000 */
[----:B------:R-:W1:Y:S02]  /*2a5f0*/  @!P0 SYNCS.PHASECHK.TRANS64 P0, [R4+URZ], R3 ;  /* 0x00000003040085a7 */ /* 0x000e64000800007f */
[----:B-1----:R-:W-:Y:S05]  /*2a600*/  @!P0 BRA `(.L_x_543) ;  /* 0xfffffffc00f08947 */ /* 0x002fea000383ffff */
[----:B------:R-:W-:Y:S05]  /*2a610*/  BRA `(.L_x_553) ;  /* 0xfffffffc00087947 */ /* 0x000fea000383ffff */
.L_x_544:
[----:B0-----:R0:W1:Y:S02]  /*2a620*/  SYNCS.PHASECHK.TRANS64.TRYWAIT P0, [R3+URZ], R0 ;  /* 0x00000000030075a7 */ /* 0x001064000800017f */
[----:B-1----:R-:W-:Y:S05]  /*2a630*/  @!P0 NANOSLEEP.SYNCS 0x989680 ;  /* 0x009896800000895d */ /* 0x002fea0003900000 */
[----:B------:R-:W1:Y:S02]  /*2a640*/  @!P0 SYNCS.PHASECHK.TRANS64 P0, [R3+URZ], R0 ;  /* 0x00000000030085a7 */ /* 0x000e64000800007f */
[----:B-1----:R-:W-:Y:S05]  /*2a650*/  @!P0 BRA `(.L_x_544) ;  /* 0xfffffffc00f08947 */ /* 0x002fea000383ffff */
[----:B------:R-:W-:Y:S05]  /*2a660*/  BRA `(.L_x_554) ;  /* 0xfffffffc00187947 */ /* 0x000fea000383ffff */
.L_x_555:
[----:B------:R-:W-:-:S00]  /*2a670*/  BRA `(.L_x_555) ;  /* 0xfffffffc00fc7947 */ /* 0x000fc0000383ffff */
[----:B------:R-:W-:-:S00]  /*2a680*/  NOP ;  /* 0x0000000000007918 */ /* 0x000fc00000000000 */
[----:B------:R-:W-:-:S00]  /*2a690*/  NOP ;  /* 0x0000000000007918 */ /* 0x000fc00000000000 */
[----:B------:R-:W-:-:S00]  /*2a6a0*/  NOP ;  /* 0x0000000000007918 */ /* 0x000fc00000000000 */
[----:B------:R-:W-:-:S00]  /*2a6b0*/  NOP ;  /* 0x0000000000007918 */ /* 0x000fc00000000000 */
[----:B------:R-:W-:-:S00]  /*2a6c0*/  NOP ;  /* 0x0000000000007918 */ /* 0x000fc00000000000 */
[----:B------:R-:W-:-:S00]  /*2a6d0*/  NOP ;  /* 0x0000000000007918 */ /* 0x000fc00000000000 */
[----:B------:R-:W-:-:S00]  /*2a6e0*/  NOP ;  /* 0x0000000000007918 */ /* 0x000fc00000000000 */
[----:B------:R-:W-:-:S00]  /*2a6f0*/  NOP ;  /* 0x0000000000007918 */ /* 0x000fc00000000000 */
.L_x_556:


//--------------------- .nv.shared._ZN7cutlass13device_kernelINS_4gemm6kernel13GemmUniversalIN4cute5tupleIJiiiiEEENS1_10collective13CollectiveMmaINS1_37MainloopSm90TmaGmmaWarpSpecializedFP8ILi3ENS5_IJNS4_1CILi2EEENSA_ILi1EEESC_EEENS1_35KernelTmaWarpSpecializedCooperativeEEENS5_IJNSA_ILi256EEENSA_ILi240EEENSA_ILi128EEEEEENS_12float_e4m3_tENS5_IJlSC_lEEESK_SL_NS4_8TiledMMAINS4_8MMA_AtomIJNS4_4SM904GMMA30MMA_64x16x32_F32E4M3E4M3_SS_TNILNSP_7ScaleInE1ELSR_1EEEEEENS4_6LayoutISD_NS5_IJSC_NSA_ILi0EEESV_EEEEENS5_IJNS4_10UnderscoreESY_SY_EEEEENS4_13SM90_TMA_LOADENS4_14ComposedLayoutINS4_7SwizzleILi3ELi4ELi3EEENS4_18smem_ptr_flag_bitsILi8EEENSU_INS5_IJNSA_ILi8EEESI_EEENS5_IJSI_SC_EEEEEEEvNS4_8identityENS4_23SM90_TMA_LOAD_MULTICASTES1B_vS1C_EENS_8epilogue10collective6detail29Sm90TmaWarpSpecializedAdapterINS1G_15DefaultEpilogueISK_SL_SL_NS1F_6thread17LinearCombinationISK_Li1EffLNS1K_9ScaleType4KindE0ELNS_15FloatRoundStyleE2ESK_EENS1_15EpilogueDefaultEEEEEvvEEEEvNT_6ParamsE --------------------------
	.section	.nv.shared._ZN7cutlass13device_kernelINS_4gemm6kernel13GemmUniversalIN4cute5tupleIJiiiiEEENS1_10collective13CollectiveMmaINS1_37MainloopSm90TmaGmmaWarpSpecializedFP8ILi3ENS5_IJNS4_1CILi2EEENSA_ILi1EEESC_EEENS1_35KernelTmaWarpSpecializedCooperativeEEENS5_IJNSA_ILi256EEENSA_ILi240EEENSA_ILi128EEEEEENS_12float_e4m3_tENS5_IJlSC_lEEESK_SL_NS4_8TiledMMAINS4_8MMA_AtomIJNS4_4SM904GMMA30MMA_64x16x32_F32E4M3E4M3_SS_TNILNSP_7ScaleInE1ELSR_1EEEEEENS4_6LayoutISD_NS5_IJSC_NSA_ILi0EEESV_EEEEENS5_IJNS4_10UnderscoreESY_SY_EEEEENS4_13SM90_TMA_LOADENS4_14ComposedLayoutINS4_7SwizzleILi3ELi4ELi3EEENS4_18smem_ptr_flag_bitsILi8EEENSU_INS5_IJNSA_ILi8EEESI_EEENS5_IJSI_SC_EEEEEEEvNS4_8identityENS4_23SM90_TMA_LOAD_MULTICASTES1B_vS1C_EENS_8epilogue10collective6detail29Sm90TmaWarpSpecializedAdapterINS1G_15DefaultEpilogueISK_SL_SL_NS1F_6thread17LinearCombinationISK_Li1EffLNS1K_9ScaleType4KindE0ELNS_15FloatRoundStyleE2ESK_EENS1_15EpilogueDefaultEEEEEvvEEEEvNT_6ParamsE,"aw",@nobits
	.sectionflags	@""
	.align	16
	.zero		1024


//--------------------- .nv.shared.reserved.0     --------------------------
	.section	.nv.shared.reserved.0,"aw",@nobits
	.weak		__nv_reservedSMEM_offset_0_alias
	.size		__nv_reservedSMEM_offset_0_alias, 0, 0
	.other		__nv_reservedSMEM_offset_0_alias,@"STO_CUDA_RESERVED_SHARED STV_DEFAULT"
__nv_reservedSMEM_offset_0_alias:
	.zero		0


//--------------------- .nv.global                --------------------------
	.section	.nv.global,"aw",@nobits
.nv.global:
	.type		_ZN40_INTERNAL_d649f636_4_k_cu_6c53d1ed_142214cute1_E,@object
	.size		_ZN40_INTERNAL_d649f636_4_k_cu_6c53d1ed_142214cute1_E,(_ZN40_INTERNAL_d649f636_4_k_cu_6c53d1ed_142214cuda3std3__45__cpo6cbeginE - _ZN40_INTERNAL_d649f636_4_k_cu_6c53d1ed_142214cute1_E)
_ZN40_INTERNAL_d649f636_4_k_cu_6c53d1ed_142214cute1_E:
	.zero		1
	.type		_ZN40_INTERNAL_d649f636_4_k_cu_6c53d1ed_142214cuda3std3__45__cpo6cbeginE,@object
	.size		_ZN40_INTERNAL_d649f636_4_k_cu_6c53d1ed_142214cuda3std3__45__cpo6cbeginE,(_ZN40_INTERNAL_d649f636_4_k_cu_6c53d1ed_142214cuda3std3__48in_placeE - _ZN40_INTERNAL_d649f636_4_k_cu_6c53d1ed_142214cuda3std3__45__cpo6cbeginE)
_ZN40_INTERNAL_d649f636_4_k_cu_6c53d1ed_142214cuda3std3__45__cpo6cbeginE:
	.zero		1
	.type		_ZN40_INTERNAL_d649f636_4_k_cu_6c53d1ed_142214cuda3std3__48in_placeE,@object
	.size		_ZN40_INTERNAL_d649f636_4_k_cu_6c53d1ed_142214cuda3std3__48in_placeE,(_ZN40_INTERNAL_d649f636_4_k_cu_6c53d1ed_142214cuda3std6ranges3__45__cpo9iter_moveE - _ZN40_INTERNAL_d649f636_4_k_cu_6c53d1ed_142214cuda3std3__48in_placeE)
_ZN40_INTERNAL_d649f636_4_k_cu_6c53d1ed_142214cuda3std3__48in_placeE:
	.zero		1
	.type		_ZN40_INTERNAL_d649f636_4_k_cu_6c53d1ed_142214cuda3std6ranges3__45__cpo9iter_moveE,@object
	.size		_ZN40_INTERNAL_d649f636_4_k_cu_6c53d1ed_142214cuda3std6ranges3__45__cpo9iter_moveE,(_ZN40_INTERNAL_d649f636_4_k_cu_6c53d1ed_142214cuda3std3__45__cpo5beginE - _ZN40_INTERNAL_d649f636_4_k_cu_6c53d1ed_142214cuda3std6ranges3__45__cpo9iter_moveE)
_ZN40_INTERNAL_d649f636_4_k_cu_6c53d1ed_142214cuda3std6ranges3__45__cpo9iter_moveE:
	.zero		1
	.type		_ZN40_INTERNAL_d649f636_4_k_cu_6c53d1ed_142214cuda3std3__45__cpo5beginE,@object
	.size		_ZN40_INTERNAL_d649f636_4_k_cu_6c53d1ed_142214cuda3std3__45__cpo5beginE,(_ZN40_INTERNAL_d649f636_4_k_cu_6c53d1ed_142214cuda3std3__442_GLOBAL__N__d649f636_4_k_cu_6c53d1ed_142216ignoreE - _ZN40_INTERNAL_d649f636_4_k_cu_6c53d1ed_142214cuda3std3__45__cpo5beginE)
_ZN40_INTERNAL_d649f636_4_k_cu_6c53d1ed_142214cuda3std3__45__cpo5beginE:
	.zero		1
	.type		_ZN40_INTERNAL_d649f636_4_k_cu_6c53d1ed_142214cuda3std3__442_GLOBAL__N__d649f636_4_k_cu_6c53d1ed_142216ignoreE,@object
	.size		_ZN40_INTERNAL_d649f636_4_k_cu_6c53d1ed_142214cuda3std3__442_GLOBAL__N__d649f636_4_k_cu_6c53d1ed_142216ignoreE,(_ZN40_INTERNAL_d649f636_4_k_cu_6c53d1ed_142214cute7productE - _ZN40_INTERNAL_d649f636_4_k_cu_6c53d1ed_142214cuda3std3__442_GLOBAL__N__d649f636_4_k_cu_6c53d1ed_142216ignoreE)
_ZN40_INTERNAL_d649f636_4_k_cu_6c53d1ed_142214cuda3std3__442_GLOBAL__N__d649f636_4_k_cu_6c53d1ed_142216ignoreE:
	.zero		1
	.type		_ZN40_INTERNAL_d649f636_4_k_cu_6c53d1ed_142214cute7productE,@object
	.size		_ZN40_INTERNAL_d649f636_4_k_cu_6c53d1ed_142214cute7productE,(_ZN40_INTERNAL_d649f636_4_k_cu_6c53d1ed_142214cuda3std3__45__cpo3endE - _ZN40_INTERNAL_d649f636_4_k_cu_6c53d1ed_142214cute7productE)
_ZN40_INTERNAL_d649f636_4_k_cu_6c53d1ed_142214cute7productE:
	.zero		1
	.type		_ZN40_INTERNAL_d649f636_4_k_cu_6c53d1ed_142214cuda3std3__45__cpo3endE,@object
	.size		_ZN40_INTERNAL_d649f636_4_k_cu_6c53d1ed_142214cuda3std3__45__cpo3endE,(_ZN40_INTERNAL_d649f636_4_k_cu_6c53d1ed_142214cuda3std3__419piecewise_constructE - _ZN40_INTERNAL_d649f636_4_k_cu_6c53d1ed_142214cuda3std3__45__cpo3endE)
_ZN40_INTERNAL_d649f636_4_k_cu_6c53d1ed_142214cuda3std3__45__cpo3endE:
	.zero		1
	.type		_ZN40_INTERNAL_d649f636_4_k_cu_6c53d1ed_142214cuda3std3__419piecewise_constructE,@object
	.size		_ZN40_INTERNAL_d649f636_4_k_cu_6c53d1ed_142214cuda3std3__419piecewise_constructE,(_ZN40_INTERNAL_d649f636_4_k_cu_6c53d1ed_142214cuda3std3__45__cpo4cendE - _ZN40_INTERNAL_d649f636_4_k_cu_6c53d1ed_142214cuda3std3__419piecewise_constructE)
_ZN40_INTERNAL_d649f636_4_k_cu_6c53d1ed_142214cuda3std3__419piecewise_constructE:
	.zero		1
	.type		_ZN40_INTERNAL_d649f636_4_k_cu_6c53d1ed_142214cuda3std3__45__cpo4cendE,@object
	.size		_ZN40_INTERNAL_d649f636_4_k_cu_6c53d1ed_142214cuda3std3__45__cpo4cendE,(_ZN40_INTERNAL_d649f636_4_k_cu_6c53d1ed_142214cuda3std6ranges3__45__cpo4swapE - _ZN40_INTERNAL_d649f636_4_k_cu_6c53d1ed_142214cuda3std3__45__cpo4cendE)
_ZN40_INTERNAL_d649f636_4_k_cu_6c53d1ed_142214cuda3std3__45__cpo4cendE:
	.zero		1
	.type		_ZN40_INTERNAL_d649f636_4_k_cu_6c53d1ed_142214cuda3std6ranges3__45__cpo4swapE,@object
	.size		_ZN40_INTERNAL_d649f636_4_k_cu_6c53d1ed_142214cuda3std6ranges3__45__cpo4swapE,(.L_7 - _ZN40_INTERNAL_d649f636_4_k_cu_6c53d1ed_142214cuda3std6ranges3__45__cpo4swapE)
_ZN40_INTERNAL_d649f636_4_k_cu_6c53d1ed_142214cuda3std6ranges3__45__cpo4swapE:
	.zero		1
.L_7:


//--------------------- .nv.constant0._ZN7cutlass13device_kernelINS_4gemm6kernel13GemmUniversalIN4cute5tupleIJiiiiEEENS1_10collective13CollectiveMmaINS1_37MainloopSm90TmaGmmaWarpSpecializedFP8ILi3ENS5_IJNS4_1CILi2EEENSA_ILi1EEESC_EEENS1_35KernelTmaWarpSpecializedCooperativeEEENS5_IJNSA_ILi256EEENSA_ILi240EEENSA_ILi128EEEEEENS_12float_e4m3_tENS5_IJlSC_lEEESK_SL_NS4_8TiledMMAINS4_8MMA_AtomIJNS4_4SM904GMMA30MMA_64x16x32_F32E4M3E4M3_SS_TNILNSP_7ScaleInE1ELSR_1EEEEEENS4_6LayoutISD_NS5_IJSC_NSA_ILi0EEESV_EEEEENS5_IJNS4_10UnderscoreESY_SY_EEEEENS4_13SM90_TMA_LOADENS4_14ComposedLayoutINS4_7SwizzleILi3ELi4ELi3EEENS4_18smem_ptr_flag_bitsILi8EEENSU_INS5_IJNSA_ILi8EEESI_EEENS5_IJSI_SC_EEEEEEEvNS4_8identityENS4_23SM90_TMA_LOAD_MULTICASTES1B_vS1C_EENS_8epilogue10collective6detail29Sm90TmaWarpSpecializedAdapterINS1G_15DefaultEpilogueISK_SL_SL_NS1F_6thread17LinearCombinationISK_Li1EffLNS1K_9ScaleType4KindE0ELNS_15FloatRoundStyleE2ESK_EENS1_15EpilogueDefaultEEEEEvvEEEEvNT_6ParamsE --------------------------
	.section	.nv.constant0._ZN7cutlass13device_kernelINS_4gemm6kernel13GemmUniversalIN4cute5tupleIJiiiiEEENS1_10collective13CollectiveMmaINS1_37MainloopSm90TmaGmmaWarpSpecializedFP8ILi3ENS5_IJNS4_1CILi2EEENSA_ILi1EEESC_EEENS1_35KernelTmaWarpSpecializedCooperativeEEENS5_IJNSA_ILi256EEENSA_ILi240EEENSA_ILi128EEEEEENS_12float_e4m3_tENS5_IJlSC_lEEESK_SL_NS4_8TiledMMAINS4_8MMA_AtomIJNS4_4SM904GMMA30MMA_64x16x32_F32E4M3E4M3_SS_TNILNSP_7ScaleInE1ELSR_1EEEEEENS4_6LayoutISD_NS5_IJSC_NSA_ILi0EEESV_EEEEENS5_IJNS4_10UnderscoreESY_SY_EEEEENS4_13SM90_TMA_LOADENS4_14ComposedLayoutINS4_7SwizzleILi3ELi4ELi3EEENS4_18smem_ptr_flag_bitsILi8EEENSU_INS5_IJNSA_ILi8EEESI_EEENS5_IJSI_SC_EEEEEEEvNS4_8identityENS4_23SM90_TMA_LOAD_MULTICASTES1B_vS1C_EENS_8epilogue10collective6detail29Sm90TmaWarpSpecializedAdapterINS1G_15DefaultEpilogueISK_SL_SL_NS1F_6thread17LinearCombinationISK_Li1EffLNS1K_9ScaleType4KindE0ELNS_15FloatRoundStyleE2ESK_EENS1_15EpilogueDefaultEEEEEvvEEEEvNT_6ParamsE,"a",@progbits
	.sectionflags	@""
	.align	4
.nv.constant0._ZN7cutlass13device_kernelINS_4gemm6kernel13GemmUniversalIN4cute5tupleIJiiiiEEENS1_10collective13CollectiveMmaINS1_37MainloopSm90TmaGmmaWarpSpecializedFP8ILi3ENS5_IJNS4_1CILi2EEENSA_ILi1EEESC_EEENS1_35KernelTmaWarpSpecializedCooperativeEEENS5_IJNSA_ILi256EEENSA_ILi240EEENSA_ILi128EEEEEENS_12float_e4m3_tENS5_IJlSC_lEEESK_SL_NS4_8TiledMMAINS4_8MMA_AtomIJNS4_4SM904GMMA30MMA_64x16x32_F32E4M3E4M3_SS_TNILNSP_7ScaleInE1ELSR_1EEEEEENS4_6LayoutISD_NS5_IJSC_NSA_ILi0EEESV_EEEEENS5_IJNS4_10UnderscoreESY_SY_EEEEENS4_13SM90_TMA_LOADENS4_14ComposedLayoutINS4_7SwizzleILi3ELi4ELi3EEENS4_18smem_ptr_flag_bitsILi8EEENSU_INS5_IJNSA_ILi8EEESI_EEENS5_IJSI_SC_EEEEEEEvNS4_8identityENS4_23SM90_TMA_LOAD_MULTICASTES1B_vS1C_EENS_8epilogue10collective6detail29Sm90TmaWarpSpecializedAdapterINS1G_15DefaultEpilogueISK_SL_SL_NS1F_6thread17LinearCombinationISK_Li1EffLNS1K_9ScaleType4KindE0ELNS_15FloatRoundStyleE2ESK_EENS1_15EpilogueDefaultEEEEEvvEEEEvNT_6ParamsE:
	.zero		1664


//--------------------- SYMBOLS --------------------------

	.type		.nv.reservedSmem.offset0,@object
	.size		.nv.reservedSmem.offset0,0x4
